	.target	sm_80

	.elftype	@"ET_EXEC"


//--------------------- .note.nv.tkinfo           --------------------------
	.section	.note.nv.tkinfo,"",@"SHT_NOTE"
	.sectionflags	@"SHF_NOTE_NV_TKINFO"
	.tkinfo
        /*0018*/ 	.word	0x00000002
        /*0030*/ 	.string	""
        /*0030*/ 	.string	"ptxas"
        /*0030*/ 	.string	"Cuda compilation tools, release 13.0, V13.0.88"
        /*0030*/ 	.string	"Build cuda_13.0.r13.0/compiler.36424714_0"
        /*0030*/ 	.string	"-v  -suppress-debug-info  -lineinfo  -arch sm_80 "



//--------------------- .note.nv.cuinfo           --------------------------
	.section	.note.nv.cuinfo,"",@"SHT_NOTE"
	.sectionflags	@"SHF_NOTE_NV_CUINFO"
        /*0018*/ 	.short	0x0002
        /*001a*/ 	.short	0x0050
        /*001c*/ 	.short	0x0082
	.zero		2


//--------------------- .nv.info                  --------------------------
	.section	.nv.info,"",@"SHT_CUDA_INFO"
	.align	4


	//----- nvinfo : EIATTR_REGCOUNT
	.align		4
        /*0000*/ 	.byte	0x04, 0x2f
        /*0002*/ 	.short	(.L_2 - .L_1)
	.align		4
.L_1:
        /*0004*/ 	.word	index@(attn_fwd)
        /*0008*/ 	.word	0x000000ff


	//----- nvinfo : EIATTR_FRAME_SIZE
	.align		4
.L_2:
        /*000c*/ 	.byte	0x04, 0x11
        /*000e*/ 	.short	(.L_4 - .L_3)
	.align		4
.L_3:
        /*0010*/ 	.word	index@(attn_fwd)
        /*0014*/ 	.word	0x00001240


	//----- nvinfo : EIATTR_MIN_STACK_SIZE
	.align		4
.L_4:
        /*0018*/ 	.byte	0x04, 0x12
        /*001a*/ 	.short	(.L_6 - .L_5)
	.align		4
.L_5:
        /*001c*/ 	.word	index@(attn_fwd)
        /*0020*/ 	.word	0x00001240
.L_6:


//--------------------- .nv.info.attn_fwd         --------------------------
	.section	.nv.info.attn_fwd,"",@"SHT_CUDA_INFO"
	.sectionflags	@""
	.align	4


	//----- nvinfo : EIATTR_CUDA_API_VERSION
	.align		4
        /*0000*/ 	.byte	0x04, 0x37
        /*0002*/ 	.short	(.L_8 - .L_7)
.L_7:
        /*0004*/ 	.word	0x00000082


	//----- nvinfo : EIATTR_SW2861232_WAR
	.align		4
.L_8:
        /*0008*/ 	.byte	0x01, 0x35
	.zero		2


	//----- nvinfo : EIATTR_PARAM_CBANK
	.align		4
        /*000c*/ 	.byte	0x04, 0x0a
        /*000e*/ 	.short	(.L_10 - .L_9)
	.align		4
.L_9:
        /*0010*/ 	.word	index@(.nv.constant0.attn_fwd)
        /*0014*/ 	.short	0x0160
        /*0016*/ 	.short	0x0088


	//----- nvinfo : EIATTR_CBANK_PARAM_SIZE
	.align		4
.L_10:
        /*0018*/ 	.byte	0x03, 0x19
        /*001a*/ 	.short	0x0088


	//----- nvinfo : EIATTR_KPARAM_INFO
	.align		4
        /*001c*/ 	.byte	0x04, 0x17
        /*001e*/ 	.short	(.L_12 - .L_11)
.L_11:
        /*0020*/ 	.word	0x00000000
        /*0024*/ 	.short	0x0019
        /*0026*/ 	.short	0x0080
        /*0028*/ 	.byte	0x00, 0xf4, 0x21, 0x00


	//----- nvinfo : EIATTR_KPARAM_INFO
	.align		4
.L_12:
        /*002c*/ 	.byte	0x04, 0x17
        /*002e*/ 	.short	(.L_14 - .L_13)
.L_13:
        /*0030*/ 	.word	0x00000000
        /*0034*/ 	.short	0x0018
        /*0036*/ 	.short	0x0078
        /*0038*/ 	.byte	0x00, 0xf4, 0x21, 0x00


	//----- nvinfo : EIATTR_KPARAM_INFO
	.align		4
.L_14:
        /*003c*/ 	.byte	0x04, 0x17
        /*003e*/ 	.short	(.L_16 - .L_15)
.L_15:
        /*0040*/ 	.word	0x00000000
        /*0044*/ 	.short	0x0017
        /*0046*/ 	.short	0x0070
        /*0048*/ 	.byte	0x00, 0xf0, 0x11, 0x00


	//----- nvinfo : EIATTR_KPARAM_INFO
	.align		4
.L_16:
        /*004c*/ 	.byte	0x04, 0x17
        /*004e*/ 	.short	(.L_18 - .L_17)
.L_17:
        /*0050*/ 	.word	0x00000000
        /*0054*/ 	.short	0x0016
        /*0056*/ 	.short	0x006c
        /*0058*/ 	.byte	0x00, 0xf0, 0x11, 0x00


	//----- nvinfo : EIATTR_KPARAM_INFO
	.align		4
.L_18:
        /*005c*/ 	.byte	0x04, 0x17
        /*005e*/ 	.short	(.L_20 - .L_19)
.L_19:
        /*0060*/ 	.word	0x00000000
        /*0064*/ 	.short	0x0015
        /*0066*/ 	.short	0x0068
        /*0068*/ 	.byte	0x00, 0xf0, 0x11, 0x00


	//----- nvinfo : EIATTR_KPARAM_INFO
	.align		4
.L_20:
        /*006c*/ 	.byte	0x04, 0x17
        /*006e*/ 	.short	(.L_22 - .L_21)
.L_21:
        /*0070*/ 	.word	0x00000000
        /*0074*/ 	.short	0x0014
        /*0076*/ 	.short	0x0064
        /*0078*/ 	.byte	0x00, 0xf0, 0x11, 0x00


	//----- nvinfo : EIATTR_KPARAM_INFO
	.align		4
.L_22:
        /*007c*/ 	.byte	0x04, 0x17
        /*007e*/ 	.short	(.L_24 - .L_23)
.L_23:
        /*0080*/ 	.word	0x00000000
        /*0084*/ 	.short	0x0013
        /*0086*/ 	.short	0x0060
        /*0088*/ 	.byte	0x00, 0xf0, 0x11, 0x00


	//----- nvinfo : EIATTR_KPARAM_INFO
	.align		4
.L_24:
        /*008c*/ 	.byte	0x04, 0x17
        /*008e*/ 	.short	(.L_26 - .L_25)
.L_25:
        /*0090*/ 	.word	0x00000000
        /*0094*/ 	.short	0x0012
        /*0096*/ 	.short	0x005c
        /*0098*/ 	.byte	0x00, 0xf0, 0x11, 0x00


	//----- nvinfo : EIATTR_KPARAM_INFO
	.align		4
.L_26:
        /*009c*/ 	.byte	0x04, 0x17
        /*009e*/ 	.short	(.L_28 - .L_27)
.L_27:
        /*00a0*/ 	.word	0x00000000
        /*00a4*/ 	.short	0x0011
        /*00a6*/ 	.short	0x0058
        /*00a8*/ 	.byte	0x00, 0xf0, 0x11, 0x00


	//----- nvinfo : EIATTR_KPARAM_INFO
	.align		4
.L_28:
        /*00ac*/ 	.byte	0x04, 0x17
        /*00ae*/ 	.short	(.L_30 - .L_29)
.L_29:
        /*00b0*/ 	.word	0x00000000
        /*00b4*/ 	.short	0x0010
        /*00b6*/ 	.short	0x0054
        /*00b8*/ 	.byte	0x00, 0xf0, 0x11, 0x00


	//----- nvinfo : EIATTR_KPARAM_INFO
	.align		4
.L_30:
        /*00bc*/ 	.byte	0x04, 0x17
        /*00be*/ 	.short	(.L_32 - .L_31)
.L_31:
        /*00c0*/ 	.word	0x00000000
        /*00c4*/ 	.short	0x000f
        /*00c6*/ 	.short	0x0050
        /*00c8*/ 	.byte	0x00, 0xf0, 0x11, 0x00


	//----- nvinfo : EIATTR_KPARAM_INFO
	.align		4
.L_32:
        /*00cc*/ 	.byte	0x04, 0x17
        /*00ce*/ 	.short	(.L_34 - .L_33)
.L_33:
        /*00d0*/ 	.word	0x00000000
        /*00d4*/ 	.short	0x000e
        /*00d6*/ 	.short	0x004c
        /*00d8*/ 	.byte	0x00, 0xf0, 0x11, 0x00


	//----- nvinfo : EIATTR_KPARAM_INFO
	.align		4
.L_34:
        /*00dc*/ 	.byte	0x04, 0x17
        /*00de*/ 	.short	(.L_36 - .L_35)
.L_35:
        /*00e0*/ 	.word	0x00000000
        /*00e4*/ 	.short	0x000d
        /*00e6*/ 	.short	0x0048
        /*00e8*/ 	.byte	0x00, 0xf0, 0x11, 0x00


	//----- nvinfo : EIATTR_KPARAM_INFO
	.align		4
.L_36:
        /*00ec*/ 	.byte	0x04, 0x17
        /*00ee*/ 	.short	(.L_38 - .L_37)
.L_37:
        /*00f0*/ 	.word	0x00000000
        /*00f4*/ 	.short	0x000c
        /*00f6*/ 	.short	0x0044
        /*00f8*/ 	.byte	0x00, 0xf0, 0x11, 0x00


	//----- nvinfo : EIATTR_KPARAM_INFO
	.align		4
.L_38:
        /*00fc*/ 	.byte	0x04, 0x17
        /*00fe*/ 	.short	(.L_40 - .L_39)
.L_39:
        /*0100*/ 	.word	0x00000000
        /*0104*/ 	.short	0x000b
        /*0106*/ 	.short	0x0040
        /*0108*/ 	.byte	0x00, 0xf0, 0x11, 0x00


	//----- nvinfo : EIATTR_KPARAM_INFO
	.align		4
.L_40:
        /*010c*/ 	.byte	0x04, 0x17
        /*010e*/ 	.short	(.L_42 - .L_41)
.L_41:
        /*0110*/ 	.word	0x00000000
        /*0114*/ 	.short	0x000a
        /*0116*/ 	.short	0x003c
        /*0118*/ 	.byte	0x00, 0xf0, 0x11, 0x00


	//----- nvinfo : EIATTR_KPARAM_INFO
	.align		4
.L_42:
        /*011c*/ 	.byte	0x04, 0x17
        /*011e*/ 	.short	(.L_44 - .L_43)
.L_43:
        /*0120*/ 	.word	0x00000000
        /*0124*/ 	.short	0x0009
        /*0126*/ 	.short	0x0038
        /*0128*/ 	.byte	0x00, 0xf0, 0x11, 0x00


	//----- nvinfo : EIATTR_KPARAM_INFO
	.align		4
.L_44:
        /*012c*/ 	.byte	0x04, 0x17
        /*012e*/ 	.short	(.L_46 - .L_45)
.L_45:
        /*0130*/ 	.word	0x00000000
        /*0134*/ 	.short	0x0008
        /*0136*/ 	.short	0x0034
        /*0138*/ 	.byte	0x00, 0xf0, 0x11, 0x00


	//----- nvinfo : EIATTR_KPARAM_INFO
	.align		4
.L_46:
        /*013c*/ 	.byte	0x04, 0x17
        /*013e*/ 	.short	(.L_48 - .L_47)
.L_47:
        /*0140*/ 	.word	0x00000000
        /*0144*/ 	.short	0x0007
        /*0146*/ 	.short	0x0030
        /*0148*/ 	.byte	0x00, 0xf0, 0x11, 0x00


	//----- nvinfo : EIATTR_KPARAM_INFO
	.align		4
.L_48:
        /*014c*/ 	.byte	0x04, 0x17
        /*014e*/ 	.short	(.L_50 - .L_49)
.L_49:
        /*0150*/ 	.word	0x00000000
        /*0154*/ 	.short	0x0006
        /*0156*/ 	.short	0x002c
        /*0158*/ 	.byte	0x00, 0xf0, 0x11, 0x00


	//----- nvinfo : EIATTR_KPARAM_INFO
	.align		4
.L_50:
        /*015c*/ 	.byte	0x04, 0x17
        /*015e*/ 	.short	(.L_52 - .L_51)
.L_51:
        /*0160*/ 	.word	0x00000000
        /*0164*/ 	.short	0x0005
        /*0166*/ 	.short	0x0028
        /*0168*/ 	.byte	0x00, 0xf0, 0x11, 0x00


	//----- nvinfo : EIATTR_KPARAM_INFO
	.align		4
.L_52:
        /*016c*/ 	.byte	0x04, 0x17
        /*016e*/ 	.short	(.L_54 - .L_53)
.L_53:
        /*0170*/ 	.word	0x00000000
        /*0174*/ 	.short	0x0004
        /*0176*/ 	.short	0x0020
        /*0178*/ 	.byte	0x00, 0xf4, 0x21, 0x00


	//----- nvinfo : EIATTR_KPARAM_INFO
	.align		4
.L_54:
        /*017c*/ 	.byte	0x04, 0x17
        /*017e*/ 	.short	(.L_56 - .L_55)
.L_55:
        /*0180*/ 	.word	0x00000000
        /*0184*/ 	.short	0x0003
        /*0186*/ 	.short	0x0018
        /*0188*/ 	.byte	0x00, 0xf4, 0x21, 0x00


	//----- nvinfo : EIATTR_KPARAM_INFO
	.align		4
.L_56:
        /*018c*/ 	.byte	0x04, 0x17
        /*018e*/ 	.short	(.L_58 - .L_57)
.L_57:
        /*0190*/ 	.word	0x00000000
        /*0194*/ 	.short	0x0002
        /*0196*/ 	.short	0x0010
        /*0198*/ 	.byte	0x00, 0xf4, 0x21, 0x00


	//----- nvinfo : EIATTR_KPARAM_INFO
	.align		4
.L_58:
        /*019c*/ 	.byte	0x04, 0x17
        /*019e*/ 	.short	(.L_60 - .L_59)
.L_59:
        /*01a0*/ 	.word	0x00000000
        /*01a4*/ 	.short	0x0001
        /*01a6*/ 	.short	0x0008
        /*01a8*/ 	.byte	0x00, 0xf4, 0x21, 0x00


	//----- nvinfo : EIATTR_KPARAM_INFO
	.align		4
.L_60:
        /*01ac*/ 	.byte	0x04, 0x17
        /*01ae*/ 	.short	(.L_62 - .L_61)
.L_61:
        /*01b0*/ 	.word	0x00000000
        /*01b4*/ 	.short	0x0000
        /*01b6*/ 	.short	0x0000
        /*01b8*/ 	.byte	0x00, 0xf4, 0x21, 0x00


	//----- nvinfo : EIATTR_MAXREG_COUNT
	.align		4
.L_62:
        /*01bc*/ 	.byte	0x03, 0x1b
        /*01be*/ 	.short	0x00ff


	//----- nvinfo : EIATTR_NUM_BARRIERS
	.align		4
        /*01c0*/ 	.byte	0x02, 0x4c
        /*01c2*/ 	.byte	0x01
	.zero		1


	//----- nvinfo : EIATTR_ANNOTATIONS
	.align		4
        /*01c4*/ 	.byte	0x04, 0x55
        /*01c6*/ 	.short	(.L_64 - .L_63)


	//   ....[0]....
.L_63:
        /*01c8*/ 	.word	0x00000001
        /*01cc*/ 	.byte	0xf0, 0x11, 0x00, 0x00, 0x01, 0x00, 0x00, 0x00, 0x10, 0x12, 0x00, 0x00, 0x01, 0x00, 0x00, 0x00
        /* <DEDUP_REMOVED lines=644> */
        /*2a1c*/ 	.byte	0xe0, 0x4a, 0x01, 0x00, 0x01, 0x00, 0x00, 0x00, 0x50, 0x4b, 0x01, 0x00


	//----- nvinfo : EIATTR_MERCURY_ISA_VERSION
	.align		4
.L_64:
        /*2a28*/ 	.byte	0x03, 0x5f
        /*2a2a*/ 	.short	0x0000


	//----- nvinfo : EIATTR_COOP_GROUP_MASK_REGIDS
	.align		4
        /*2a2c*/ 	.byte	0x04, 0x29
        /*2a2e*/ 	.short	(.L_66 - .L_65)


	//   ....[0]....
.L_65:
        /*2a30*/ 	.word	0xffffffff


	//   ....[1]....
        /*2a34*/ 	.word	0xffffffff


	//   ....[2]....
        /*2a38*/ 	.word	0xffffffff


	//   ....[3]....
        /*2a3c*/ 	.word	0xffffffff


	//   ....[4]....
        /*2a40*/ 	.word	0xffffffff


	//   ....[5]....
        /*2a44*/ 	.word	0xffffffff


	//   ....[6]....
        /*2a48*/ 	.word	0xffffffff


	//   ....[7]....
        /*2a4c*/ 	.word	0xffffffff


	//   ....[8]....
        /*2a50*/ 	.word	0xffffffff


	//   ....[9]....
        /*2a54*/ 	.word	0xffffffff


	//   ....[10]....
        /*2a58*/ 	.word	0xffffffff


	//   ....[11]....
        /*2a5c*/ 	.word	0xffffffff


	//   ....[12]....
        /*2a60*/ 	.word	0xffffffff


	//   ....[13]....
        /*2a64*/ 	.word	0xffffffff


	//   ....[14]....
        /*2a68*/ 	.word	0xffffffff


	//   ....[15]....
        /*2a6c*/ 	.word	0xffffffff


	//   ....[16]....
        /*2a70*/ 	.word	0xffffffff


	//   ....[17]....
        /*2a74*/ 	.word	0xffffffff


	//   ....[18]....
        /*2a78*/ 	.word	0xffffffff


	//   ....[19]....
        /*2a7c*/ 	.word	0xffffffff


	//   ....[20]....
        /*2a80*/ 	.word	0xffffffff


	//   ....[21]....
        /*2a84*/ 	.word	0xffffffff


	//----- nvinfo : EIATTR_COOP_GROUP_INSTR_OFFSETS
	.align		4
.L_66:
        /*2a88*/ 	.byte	0x04, 0x28
        /*2a8a*/ 	.short	(.L_68 - .L_67)


	//   ....[0]....
.L_67:
        /*2a8c*/ 	.word	0x0000e490


	//   ....[1]....
        /*2a90*/ 	.word	0x0000e4a0


	//   ....[2]....
        /*2a94*/ 	.word	0x0000e4b0


	//   ....[3]....
        /*2a98*/ 	.word	0x0000e4c0


	//   ....[4]....
        /*2a9c*/ 	.word	0x0000e540


	//   ....[5]....
        /*2aa0*/ 	.word	0x0000e550


	//   ....[6]....
        /*2aa4*/ 	.word	0x0000e560


	//   ....[7]....
        /*2aa8*/ 	.word	0x0000e570


	//   ....[8]....
        /*2aac*/ 	.word	0x0000e6b0


	//   ....[9]....
        /*2ab0*/ 	.word	0x0000e6d0


	//   ....[10]....
        /*2ab4*/ 	.word	0x0000e6f0


	//   ....[11]....
        /*2ab8*/ 	.word	0x0000ec40


	//   ....[12]....
        /*2abc*/ 	.word	0x0000ec50


	//   ....[13]....
        /*2ac0*/ 	.word	0x0000ec60


	//   ....[14]....
        /*2ac4*/ 	.word	0x0000ec70


	//   ....[15]....
        /*2ac8*/ 	.word	0x0000ecc0


	//   ....[16]....
        /*2acc*/ 	.word	0x0000ecd0


	//   ....[17]....
        /*2ad0*/ 	.word	0x0000ece0


	//   ....[18]....
        /*2ad4*/ 	.word	0x0000ecf0


	//   ....[19]....
        /*2ad8*/ 	.word	0x0000edb0


	//   ....[20]....
        /*2adc*/ 	.word	0x0000edd0


	//   ....[21]....
        /*2ae0*/ 	.word	0x0000edf0


	//----- nvinfo : EIATTR_EXIT_INSTR_OFFSETS
	.align		4
.L_68:
        /*2ae4*/ 	.byte	0x04, 0x1c
        /*2ae6*/ 	.short	(.L_70 - .L_69)


	//   ....[0]....
.L_69:
        /*2ae8*/ 	.word	0x00017900


	//   ....[1]....
        /*2aec*/ 	.word	0x000179a0


	//----- nvinfo : EIATTR_REQNTID
	.align		4
.L_70:
        /*2af0*/ 	.byte	0x04, 0x10
        /*2af2*/ 	.short	(.L_72 - .L_71)
.L_71:
        /*2af4*/ 	.word	0x00000100
        /*2af8*/ 	.word	0x00000001
        /*2afc*/ 	.word	0x00000001
.L_72:


//--------------------- .nv.callgraph             --------------------------
	.section	.nv.callgraph,"",@"SHT_CUDA_CALLGRAPH"
	.align	4
	.sectionentsize	8
	.align		4
        /*0000*/ 	.word	0x00000000
	.align		4
        /*0004*/ 	.word	0xffffffff
	.align		4
        /*0008*/ 	.word	0x00000000
	.align		4
        /*000c*/ 	.word	0xfffffffe
	.align		4
        /*0010*/ 	.word	0x00000000
	.align		4
        /*0014*/ 	.word	0xfffffffd
	.align		4
        /*0018*/ 	.word	0x00000000
	.align		4
        /*001c*/ 	.word	0xfffffffc


//--------------------- .nv.rel.action            --------------------------
	.section	.nv.rel.action,"",@"SHT_CUDA_RELOCINFO"
	.align	8
	.sectionentsize	8
        /*0000*/ 	.byte	0x73, 0x00, 0x00, 0x00, 0x00, 0x00, 0x00, 0x00, 0x00, 0x00, 0x00, 0x11, 0x25, 0x00, 0x05, 0x36


//--------------------- .nv.constant4             --------------------------
	.section	.nv.constant4,"a",@progbits
	.align	8
	.align		8
.nv.constant4:
        /*0000*/ 	.dword	_$_str


//--------------------- .nv.constant0.attn_fwd    --------------------------
	.section	.nv.constant0.attn_fwd,"a",@progbits
	.sectionflags	@""
	.align	4
.nv.constant0.attn_fwd:
	.zero		488


//--------------------- .text.attn_fwd            --------------------------
	.section	.text.attn_fwd,"ax",@progbits
	.sectioninfo	@"SHI_REGISTERS=255"
	.align	128
        .global         attn_fwd
        .type           attn_fwd,@function
        .size           attn_fwd,(.L_x_3 - attn_fwd)
        .other          attn_fwd,@"STO_CUDA_ENTRY STV_DEFAULT"
attn_fwd:
.text.attn_fwd:
[----:B------:R-:W-:Y:S02]  /*0000*/  MOV R1, c[0x0][0x28] ;  /* 0x00000a0000017a02 */ /* 0x000fe40000000f00 */
[----:B------:R-:W0:Y:S01]  /*0010*/  S2R R113, SR_CTAID.X ;  /* 0x0000000000717919 */ /* 0x000e220000002500 */
[----:B------:R-:W-:Y:S01]  /*0020*/  ULDC.64 UR6, c[0x0][0x118] ;  /* 0x0000460000067ab9 */ /* 0x000fe20000000a00 */
[----:B------:R-:W-:Y:S02]  /*0030*/  IADD3 R1, R1, -0x1240, RZ ;  /* 0xffffedc001017810 */ /* 0x000fe40007ffe0ff */
[----:B------:R-:W1:Y:S04]  /*0040*/  S2R R211, SR_TID.X ;  /* 0x0000000000d37919 */ /* 0x000e680000002100 */
[----:B------:R-:W2:Y:S01]  /*0050*/  S2R R112, SR_CTAID.Y ;  /* 0x0000000000707919 */ /* 0x000ea20000002600 */
[----:B0-----:R-:W-:-:S04]  /*0060*/  SHF.L.U32 R113, R113, 0x5, RZ ;  /* 0x0000000571717819 */ /* 0x001fc800000006ff */
[--C-:B-1----:R-:W-:Y:S02]  /*0070*/  LOP3.LUT R0, R113, 0x1f, R211.reuse, 0xf8, !PT ;  /* 0x0000001f71007812 */ /* 0x102fe400078ef8d3 */
[----:B------:R-:W-:Y:S01]  /*0080*/  SHF.R.U32.HI R6, RZ, 0x5, R211 ;  /* 0x00000005ff067819 */ /* 0x000fe200000116d3 */
[----:B--2---:R-:W-:Y:S02]  /*0090*/  IMAD R2, R112, c[0x0][0x190], RZ ;  /* 0x0000640070027a24 */ /* 0x004fe400078e02ff */
[----:B------:R-:W-:Y:S01]  /*00a0*/  IMAD R4, R0, c[0x0][0x194], RZ ;  /* 0x0000650000047a24 */ /* 0x000fe200078e02ff */
[----:B------:R-:W-:Y:S01]  /*00b0*/  SGXT.U32 R6, R6, 0x3 ;  /* 0x000000030606781a */ /* 0x000fe20000000000 */
[----:B------:R-:W-:Y:S01]  /*00c0*/  IMAD.MOV.U32 R0, RZ, RZ, c[0x0][0x198] ;  /* 0x00006600ff007624 */ /* 0x000fe200078e00ff */
[C---:B------:R-:W-:Y:S01]  /*00d0*/  SHF.L.U32 R3, R2.reuse, 0x1, RZ ;  /* 0x0000000102037819 */ /* 0x040fe200000006ff */
[----:B------:R-:W-:Y:S01]  /*00e0*/  IMAD.HI R2, R2, 0x2, RZ ;  /* 0x0000000202027827 */ /* 0x000fe200078e02ff */
[----:B------:R-:W-:-:S03]  /*00f0*/  SHF.L.U32 R8, R4, 0x1, RZ ;  /* 0x0000000104087819 */ /* 0x000fc600000006ff */
[----:B------:R-:W-:Y:S01]  /*0100*/  IMAD R7, R6, c[0x0][0x198], RZ ;  /* 0x0000660006077a24 */ /* 0x000fe200078e02ff */
[----:B------:R-:W-:Y:S01]  /*0110*/  IADD3 R3, P0, P1, R8, c[0x0][0x160], R3 ;  /* 0x0000580008037a10 */ /* 0x000fe2000791e003 */
[----:B------:R-:W-:-:S04]  /*0120*/  IMAD.HI R5, R4, 0x2, RZ ;  /* 0x0000000204057827 */ /* 0x000fc800078e02ff */
[C---:B------:R-:W-:Y:S01]  /*0130*/  IMAD R11, R0.reuse, 0x8, R7 ;  /* 0x00000008000b7824 */ /* 0x040fe200078e0207 */
[----:B------:R-:W-:Y:S02]  /*0140*/  IADD3.X R2, R5, c[0x0][0x164], R2, P0, P1 ;  /* 0x0000590005027a10 */ /* 0x000fe400007e2402 */
[C---:B------:R-:W-:Y:S02]  /*0150*/  LEA R8, P0, R7.reuse, R3, 0x1 ;  /* 0x0000000307087211 */ /* 0x040fe400078008ff */
[C---:B------:R-:W-:Y:S02]  /*0160*/  LEA R5, R0.reuse, R11, 0x3 ;  /* 0x0000000b00057211 */ /* 0x040fe400078e18ff */
[-C--:B------:R-:W-:Y:S02]  /*0170*/  LEA.HI.X.SX32 R9, R7, R2.reuse, 0x1, P0 ;  /* 0x0000000207097211 */ /* 0x080fe400000f0eff */
[C---:B------:R-:W-:Y:S02]  /*0180*/  LEA R7, R0.reuse, R5, 0x3 ;  /* 0x0000000500077211 */ /* 0x040fe400078e18ff */
[-C--:B------:R-:W-:Y:S01]  /*0190*/  LEA R12, P0, R5, R3.reuse, 0x1 ;  /* 0x00000003050c7211 */ /* 0x080fe200078008ff */
[----:B------:R0:W2:Y:S01]  /*01a0*/  LDG.E.U16 R4, [R8.64] ;  /* 0x0000000608047981 */ /* 0x0000a2000c1e1500 */
[----:B------:R-:W-:Y:S01]  /*01b0*/  LEA R10, P1, R11, R3, 0x1 ;  /* 0x000000030b0a7211 */ /* 0x000fe200078208ff */
[----:B------:R-:W-:Y:S01]  /*01c0*/  IMAD R17, R0, 0x8, R7 ;  /* 0x0000000800117824 */ /* 0x000fe200078e0207 */
[----:B------:R-:W-:-:S02]  /*01d0*/  LEA.HI.X.SX32 R13, R5, R2, 0x1, P0 ;  /* 0x00000002050d7211 */ /* 0x000fc400000f0eff */
[C---:B------:R-:W-:Y:S02]  /*01e0*/  LEA R14, P0, R7.reuse, R3, 0x1 ;  /* 0x00000003070e7211 */ /* 0x040fe400078008ff */
[C---:B------:R-:W-:Y:S02]  /*01f0*/  LEA R19, R0.reuse, R17, 0x3 ;  /* 0x0000001100137211 */ /* 0x040fe400078e18ff */
[-C--:B------:R-:W-:Y:S02]  /*0200*/  LEA.HI.X.SX32 R15, R7, R2.reuse, 0x1, P0 ;  /* 0x00000002070f7211 */ /* 0x080fe400000f0eff */
[C---:B------:R-:W-:Y:S01]  /*0210*/  LEA R21, R0.reuse, R19, 0x3 ;  /* 0x0000001300157211 */ /* 0x040fe200078e18ff */
[----:B------:R1:W3:Y:S01]  /*0220*/  LDG.E.U16 R7, [R12.64] ;  /* 0x000000060c077981 */ /* 0x0002e2000c1e1500 */
[-C--:B------:R-:W-:Y:S02]  /*0230*/  LEA R16, P0, R17, R3.reuse, 0x1 ;  /* 0x0000000311107211 */ /* 0x080fe400078008ff */
[-C--:B------:R-:W-:Y:S01]  /*0240*/  LEA.HI.X.SX32 R11, R11, R2.reuse, 0x1, P1 ;  /* 0x000000020b0b7211 */ /* 0x080fe200008f0eff */
[----:B------:R-:W-:Y:S01]  /*0250*/  IMAD R23, R0, 0x8, R21 ;  /* 0x0000000800177824 */ /* 0x000fe200078e0215 */
[----:B------:R-:W-:Y:S01]  /*0260*/  LEA.HI.X.SX32 R17, R17, R2, 0x1, P0 ;  /* 0x0000000211117211 */ /* 0x000fe200000f0eff */
[----:B0-----:R0:W4:Y:S01]  /*0270*/  LDG.E.U16 R8, [R14.64] ;  /* 0x000000060e087981 */ /* 0x001122000c1e1500 */
[----:B------:R-:W-:-:S02]  /*0280*/  LEA R18, P0, R19, R3, 0x1 ;  /* 0x0000000313127211 */ /* 0x000fc400078008ff */
[C---:B-1----:R-:W-:Y:S01]  /*0290*/  LEA R13, R0.reuse, R23, 0x3 ;  /* 0x00000017000d7211 */ /* 0x042fe200078e18ff */
[----:B------:R1:W5:Y:S01]  /*02a0*/  LDG.E.U16 R5, [R10.64] ;  /* 0x000000060a057981 */ /* 0x000362000c1e1500 */
[-C--:B------:R-:W-:Y:S02]  /*02b0*/  LEA.HI.X.SX32 R19, R19, R2.reuse, 0x1, P0 ;  /* 0x0000000213137211 */ /* 0x080fe400000f0eff */
[----:B------:R-:W-:Y:S01]  /*02c0*/  LEA R20, P1, R21, R3, 0x1 ;  /* 0x0000000315147211 */ /* 0x000fe200078208ff */
[----:B------:R1:W2:Y:S01]  /*02d0*/  LDG.E.U16 R9, [R16.64] ;  /* 0x0000000610097981 */ /* 0x0002a2000c1e1500 */
[C---:B0-----:R-:W-:Y:S02]  /*02e0*/  LEA R15, R0.reuse, R13, 0x3 ;  /* 0x0000000d000f7211 */ /* 0x041fe400078e18ff */
[CC--:B-1----:R-:W-:Y:S01]  /*02f0*/  LEA R10, P0, R23.reuse, R3.reuse, 0x1 ;  /* 0x00000003170a7211 */ /* 0x0c2fe200078008ff */
[----:B------:R0:W2:Y:S03]  /*0300*/  LDG.E.U16 R22, [R18.64] ;  /* 0x0000000612167981 */ /* 0x0000a6000c1e1500 */
[----:B------:R-:W-:Y:S01]  /*0310*/  LEA.HI.X.SX32 R11, R23, R2, 0x1, P0 ;  /* 0x00000002170b7211 */ /* 0x000fe200000f0eff */
[----:B------:R-:W-:Y:S01]  /*0320*/  IMAD R23, R0, 0x8, R15 ;  /* 0x0000000800177824 */ /* 0x000fe200078e020f */
[----:B------:R-:W-:-:S02]  /*0330*/  LEA R12, P0, R13, R3, 0x1 ;  /* 0x000000030d0c7211 */ /* 0x000fc400078008ff */
[-C--:B------:R-:W-:Y:S01]  /*0340*/  LEA.HI.X.SX32 R21, R21, R2.reuse, 0x1, P1 ;  /* 0x0000000215157211 */ /* 0x080fe200008f0eff */
[----:B------:R1:W2:Y:S01]  /*0350*/  LDG.E.U16 R26, [R10.64] ;  /* 0x000000060a1a7981 */ /* 0x0002a2000c1e1500 */
[-C--:B------:R-:W-:Y:S02]  /*0360*/  LEA.HI.X.SX32 R13, R13, R2.reuse, 0x1, P0 ;  /* 0x000000020d0d7211 */ /* 0x080fe400000f0eff */
[C---:B------:R-:W-:Y:S01]  /*0370*/  LEA R14, P0, R15.reuse, R3, 0x1 ;  /* 0x000000030f0e7211 */ /* 0x040fe200078008ff */
[----:B------:R1:W2:Y:S01]  /*0380*/  LDG.E.U16 R24, [R20.64] ;  /* 0x0000000614187981 */ /* 0x0002a2000c1e1500 */
[----:B------:R-:W-:Y:S02]  /*0390*/  LEA R25, R0, R23, 0x3 ;  /* 0x0000001700197211 */ /* 0x000fe400078e18ff */
[----:B------:R-:W-:Y:S01]  /*03a0*/  LEA.HI.X.SX32 R15, R15, R2, 0x1, P0 ;  /* 0x000000020f0f7211 */ /* 0x000fe200000f0eff */
[----:B------:R1:W2:Y:S01]  /*03b0*/  LDG.E.U16 R27, [R12.64] ;  /* 0x000000060c1b7981 */ /* 0x0002a2000c1e1500 */
[----:B------:R-:W-:-:S02]  /*03c0*/  LEA R16, P1, R23, R3, 0x1 ;  /* 0x0000000317107211 */ /* 0x000fc400078208ff */
[----:B0-----:R-:W-:Y:S01]  /*03d0*/  LEA R18, P0, R25, R3, 0x1 ;  /* 0x0000000319127211 */ /* 0x001fe200078008ff */
[----:B------:R0:W2:Y:S01]  /*03e0*/  LDG.E.U16 R28, [R14.64] ;  /* 0x000000060e1c7981 */ /* 0x0000a2000c1e1500 */
[C---:B-1----:R-:W-:Y:S02]  /*03f0*/  LEA R21, R0.reuse, R25, 0x3 ;  /* 0x0000001900157211 */ /* 0x042fe400078e18ff */
[-C--:B------:R-:W-:Y:S02]  /*0400*/  LEA.HI.X.SX32 R17, R23, R2.reuse, 0x1, P1 ;  /* 0x0000000217117211 */ /* 0x080fe400008f0eff */
[-C--:B------:R-:W-:Y:S01]  /*0410*/  LEA.HI.X.SX32 R19, R25, R2.reuse, 0x1, P0 ;  /* 0x0000000219137211 */ /* 0x080fe200000f0eff */
[C---:B------:R-:W-:Y:S01]  /*0420*/  IMAD R23, R0.reuse, 0x8, R21 ;  /* 0x0000000800177824 */ /* 0x040fe200078e0215 */
[C---:B------:R-:W-:Y:S01]  /*0430*/  LEA R10, P0, R21.reuse, R3, 0x1 ;  /* 0x00000003150a7211 */ /* 0x040fe200078008ff */
[----:B------:R1:W2:Y:S03]  /*0440*/  LDG.E.U16 R29, [R16.64] ;  /* 0x00000006101d7981 */ /* 0x0002a6000c1e1500 */
[----:B------:R-:W-:Y:S01]  /*0450*/  LEA.HI.X.SX32 R11, R21, R2, 0x1, P0 ;  /* 0x00000002150b7211 */ /* 0x000fe200000f0eff */
[----:B------:R0:W2:Y:S01]  /*0460*/  LDG.E.U16 R30, [R18.64] ;  /* 0x00000006121e7981 */ /* 0x0000a2000c1e1500 */
[----:B------:R-:W-:-:S02]  /*0470*/  LEA R21, R0, R23, 0x3 ;  /* 0x0000001700157211 */ /* 0x000fc400078e18ff */
[C---:B------:R-:W-:Y:S01]  /*0480*/  LEA R12, P0, R23.reuse, R3, 0x1 ;  /* 0x00000003170c7211 */ /* 0x040fe200078008ff */
[----:B------:R0:W2:Y:S01]  /*0490*/  LDG.E.U16 R31, [R10.64] ;  /* 0x000000060a1f7981 */ /* 0x0000a2000c1e1500 */
[----:B------:R-:W-:Y:S02]  /*04a0*/  LEA R25, R0, R21, 0x3 ;  /* 0x0000001500197211 */ /* 0x000fe400078e18ff */
[----:B------:R-:W-:-:S03]  /*04b0*/  LEA.HI.X.SX32 R13, R23, R2, 0x1, P0 ;  /* 0x00000002170d7211 */ /* 0x000fc600000f0eff */
[C---:B-1----:R-:W-:Y:S01]  /*04c0*/  IMAD R17, R0.reuse, 0x8, R25 ;  /* 0x0000000800117824 */ /* 0x042fe200078e0219 */
[C---:B0-----:R-:W-:Y:S01]  /*04d0*/  LEA R14, P0, R25.reuse, R3, 0x1 ;  /* 0x00000003190e7211 */ /* 0x041fe200078008ff */
[----:B------:R0:W2:Y:S03]  /*04e0*/  LDG.E.U16 R32, [R12.64] ;  /* 0x000000060c207981 */ /* 0x0000a6000c1e1500 */
[C---:B------:R-:W-:Y:S02]  /*04f0*/  LEA R19, R0.reuse, R17, 0x3 ;  /* 0x0000001100137211 */ /* 0x040fe400078e18ff */
[----:B------:R-:W-:Y:S02]  /*0500*/  LEA.HI.X.SX32 R15, R25, R2, 0x1, P0 ;  /* 0x00000002190f7211 */ /* 0x000fe400000f0eff */
[----:B------:R-:W-:Y:S02]  /*0510*/  LEA R16, P0, R17, R3, 0x1 ;  /* 0x0000000311107211 */ /* 0x000fe400078008ff */
[----:B------:R-:W-:Y:S01]  /*0520*/  LEA R23, R0, R19, 0x3 ;  /* 0x0000001300177211 */ /* 0x000fe200078e18ff */
[----:B------:R1:W2:Y:S01]  /*0530*/  LDG.E.U16 R34, [R14.64] ;  /* 0x000000060e227981 */ /* 0x0002a2000c1e1500 */
[----:B------:R-:W-:-:S02]  /*0540*/  LEA R20, P1, R21, R3, 0x1 ;  /* 0x0000000315147211 */ /* 0x000fc400078208ff */
[-C--:B------:R-:W-:Y:S01]  /*0550*/  LEA.HI.X.SX32 R17, R17, R2.reuse, 0x1, P0 ;  /* 0x0000000211117211 */ /* 0x080fe200000f0eff */
[----:B------:R-:W-:Y:S01]  /*0560*/  IMAD R25, R0, 0x8, R23 ;  /* 0x0000000800197824 */ /* 0x000fe200078e0217 */
[-C--:B------:R-:W-:Y:S02]  /*0570*/  LEA.HI.X.SX32 R21, R21, R2.reuse, 0x1, P1 ;  /* 0x0000000215157211 */ /* 0x080fe400008f0eff */
[-C--:B------:R-:W-:Y:S01]  /*0580*/  LEA R10, P0, R19, R3.reuse, 0x1 ;  /* 0x00000003130a7211 */ /* 0x080fe200078008ff */
[----:B------:R1:W2:Y:S01]  /*0590*/  LDG.E.U16 R35, [R16.64] ;  /* 0x0000000610237981 */ /* 0x0002a2000c1e1500 */
[-C--:B------:R-:W-:Y:S02]  /*05a0*/  LEA R18, P1, R23, R3.reuse, 0x1 ;  /* 0x0000000317127211 */ /* 0x080fe400078208ff */
[----:B------:R-:W-:Y:S01]  /*05b0*/  LEA.HI.X.SX32 R11, R19, R2, 0x1, P0 ;  /* 0x00000002130b7211 */ /* 0x000fe200000f0eff */
[----:B------:R1:W2:Y:S01]  /*05c0*/  LDG.E.U16 R33, [R20.64] ;  /* 0x0000000614217981 */ /* 0x0002a2000c1e1500 */
[----:B0-----:R-:W-:-:S02]  /*05d0*/  LEA R12, P0, R25, R3, 0x1 ;  /* 0x00000003190c7211 */ /* 0x001fc400078008ff */
[-C--:B------:R-:W-:Y:S01]  /*05e0*/  LEA.HI.X.SX32 R19, R23, R2.reuse, 0x1, P1 ;  /* 0x0000000217137211 */ /* 0x080fe200008f0eff */
[----:B------:R0:W2:Y:S01]  /*05f0*/  LDG.E.U16 R36, [R10.64] ;  /* 0x000000060a247981 */ /* 0x0000a2000c1e1500 */
[----:B------:R-:W-:-:S03]  /*0600*/  LEA.HI.X.SX32 R13, R25, R2, 0x1, P0 ;  /* 0x00000002190d7211 */ /* 0x000fc600000f0eff */
[----:B------:R0:W2:Y:S01]  /*0610*/  LDG.E.U16 R37, [R18.64] ;  /* 0x0000000612257981 */ /* 0x0000a2000c1e1500 */
[----:B-1----:R-:W-:-:S03]  /*0620*/  LEA R21, R0, R25, 0x3 ;  /* 0x0000001900157211 */ /* 0x002fc600078e18ff */
[----:B------:R1:W2:Y:S01]  /*0630*/  LDG.E.U16 R38, [R12.64] ;  /* 0x000000060c267981 */ /* 0x0002a2000c1e1500 */
[C---:B------:R-:W-:Y:S02]  /*0640*/  LEA R14, P0, R21.reuse, R3, 0x1 ;  /* 0x00000003150e7211 */ /* 0x040fe400078008ff */
[----:B------:R-:W-:Y:S02]  /*0650*/  LEA R23, R0, R21, 0x3 ;  /* 0x0000001500177211 */ /* 0x000fe400078e18ff */
[----:B------:R-:W-:-:S03]  /*0660*/  LEA.HI.X.SX32 R15, R21, R2, 0x1, P0 ;  /* 0x00000002150f7211 */ /* 0x000fc600000f0eff */
[C---:B------:R-:W-:Y:S01]  /*0670*/  IMAD R21, R0.reuse, 0x8, R23 ;  /* 0x0000000800157824 */ /* 0x040fe200078e0217 */
[C---:B------:R-:W-:Y:S01]  /*0680*/  LEA R16, P0, R23.reuse, R3, 0x1 ;  /* 0x0000000317107211 */ /* 0x040fe200078008ff */
[----:B------:R1:W3:Y:S03]  /*0690*/  LDG.E.U16 R39, [R14.64] ;  /* 0x000000060e277981 */ /* 0x0002e6000c1e1500 */
[C---:B------:R-:W-:Y:S02]  /*06a0*/  LEA R25, R0.reuse, R21, 0x3 ;  /* 0x0000001500197211 */ /* 0x040fe400078e18ff */
[-C--:B------:R-:W-:Y:S02]  /*06b0*/  LEA.HI.X.SX32 R17, R23, R2.reuse, 0x1, P0 ;  /* 0x0000000217117211 */ /* 0x080fe400000f0eff */
[C---:B0-----:R-:W-:Y:S02]  /*06c0*/  LEA R10, P0, R25.reuse, R3, 0x1 ;  /* 0x00000003190a7211 */ /* 0x041fe400078008ff */
[----:B------:R-:W-:Y:S01]  /*06d0*/  LEA R19, R0, R25, 0x3 ;  /* 0x0000001900137211 */ /* 0x000fe200078e18ff */
[----:B------:R0:W5:Y:S01]  /*06e0*/  LDG.E.U16 R40, [R16.64] ;  /* 0x0000000610287981 */ /* 0x000162000c1e1500 */
[----:B------:R-:W-:-:S02]  /*06f0*/  LEA.HI.X.SX32 R11, R25, R2, 0x1, P0 ;  /* 0x00000002190b7211 */ /* 0x000fc400000f0eff */
[-C--:B-1----:R-:W-:Y:S01]  /*0700*/  LEA R12, P0, R19, R3.reuse, 0x1 ;  /* 0x00000003130c7211 */ /* 0x082fe200078008ff */
[C---:B------:R-:W-:Y:S01]  /*0710*/  IMAD R23, R0.reuse, 0x8, R19 ;  /* 0x0000000800177824 */ /* 0x040fe200078e0213 */
[----:B------:R-:W-:Y:S01]  /*0720*/  LEA R20, P1, R21, R3, 0x1 ;  /* 0x0000000315147211 */ /* 0x000fe200078208ff */
[----:B------:R1:W5:Y:S01]  /*0730*/  LDG.E.U16 R42, [R10.64] ;  /* 0x000000060a2a7981 */ /* 0x000362000c1e1500 */
[-C--:B------:R-:W-:Y:S02]  /*0740*/  LEA.HI.X.SX32 R13, R19, R2.reuse, 0x1, P0 ;  /* 0x00000002130d7211 */ /* 0x080fe400000f0eff */
[----:B------:R-:W-:Y:S02]  /*0750*/  LEA R19, R0, R23, 0x3 ;  /* 0x0000001700137211 */ /* 0x000fe400078e18ff */
[----:B------:R-:W-:Y:S01]  /*0760*/  LEA.HI.X.SX32 R21, R21, R2, 0x1, P1 ;  /* 0x0000000215157211 */ /* 0x000fe200008f0eff */
[----:B------:R1:W5:Y:S01]  /*0770*/  LDG.E.U16 R43, [R12.64] ;  /* 0x000000060c2b7981 */ /* 0x000362000c1e1500 */
[----:B------:R-:W-:-:S02]  /*0780*/  LEA R14, P0, R23, R3, 0x1 ;  /* 0x00000003170e7211 */ /* 0x000fc400078008ff */
[C---:B------:R-:W-:Y:S01]  /*0790*/  LEA R25, R0.reuse, R19, 0x3 ;  /* 0x0000001300197211 */ /* 0x040fe200078e18ff */
[----:B------:R1:W5:Y:S01]  /*07a0*/  LDG.E.U16 R41, [R20.64] ;  /* 0x0000000614297981 */ /* 0x000362000c1e1500 */
[-C--:B------:R-:W-:Y:S02]  /*07b0*/  LEA.HI.X.SX32 R15, R23, R2.reuse, 0x1, P0 ;  /* 0x00000002170f7211 */ /* 0x080fe400000f0eff */
[-C--:B0-----:R-:W-:Y:S02]  /*07c0*/  LEA R16, P0, R25, R3.reuse, 0x1 ;  /* 0x0000000319107211 */ /* 0x081fe400078008ff */
[----:B------:R-:W-:Y:S01]  /*07d0*/  LEA R18, P1, R19, R3, 0x1 ;  /* 0x0000000313127211 */ /* 0x000fe200078208ff */
[----:B------:R0:W5:Y:S01]  /*07e0*/  LDG.E.U16 R44, [R14.64] ;  /* 0x000000060e2c7981 */ /* 0x000162000c1e1500 */
[----:B-1----:R-:W-:Y:S01]  /*07f0*/  IMAD R21, R0, 0x8, R25 ;  /* 0x0000000800157824 */ /* 0x002fe200078e0219 */
[----:B------:R-:W-:-:S04]  /*0800*/  LEA.HI.X.SX32 R17, R25, R2, 0x1, P0 ;  /* 0x0000000219117211 */ /* 0x000fc800000f0eff */
[C---:B------:R-:W-:Y:S01]  /*0810*/  LEA R10, P0, R21.reuse, R3, 0x1 ;  /* 0x00000003150a7211 */ /* 0x040fe200078008ff */
[----:B------:R1:W5:Y:S01]  /*0820*/  LDG.E.U16 R46, [R16.64] ;  /* 0x00000006102e7981 */ /* 0x000362000c1e1500 */
[C---:B------:R-:W-:Y:S02]  /*0830*/  LEA R23, R0.reuse, R21, 0x3 ;  /* 0x0000001500177211 */ /* 0x040fe400078e18ff */
[-C--:B------:R-:W-:Y:S02]  /*0840*/  LEA.HI.X.SX32 R11, R21, R2.reuse, 0x1, P0 ;  /* 0x00000002150b7211 */ /* 0x080fe400000f0eff */
[C---:B------:R-:W-:Y:S02]  /*0850*/  LEA R21, R0.reuse, R23, 0x3 ;  /* 0x0000001700157211 */ /* 0x040fe400078e18ff */
[----:B------:R-:W-:Y:S01]  /*0860*/  LEA.HI.X.SX32 R19, R19, R2, 0x1, P1 ;  /* 0x0000000213137211 */ /* 0x000fe200008f0eff */
[----:B------:R1:W5:Y:S01]  /*0870*/  LDG.E.U16 R47, [R10.64] ;  /* 0x000000060a2f7981 */ /* 0x000362000c1e1500 */
[----:B------:R-:W-:Y:S01]  /*0880*/  LEA R12, P0, R23, R3, 0x1 ;  /* 0x00000003170c7211 */ /* 0x000fe200078008ff */
[----:B------:R-:W-:-:S02]  /*0890*/  IMAD R25, R0, 0x8, R21 ;  /* 0x0000000800197824 */ /* 0x000fc400078e0215 */
[----:B------:R1:W5:Y:S01]  /*08a0*/  LDG.E.U16 R45, [R18.64] ;  /* 0x00000006122d7981 */ /* 0x000362000c1e1500 */
[-C--:B------:R-:W-:Y:S02]  /*08b0*/  LEA.HI.X.SX32 R13, R23, R2.reuse, 0x1, P0 ;  /* 0x00000002170d7211 */ /* 0x080fe400000f0eff */
[-C--:B0-----:R-:W-:Y:S02]  /*08c0*/  LEA R14, P0, R25, R3.reuse, 0x1 ;  /* 0x00000003190e7211 */ /* 0x081fe400078008ff */
[----:B------:R-:W-:Y:S01]  /*08d0*/  LEA R20, P1, R21, R3, 0x1 ;  /* 0x0000000315147211 */ /* 0x000fe200078208ff */
[----:B------:R0:W5:Y:S01]  /*08e0*/  LDG.E.U16 R48, [R12.64] ;  /* 0x000000060c307981 */ /* 0x000162000c1e1500 */
[-C--:B------:R-:W-:Y:S02]  /*08f0*/  LEA.HI.X.SX32 R15, R25, R2.reuse, 0x1, P0 ;  /* 0x00000002190f7211 */ /* 0x080fe400000f0eff */
[----:B-1----:R-:W-:Y:S02]  /*0900*/  LEA R19, R0, R25, 0x3 ;  /* 0x0000001900137211 */ /* 0x002fe400078e18ff */
[----:B------:R-:W-:Y:S01]  /*0910*/  LEA.HI.X.SX32 R21, R21, R2, 0x1, P1 ;  /* 0x0000000215157211 */ /* 0x000fe200008f0eff */
[----:B------:R1:W5:Y:S01]  /*0920*/  LDG.E.U16 R50, [R14.64] ;  /* 0x000000060e327981 */ /* 0x000362000c1e1500 */
[----:B------:R-:W-:-:S02]  /*0930*/  LEA R16, P0, R19, R3, 0x1 ;  /* 0x0000000313107211 */ /* 0x000fc400078008ff */
[----:B------:R-:W-:Y:S01]  /*0940*/  LEA R23, R0, R19, 0x3 ;  /* 0x0000001300177211 */ /* 0x000fe200078e18ff */
[----:B------:R0:W5:Y:S01]  /*0950*/  LDG.E.U16 R49, [R20.64] ;  /* 0x0000000614317981 */ /* 0x000162000c1e1500 */
[----:B------:R-:W-:-:S03]  /*0960*/  LEA.HI.X.SX32 R17, R19, R2, 0x1, P0 ;  /* 0x0000000213117211 */ /* 0x000fc600000f0eff */
[C---:B------:R-:W-:Y:S01]  /*0970*/  IMAD R19, R0.reuse, 0x8, R23 ;  /* 0x0000000800137824 */ /* 0x040fe200078e0217 */
[C---:B------:R-:W-:Y:S01]  /*0980*/  LEA R10, P0, R23.reuse, R3, 0x1 ;  /* 0x00000003170a7211 */ /* 0x040fe200078008ff */
[----:B------:R1:W5:Y:S03]  /*0990*/  LDG.E.U16 R51, [R16.64] ;  /* 0x0000000610337981 */ /* 0x000366000c1e1500 */
        /* <DEDUP_REMOVED lines=98> */
[C---:B0-----:R-:W-:Y:S02]  /*0fc0*/  LEA R21, R0.reuse, R25, 0x3 ;  /* 0x0000001900157211 */ /* 0x041fe400078e18ff */
[C---:B------:R-:W-:Y:S01]  /*0fd0*/  LEA R16, P0, R25.reuse, R3, 0x1 ;  /* 0x0000000319107211 */ /* 0x040fe200078008ff */
[----:B------:R0:W5:Y:S02]  /*0fe0*/  LDG.E.U16 R76, [R14.64] ;  /* 0x000000060e4c7981 */ /* 0x000164000c1e1500 */
[----:B------:R-:W-:Y:S01]  /*0ff0*/  IMAD R23, R0, 0x8, R21 ;  /* 0x0000000800177824 */ /* 0x000fe200078e0215 */
[----:B------:R-:W-:-:S02]  /*1000*/  LEA.HI.X.SX32 R17, R25, R2, 0x1, P0 ;  /* 0x0000000219117211 */ /* 0x000fc400000f0eff */
[C---:B-1----:R-:W-:Y:S02]  /*1010*/  LEA R10, P0, R21.reuse, R3, 0x1 ;  /* 0x00000003150a7211 */ /* 0x042fe400078008ff */
[C---:B------:R-:W-:Y:S01]  /*1020*/  LEA R25, R0.reuse, R23, 0x3 ;  /* 0x0000001700197211 */ /* 0x040fe200078e18ff */
[----:B------:R1:W5:Y:S01]  /*1030*/  LDG.E.U16 R16, [R16.64] ;  /* 0x0000000610107981 */ /* 0x000362000c1e1500 */
[----:B------:R-:W-:Y:S02]  /*1040*/  LEA.HI.X.SX32 R11, R21, R2, 0x1, P0 ;  /* 0x00000002150b7211 */ /* 0x000fe400000f0eff */
[-C--:B------:R-:W-:Y:S02]  /*1050*/  LEA R18, P1, R19, R3.reuse, 0x1 ;  /* 0x0000000313127211 */ /* 0x080fe400078208ff */
[----:B------:R-:W-:Y:S01]  /*1060*/  LEA R12, P0, R23, R3, 0x1 ;  /* 0x00000003170c7211 */ /* 0x000fe200078008ff */
[----:B------:R-:W5:Y:S01]  /*1070*/  LDG.E.U16 R10, [R10.64] ;  /* 0x000000060a0a7981 */ /* 0x000f62000c1e1500 */
[----:B------:R-:W-:-:S02]  /*1080*/  LEA R0, R0, R25, 0x3 ;  /* 0x0000001900007211 */ /* 0x000fc400078e18ff */
[-C--:B------:R-:W-:Y:S02]  /*1090*/  LEA.HI.X.SX32 R19, R19, R2.reuse, 0x1, P1 ;  /* 0x0000000213137211 */ /* 0x080fe400008f0eff */
[-C--:B------:R-:W-:Y:S02]  /*10a0*/  LEA.HI.X.SX32 R13, R23, R2.reuse, 0x1, P0 ;  /* 0x00000002170d7211 */ /* 0x080fe400000f0eff */
[CC--:B------:R-:W-:Y:S01]  /*10b0*/  LEA R20, P1, R25.reuse, R3.reuse, 0x1 ;  /* 0x0000000319147211 */ /* 0x0c0fe200078208ff */
[----:B------:R-:W5:Y:S01]  /*10c0*/  LDG.E.U16 R18, [R18.64] ;  /* 0x0000000612127981 */ /* 0x000f62000c1e1500 */
[C---:B0-----:R-:W-:Y:S02]  /*10d0*/  LEA R14, P0, R0.reuse, R3, 0x1 ;  /* 0x00000003000e7211 */ /* 0x041fe400078008ff */
[-C--:B------:R-:W-:Y:S01]  /*10e0*/  LEA.HI.X.SX32 R21, R25, R2.reuse, 0x1, P1 ;  /* 0x0000000219157211 */ /* 0x080fe200008f0eff */
[----:B------:R-:W5:Y:S01]  /*10f0*/  LDG.E.U16 R12, [R12.64] ;  /* 0x000000060c0c7981 */ /* 0x000f62000c1e1500 */
[----:B------:R-:W-:-:S03]  /*1100*/  LEA.HI.X.SX32 R15, R0, R2, 0x1, P0 ;  /* 0x00000002000f7211 */ /* 0x000fc600000f0eff */
[----:B------:R-:W5:Y:S04]  /*1110*/  LDG.E.U16 R20, [R20.64] ;  /* 0x0000000614147981 */ /* 0x000f68000c1e1500 */
[----:B------:R-:W5:Y:S01]  /*1120*/  LDG.E.U16 R14, [R14.64] ;  /* 0x000000060e0e7981 */ /* 0x000f62000c1e1500 */
[C---:B------:R-:W-:Y:S02]  /*1130*/  LOP3.LUT R116, R211.reuse, 0xff, RZ, 0xc0, !PT ;  /* 0x000000ffd3747812 */ /* 0x040fe400078ec0ff */
[----:B------:R-:W-:-:S03]  /*1140*/  LOP3.LUT R77, R211, 0xc0, RZ, 0xc0, !PT ;  /* 0x000000c0d34d7812 */ /* 0x000fc600078ec0ff */
[----:B------:R-:W-:Y:S01]  /*1150*/  IMAD.SHL.U32 R0, R116, 0x2, RZ ;  /* 0x0000000274007824 */ /* 0x000fe200078e00ff */
[----:B------:R-:W-:-:S04]  /*1160*/  SHF.R.U32.HI R3, RZ, 0x2, R77 ;  /* 0x00000002ff037819 */ /* 0x000fc8000001164d */
[----:B-1----:R-:W-:-:S05]  /*1170*/  LOP3.LUT R17, R0, R3, RZ, 0x3c, !PT ;  /* 0x0000000300117212 */ /* 0x002fca00078e3cff */
[----:B--2---:R0:W-:Y:S04]  /*1180*/  STS.U16 [R17+0x20000], R4 ;  /* 0x0200000411007388 */ /* 0x0041e80000000400 */
[----:B------:R1:W-:Y:S04]  /*1190*/  STS.U16 [R17+0x20800], R9 ;  /* 0x0208000911007388 */ /* 0x0003e80000000400 */
[----:B----4-:R2:W-:Y:S01]  /*11a0*/  STS.U16 [R17+0x20600], R8 ;  /* 0x0206000811007388 */ /* 0x0105e20000000400 */
[----:B0-----:R-:W-:-:S03]  /*11b0*/  MOV R4, 0x3f800000 ;  /* 0x3f80000000047802 */ /* 0x001fc60000000f00 */
[----:B---3--:R0:W-:Y:S01]  /*11c0*/  STS.U16 [R17+0x20400], R7 ;  /* 0x0204000711007388 */ /* 0x0081e20000000400 */
[----:B-1----:R-:W-:Y:S01]  /*11d0*/  IMAD.MOV.U32 R9, RZ, RZ, 0x3f800000 ;  /* 0x3f800000ff097424 */ /* 0x002fe200078e00ff */
[----:B--2---:R-:W-:Y:S02]  /*11e0*/  MOV R8, 0x3f800000 ;  /* 0x3f80000000087802 */ /* 0x004fe40000000f00 */
[----:B------:R-:W-:Y:S01]  /*11f0*/  STL [R1+0x40], R4 ;  /* 0x0000400401007387 */ /* 0x000fe20000100800 */
[----:B0-----:R-:W-:-:S03]  /*1200*/  MOV R7, 0x3f800000 ;  /* 0x3f80000000077802 */ /* 0x001fc60000000f00 */
[----:B------:R-:W-:Y:S04]  /*1210*/  STL [R1+0x3c], R9 ;  /* 0x00003c0901007387 */ /* 0x000fe80000100800 */
[----:B------:R-:W-:Y:S04]  /*1220*/  STL [R1+0x38], R8 ;  /* 0x0000380801007387 */ /* 0x000fe80000100800 */
[----:B------:R-:W-:Y:S04]  /*1230*/  STS.U16 [R17+0x20a00], R22 ;  /* 0x020a001611007388 */ /* 0x000fe80000000400 */
        /* <DEDUP_REMOVED lines=15> */
[----:B-----5:R-:W-:Y:S04]  /*1330*/  STS.U16 [R17+0x22a00], R40 ;  /* 0x022a002811007388 */ /* 0x020fe80000000400 */
[----:B------:R-:W-:Y:S04]  /*1340*/  STS.U16 [R17+0x22c00], R41 ;  /* 0x022c002911007388 */ /* 0x000fe80000000400 */
[----:B------:R-:W-:Y:S04]  /*1350*/  STS.U16 [R17+0x22e00], R42 ;  /* 0x022e002a11007388 */ /* 0x000fe80000000400 */
[----:B------:R-:W-:Y:S04]  /*1360*/  STS.U16 [R17+0x23000], R43 ;  /* 0x0230002b11007388 */ /* 0x000fe80000000400 */
[----:B------:R-:W-:Y:S04]  /*1370*/  STS.U16 [R17+0x23200], R44 ;  /* 0x0232002c11007388 */ /* 0x000fe80000000400 */
[----:B------:R-:W-:Y:S04]  /*1380*/  STS.U16 [R17+0x23400], R45 ;  /* 0x0234002d11007388 */ /* 0x000fe80000000400 */
[----:B------:R-:W-:Y:S04]  /*1390*/  STS.U16 [R17+0x23600], R46 ;  /* 0x0236002e11007388 */ /* 0x000fe80000000400 */
[----:B------:R-:W-:Y:S04]  /*13a0*/  STS.U16 [R17+0x23800], R47 ;  /* 0x0238002f11007388 */ /* 0x000fe80000000400 */
[----:B------:R0:W-:Y:S02]  /*13b0*/  STL [R1+0x34], R7 ;  /* 0x0000340701007387 */ /* 0x0001e40000100800 */
[----:B0-----:R-:W-:-:S04]  /*13c0*/  IADD3 R7, R113, 0x20, RZ ;  /* 0x0000002071077810 */ /* 0x001fc80007ffe0ff */
[----:B------:R-:W-:Y:S01]  /*13d0*/  ISETP.GE.AND P0, PT, R7, 0x1, PT ;  /* 0x000000010700780c */ /* 0x000fe20003f06270 */
[----:B------:R0:W-:Y:S01]  /*13e0*/  STS.U16 [R17+0x20200], R5 ;  /* 0x0202000511007388 */ /* 0x0001e20000000400 */
[----:B------:R-:W-:Y:S01]  /*13f0*/  MOV R2, 0xff800000 ;  /* 0xff80000000027802 */ /* 0x000fe20000000f00 */
[----:B------:R-:W-:Y:S01]  /*1400*/  IMAD.MOV.U32 R3, RZ, RZ, -0x800000 ;  /* 0xff800000ff037424 */ /* 0x000fe200078e00ff */
[----:B------:R-:W-:Y:S01]  /*1410*/  MOV R4, 0xff800000 ;  /* 0xff80000000047802 */ /* 0x000fe20000000f00 */
[----:B------:R-:W-:Y:S01]  /*1420*/  STS.U16 [R17+0x23a00], R48 ;  /* 0x023a003011007388 */ /* 0x000fe20000000400 */
[----:B------:R-:W-:Y:S01]  /*1430*/  CS2R R84, SRZ ;  /* 0x0000000000547805 */ /* 0x000fe2000001ff00 */
[----:B------:R-:W-:Y:S01]  /*1440*/  CS2R R86, SRZ ;  /* 0x0000000000567805 */ /* 0x000fe2000001ff00 */
[----:B------:R-:W-:Y:S01]  /*1450*/  CS2R R100, SRZ ;  /* 0x0000000000647805 */ /* 0x000fe2000001ff00 */
[----:B------:R1:W-:Y:S01]  /*1460*/  STS.U16 [R17+0x23c00], R49 ;  /* 0x023c003111007388 */ /* 0x0003e20000000400 */
[----:B------:R-:W-:Y:S01]  /*1470*/  CS2R R102, SRZ ;  /* 0x0000000000667805 */ /* 0x000fe2000001ff00 */
[----:B0-----:R-:W-:Y:S01]  /*1480*/  MOV R5, 0xff800000 ;  /* 0xff80000000057802 */ /* 0x001fe20000000f00 */
[----:B------:R-:W-:Y:S01]  /*1490*/  CS2R R88, SRZ ;  /* 0x0000000000587805 */ /* 0x000fe2000001ff00 */
[----:B------:R-:W-:Y:S01]  /*14a0*/  STS.U16 [R17+0x23e00], R50 ;  /* 0x023e003211007388 */ /* 0x000fe20000000400 */
[----:B------:R-:W-:Y:S01]  /*14b0*/  CS2R R90, SRZ ;  /* 0x00000000005a7805 */ /* 0x000fe2000001ff00 */
[----:B------:R-:W-:Y:S01]  /*14c0*/  CS2R R80, SRZ ;  /* 0x0000000000507805 */ /* 0x000fe2000001ff00 */
[----:B------:R-:W-:Y:S01]  /*14d0*/  CS2R R82, SRZ ;  /* 0x0000000000527805 */ /* 0x000fe2000001ff00 */
[----:B------:R0:W-:Y:S01]  /*14e0*/  STS.U16 [R17+0x24000], R51 ;  /* 0x0240003311007388 */ /* 0x0001e20000000400 */
[----:B------:R-:W-:Y:S01]  /*14f0*/  CS2R R92, SRZ ;  /* 0x00000000005c7805 */ /* 0x000fe2000001ff00 */
[----:B-1----:R-:W-:Y:S01]  /*1500*/  CS2R R48, SRZ ;  /* 0x0000000000307805 */ /* 0x002fe2000001ff00 */
[----:B------:R-:W-:Y:S01]  /*1510*/  CS2R R94, SRZ ;  /* 0x00000000005e7805 */ /* 0x000fe2000001ff00 */
[----:B------:R-:W-:Y:S01]  /*1520*/  STS.U16 [R17+0x24200], R52 ;  /* 0x0242003411007388 */ /* 0x000fe20000000400 */
[----:B------:R-:W-:Y:S01]  /*1530*/  CS2R R96, SRZ ;  /* 0x0000000000607805 */ /* 0x000fe2000001ff00 */
[----:B------:R-:W-:Y:S01]  /*1540*/  CS2R R98, SRZ ;  /* 0x0000000000627805 */ /* 0x000fe2000001ff00 */
[----:B------:R-:W-:Y:S01]  /*1550*/  CS2R R78, SRZ ;  /* 0x00000000004e7805 */ /* 0x000fe2000001ff00 */
[----:B------:R1:W-:Y:S01]  /*1560*/  STS.U16 [R17+0x24400], R53 ;  /* 0x0244003511007388 */ /* 0x0003e20000000400 */
[----:B------:R-:W-:Y:S01]  /*1570*/  CS2R R108, SRZ ;  /* 0x00000000006c7805 */ /* 0x000fe2000001ff00 */
[----:B0-----:R-:W-:Y:S01]  /*1580*/  CS2R R50, SRZ ;  /* 0x0000000000327805 */ /* 0x001fe2000001ff00 */
[----:B------:R-:W-:Y:S01]  /*1590*/  CS2R R110, SRZ ;  /* 0x00000000006e7805 */ /* 0x000fe2000001ff00 */
[----:B------:R-:W-:Y:S01]  /*15a0*/  STS.U16 [R17+0x24600], R54 ;  /* 0x0246003611007388 */ /* 0x000fe20000000400 */
[----:B------:R-:W-:Y:S01]  /*15b0*/  CS2R R104, SRZ ;  /* 0x0000000000687805 */ /* 0x000fe2000001ff00 */
[----:B------:R-:W-:Y:S01]  /*15c0*/  CS2R R106, SRZ ;  /* 0x00000000006a7805 */ /* 0x000fe2000001ff00 */
[----:B------:R-:W-:Y:S01]  /*15d0*/  IMAD R6, R6, c[0x0][0x1c8], RZ ;  /* 0x0000720006067a24 */ /* 0x000fe200078e02ff */
[----:B------:R0:W-:Y:S01]  /*15e0*/  STS.U16 [R17+0x24800], R55 ;  /* 0x0248003711007388 */ /* 0x0001e20000000400 */
[----:B------:R-:W-:Y:S01]  /*15f0*/  LOP3.LUT R114, R211, 0x1c, RZ, 0xc0, !PT ;  /* 0x0000001cd3727812 */ /* 0x000fe200078ec0ff */
[----:B-1----:R-:W-:-:S02]  /*1600*/  CS2R R52, SRZ ;  /* 0x0000000000347805 */ /* 0x002fc4000001ff00 */
[----:B------:R-:W-:Y:S04]  /*1610*/  STS.U16 [R17+0x24a00], R56 ;  /* 0x024a003811007388 */ /* 0x000fe80000000400 */
[----:B------:R1:W-:Y:S01]  /*1620*/  STS.U16 [R17+0x24c00], R57 ;  /* 0x024c003911007388 */ /* 0x0003e20000000400 */
[----:B0-----:R-:W-:-:S03]  /*1630*/  CS2R R54, SRZ ;  /* 0x0000000000367805 */ /* 0x001fc6000001ff00 */
[----:B------:R-:W-:Y:S04]  /*1640*/  STS.U16 [R17+0x24e00], R58 ;  /* 0x024e003a11007388 */ /* 0x000fe80000000400 */
[----:B------:R0:W-:Y:S01]  /*1650*/  STS.U16 [R17+0x25000], R59 ;  /* 0x0250003b11007388 */ /* 0x0001e20000000400 */
[----:B-1----:R-:W-:-:S03]  /*1660*/  CS2R R56, SRZ ;  /* 0x0000000000387805 */ /* 0x002fc6000001ff00 */
        /* <DEDUP_REMOVED lines=16> */
[----:B------:R0:W-:Y:S04]  /*1770*/  STS.U16 [R17+0x26800], R71 ;  /* 0x0268004711007388 */ /* 0x0001e80000000400 */
[----:B------:R-:W-:Y:S04]  /*1780*/  STS.U16 [R17+0x27600], R16 ;  /* 0x0276001011007388 */ /* 0x000fe80000000400 */
[----:B------:R-:W-:Y:S04]  /*1790*/  STS.U16 [R17+0x27800], R10 ;  /* 0x0278000a11007388 */ /* 0x000fe80000000400 */
[----:B------:R-:W-:Y:S04]  /*17a0*/  STS.U16 [R17+0x27400], R18 ;  /* 0x0274001211007388 */ /* 0x000fe80000000400 */
[----:B------:R-:W-:Y:S04]  /*17b0*/  STS.U16 [R17+0x27a00], R12 ;  /* 0x027a000c11007388 */ /* 0x000fe80000000400 */
[----:B------:R-:W-:Y:S04]  /*17c0*/  STS.U16 [R17+0x27c00], R20 ;  /* 0x027c001411007388 */ /* 0x000fe80000000400 */
[----:B------:R-:W-:Y:S01]  /*17d0*/  STS.U16 [R17+0x27e00], R14 ;  /* 0x027e000e11007388 */ /* 0x000fe20000000400 */
[----:B-1----:R-:W-:Y:S01]  /*17e0*/  CS2R R68, SRZ ;  /* 0x0000000000447805 */ /* 0x002fe2000001ff00 */
[----:B0-----:R-:W-:-:S02]  /*17f0*/  CS2R R70, SRZ ;  /* 0x0000000000467805 */ /* 0x001fc4000001ff00 */
[----:B------:R-:W-:Y:S04]  /*1800*/  STS.U16 [R17+0x26a00], R72 ;  /* 0x026a004811007388 */ /* 0x000fe80000000400 */
[----:B------:R0:W-:Y:S04]  /*1810*/  STS.U16 [R17+0x26c00], R73 ;  /* 0x026c004911007388 */ /* 0x0001e80000000400 */
[----:B------:R-:W-:Y:S04]  /*1820*/  STS.U16 [R17+0x26e00], R74 ;  /* 0x026e004a11007388 */ /* 0x000fe80000000400 */
[----:B------:R1:W-:Y:S01]  /*1830*/  STS.U16 [R17+0x27000], R75 ;  /* 0x0270004b11007388 */ /* 0x0003e20000000400 */
[----:B0-----:R-:W-:-:S03]  /*1840*/  CS2R R72, SRZ ;  /* 0x0000000000487805 */ /* 0x001fc6000001ff00 */
[----:B------:R0:W-:Y:S01]  /*1850*/  STS.U16 [R17+0x27200], R76 ;  /* 0x0272004c11007388 */ /* 0x0001e20000000400 */
[----:B-1----:R-:W-:Y:S01]  /*1860*/  CS2R R74, SRZ ;  /* 0x00000000004a7805 */ /* 0x002fe2000001ff00 */
[----:B0-----:R-:W-:Y:S01]  /*1870*/  CS2R R76, SRZ ;  /* 0x00000000004c7805 */ /* 0x001fe2000001ff00 */
[----:B------:R-:W-:Y:S05]  /*1880*/  @!P0 BRA `(.L_x_0) ;  /* 0x0001323000008947 */ /* 0x000fea0003800000 */
[----:B------:R-:W-:Y:S01]  /*1890*/  SHF.R.U32.HI R2, RZ, 0x7, R211 ;  /* 0x00000007ff027819 */ /* 0x000fe200000116d3 */
[----:B------:R-:W-:Y:S01]  /*18a0*/  IMAD.MOV.U32 R7, RZ, RZ, c[0x0][0x1b8] ;  /* 0x00006e00ff077624 */ /* 0x000fe200078e00ff */
[C---:B------:R-:W-:Y:S01]  /*18b0*/  LOP3.LUT R6, R211.reuse, 0x7f, RZ, 0xc0, !PT ;  /* 0x0000007fd3067812 */ /* 0x040fe200078ec0ff */
[----:B------:R-:W-:Y:S01]  /*18c0*/  IMAD R3, R116, c[0x0][0x1a8], RZ ;  /* 0x00006a0074037a24 */ /* 0x000fe200078e02ff */
[----:B------:R-:W-:Y:S01]  /*18d0*/  SGXT.U32 R2, R2, 0x1 ;  /* 0x000000010202781a */ /* 0x000fe20000000000 */
[----:B------:R-:W-:Y:S01]  /*18e0*/  IMAD R4, R112, c[0x0][0x1b0], RZ ;  /* 0x00006c0070047a24 */ /* 0x000fe200078e02ff */
[C---:B------:R-:W-:Y:S01]  /*18f0*/  LOP3.LUT P0, RZ, R211.reuse, 0x80, RZ, 0xc0, !PT ;  /* 0x00000080d3ff7812 */ /* 0x040fe2000780c0ff */
[----:B------:R-:W-:Y:S01]  /*1900*/  IMAD.SHL.U32 R8, R6, 0x2, RZ ;  /* 0x0000000206087824 */ /* 0x000fe200078e00ff */
[----:B------:R-:W-:Y:S01]  /*1910*/  MOV R10, c[0x0][0x1a8] ;  /* 0x00006a00000a7a02 */ /* 0x000fe20000000f00 */
[----:B------:R-:W-:Y:S01]  /*1920*/  IMAD R17, R2, c[0x0][0x1b8], RZ ;  /* 0x00006e0002117a24 */ /* 0x000fe200078e02ff */
[----:B------:R-:W-:Y:S01]  /*1930*/  SEL R5, RZ, 0x110, !P0 ;  /* 0x00000110ff057807 */ /* 0x000fe20004000000 */
[----:B------:R-:W-:Y:S01]  /*1940*/  IMAD R2, R112, c[0x0][0x1a0], RZ ;  /* 0x0000680070027a24 */ /* 0x000fe200078e02ff */
[----:B------:R-:W-:Y:S01]  /*1950*/  SHF.L.U32 R15, R211, 0x8, RZ ;  /* 0x00000008d30f7819 */ /* 0x000fe200000006ff */
[----:B------:R-:W-:Y:S01]  /*1960*/  IMAD R9, R6, c[0x0][0x1b4], RZ ;  /* 0x00006d0006097a24 */ /* 0x000fe200078e02ff */
[----:B------:R-:W-:Y:S01]  /*1970*/  LEA R21, R7, R17, 0x1 ;  /* 0x0000001107157211 */ /* 0x000fe200078e08ff */
[----:B------:R-:W-:Y:S01]  /*1980*/  UMOV UR4, URZ ;  /* 0x0000003f00047c82 */ /* 0x000fe20008000000 */
[----:B------:R-:W-:Y:S01]  /*1990*/  LOP3.LUT R8, R5, R8, RZ, 0x3c, !PT ;  /* 0x0000000805087212 */ /* 0x000fe200078e3cff */
[----:B------:R-:W-:Y:S01]  /*19a0*/  IMAD R5, R10, 0x100, R3 ;  /* 0x000001000a057824 */ /* 0x000fe200078e0203 */
[----:B------:R-:W-:-:S02]  /*19b0*/  LEA R25, R7, R21, 0x1 ;  /* 0x0000001507197211 */ /* 0x000fc400078e08ff */
[----:B------:R-:W-:Y:S02]  /*19c0*/  LEA R156, P0, R2, c[0x0][0x168], 0x1 ;  /* 0x00005a00029c7a11 */ /* 0x000fe400078008ff */
[----:B------:R-:W-:Y:S01]  /*19d0*/  SHF.L.U32 R6, R4, 0x1, RZ ;  /* 0x0000000104067819 */ /* 0x000fe200000006ff */
[----:B------:R-:W-:Y:S01]  /*19e0*/  IMAD R27, R7, 0x2, R25 ;  /* 0x00000002071b7824 */ /* 0x000fe200078e0219 */
[----:B------:R-:W-:Y:S01]  /*19f0*/  LEA.HI.X.SX32 R2, R2, c[0x0][0x16c], 0x1, P0 ;  /* 0x00005b0002027a11 */ /* 0x000fe200000f0eff */
[----:B------:R-:W-:Y:S01]  /*1a00*/  IMAD.HI R4, R4, 0x2, RZ ;  /* 0x0000000204047827 */ /* 0x000fe200078e02ff */
[-C--:B------:R-:W-:Y:S02]  /*1a10*/  LEA R154, P0, R3, R156.reuse, 0x1 ;  /* 0x0000009c039a7211 */ /* 0x080fe400078008ff */
[----:B------:R-:W-:Y:S02]  /*1a20*/  LEA R33, R7, R27, 0x1 ;  /* 0x0000001b07217211 */ /* 0x000fe400078e08ff */
[----:B------:R-:W-:-:S02]  /*1a30*/  LEA R156, P1, R5, R156, 0x1 ;  /* 0x0000009c059c7211 */ /* 0x000fc400078208ff */
[----:B------:R-:W-:Y:S02]  /*1a40*/  LEA R35, R7, R33, 0x1 ;  /* 0x0000002107237211 */ /* 0x000fe400078e08ff */
[----:B------:R-:W-:Y:S02]  /*1a50*/  SHF.L.U32 R11, R9, 0x1, RZ ;  /* 0x00000001090b7819 */ /* 0x000fe400000006ff */
[-C--:B------:R-:W-:Y:S01]  /*1a60*/  LEA.HI.X.SX32 R155, R3, R2.reuse, 0x1, P0 ;  /* 0x00000002039b7211 */ /* 0x080fe200000f0eff */
[----:B------:R-:W-:Y:S01]  /*1a70*/  IMAD R45, R7, 0x2, R35 ;  /* 0x00000002072d7824 */ /* 0x000fe200078e0223 */
[----:B------:R-:W-:Y:S02]  /*1a80*/  LEA.HI.X.SX32 R157, R5, R2, 0x1, P1 ;  /* 0x00000002059d7211 */ /* 0x000fe400008f0eff */
[----:B------:R-:W-:Y:S02]  /*1a90*/  IADD3 R6, P0, P1, R11, c[0x0][0x170], R6 ;  /* 0x00005c000b067a10 */ /* 0x000fe4000791e006 */
[----:B------:R-:W-:-:S02]  /*1aa0*/  LEA R47, R7, R45, 0x1 ;  /* 0x0000002d072f7211 */ /* 0x000fc400078e08ff */
[----:B------:R-:W-:Y:S02]  /*1ab0*/  SHF.L.U32 R3, R211, 0x3, RZ ;  /* 0x00000003d3037819 */ /* 0x000fe400000006ff */
[----:B------:R-:W-:Y:S02]  /*1ac0*/  LEA R61, R7, R47, 0x1 ;  /* 0x0000002f073d7211 */ /* 0x000fe400078e08ff */
[----:B------:R-:W-:Y:S02]  /*1ad0*/  LOP3.LUT R11, R211, 0x7, RZ, 0xc0, !PT ;  /* 0x00000007d30b7812 */ /* 0x000fe400078ec0ff */
[----:B------:R-:W-:Y:S01]  /*1ae0*/  LOP3.LUT R12, R3, 0x30, RZ, 0xc0, !PT ;  /* 0x00000030030c7812 */ /* 0x000fe200078ec0ff */
[----:B------:R-:W-:Y:S01]  /*1af0*/  IMAD R63, R7, 0x2, R61 ;  /* 0x00000002073f7824 */ /* 0x000fe200078e023d */
[----:B------:R-:W-:Y:S01]  /*1b00*/  SHF.L.U32 R5, R211, 0x1, RZ ;  /* 0x00000001d3057819 */ /* 0x000fe200000006ff */
[C---:B------:R-:W-:Y:S01]  /*1b10*/  IMAD.SHL.U32 R14, R11.reuse, 0x10, RZ ;  /* 0x000000100b0e7824 */ /* 0x040fe200078e00ff */
[----:B------:R-:W-:-:S02]  /*1b20*/  LEA R12, R11, R12, 0x6 ;  /* 0x0000000c0b0c7211 */ /* 0x000fc400078e30ff */
[----:B------:R-:W-:Y:S02]  /*1b30*/  LEA R65, R7, R63, 0x1 ;  /* 0x0000003f07417211 */ /* 0x000fe400078e08ff */
[----:B------:R-:W-:Y:S02]  /*1b40*/  LOP3.LUT R2, R211, 0x1f, RZ, 0xc0, !PT ;  /* 0x0000001fd3027812 */ /* 0x000fe400078ec0ff */
[C---:B------:R-:W-:Y:S02]  /*1b50*/  LEA R67, R7.reuse, R65, 0x1 ;  /* 0x0000004107437211 */ /* 0x040fe400078e08ff */
[C---:B------:R-:W-:Y:S02]  /*1b60*/  LOP3.LUT R112, R14.reuse, 0xf00, R15, 0xf8, !PT ;  /* 0x00000f000e707812 */ /* 0x040fe400078ef80f */
[----:B------:R-:W-:Y:S01]  /*1b70*/  LOP3.LUT R14, R14, 0x30, R5, 0x78, !PT ;  /* 0x000000300e0e7812 */ /* 0x000fe200078e7805 */
[----:B------:R-:W-:Y:S01]  /*1b80*/  IMAD R135, R7, 0x2, R67 ;  /* 0x0000000207877824 */ /* 0x000fe200078e0243 */
[----:B------:R-:W-:-:S02]  /*1b90*/  LOP3.LUT R15, R12, 0x10, R5, 0x78, !PT ;  /* 0x000000100c0f7812 */ /* 0x000fc400078e7805 */
[----:B------:R-:W-:Y:S02]  /*1ba0*/  LOP3.LUT R10, R211, 0xe0, RZ, 0xc0, !PT ;  /* 0x000000e0d30a7812 */ /* 0x000fe400078ec0ff */
[----:B------:R-:W-:Y:S02]  /*1bb0*/  LEA R137, R7, R135, 0x1 ;  /* 0x0000008707897211 */ /* 0x000fe400078e08ff */
[----:B------:R-:W-:Y:S02]  /*1bc0*/  LOP3.LUT R5, R5, 0x6, RZ, 0xc0, !PT ;  /* 0x0000000605057812 */ /* 0x000fe400078ec0ff */
[C---:B------:R-:W-:Y:S02]  /*1bd0*/  LEA R139, R7.reuse, R137, 0x1 ;  /* 0x00000089078b7211 */ /* 0x040fe400078e08ff */
[----:B------:R-:W-:Y:S02]  /*1be0*/  LEA R2, R114, R2, 0x4 ;  /* 0x0000000272027211 */ /* 0x000fe400078e20ff */
[----:B------:R-:W-:Y:S01]  /*1bf0*/  LEA.HI R5, R10, R5, RZ, 0x1e ;  /* 0x000000050a057211 */ /* 0x000fe200078ff0ff */
[----:B------:R-:W-:Y:S01]  /*1c00*/  IMAD R141, R7, 0x2, R139 ;  /* 0x00000002078d7824 */ /* 0x000fe200078e028b */
[----:B------:R-:W-:Y:S01]  /*1c10*/  LEA R49, R11, R10, 0x2 ;  /* 0x0000000a0b317211 */ /* 0x000fe200078e10ff */
[----:B------:R-:W-:Y:S01]  /*1c20*/  IMAD.SHL.U32 R2, R2, 0x4, RZ ;  /* 0x0000000402027824 */ /* 0x000fe200078e00ff */
[----:B------:R-:W-:Y:S01]  /*1c30*/  SHF.R.U32.HI R11, RZ, 0x1, R10 ;  /* 0x00000001ff0b7819 */ /* 0x000fe2000001160a */
[----:B------:R-:W-:Y:S01]  /*1c40*/  IMAD.HI R5, R9, 0x2, RZ ;  /* 0x0000000209057827 */ /* 0x000fe200078e02ff */
[----:B------:R-:W-:-:S02]  /*1c50*/  LEA R143, R7, R141, 0x1 ;  /* 0x0000008d078f7211 */ /* 0x000fc400078e08ff */
[----:B------:R-:W-:Y:S02]  /*1c60*/  LOP3.LUT R11, R2, R11, RZ, 0x3c, !PT ;  /* 0x0000000b020b7212 */ /* 0x000fe400078e3cff */
[----:B------:R-:W-:Y:S02]  /*1c70*/  LEA R145, R7, R143, 0x1 ;  /* 0x0000008f07917211 */ /* 0x000fe400078e08ff */
[----:B------:R-:W-:Y:S02]  /*1c80*/  IADD3.X R2, R5, c[0x0][0x174], R4, P0, P1 ;  /* 0x00005d0005027a10 */ /* 0x000fe400007e2404 */
[-C--:B------:R-:W-:Y:S01]  /*1c90*/  LEA R194, P0, R17, R6.reuse, 0x1 ;  /* 0x0000000611c27211 */ /* 0x080fe200078008ff */
[----:B------:R-:W-:Y:S01]  /*1ca0*/  IMAD R147, R7, 0x2, R145 ;  /* 0x0000000207937824 */ /* 0x000fe200078e0291 */
[-C--:B------:R-:W-:Y:S02]  /*1cb0*/  LEA R192, P1, R21, R6.reuse, 0x1 ;  /* 0x0000000615c07211 */ /* 0x080fe400078208ff */
[----:B------:R-:W-:-:S02]  /*1cc0*/  LEA R68, P2, R25, R6, 0x1 ;  /* 0x0000000619447211 */ /* 0x000fc400078408ff */
[----:B------:R-:W-:Y:S02]  /*1cd0*/  LEA R149, R7, R147, 0x1 ;  /* 0x0000009307957211 */ /* 0x000fe400078e08ff */
[-C--:B------:R-:W-:Y:S02]  /*1ce0*/  LEA.HI.X.SX32 R195, R17, R2.reuse, 0x1, P0 ;  /* 0x0000000211c37211 */ /* 0x080fe400000f0eff */
[----:B------:R-:W-:Y:S02]  /*1cf0*/  LEA R151, R7, R149, 0x1 ;  /* 0x0000009507977211 */ /* 0x000fe400078e08ff */
[----:B------:R-:W-:Y:S02]  /*1d00*/  LEA.HI.X.SX32 R193, R21, R2, 0x1, P1 ;  /* 0x0000000215c17211 */ /* 0x000fe400008f0eff */
[----:B------:R-:W-:Y:S01]  /*1d10*/  LEA R48, P0, R27, R6, 0x1 ;  /* 0x000000061b307211 */ /* 0x000fe200078008ff */
[----:B------:R-:W-:Y:S01]  /*1d20*/  IMAD R153, R7, 0x2, R151 ;  /* 0x0000000207997824 */ /* 0x000fe200078e0297 */
[----:B------:R-:W-:-:S02]  /*1d30*/  LEA.HI.X.SX32 R69, R25, R2, 0x1, P2 ;  /* 0x0000000219457211 */ /* 0x000fc400010f0eff */
[-C--:B------:R-:W-:Y:S02]  /*1d40*/  LEA R20, P1, R33, R6.reuse, 0x1 ;  /* 0x0000000621147211 */ /* 0x080fe400078208ff */
[----:B------:R-:W-:Y:S01]  /*1d50*/  LEA R159, R7, R153, 0x1 ;  /* 0x00000099079f7211 */ /* 0x000fe200078e08ff */
[----:B------:R-:W-:Y:S01]  /*1d60*/  STL.64 [R1+0x840], R68 ;  /* 0x0008404401007387 */ /* 0x000fe20000100a00 */
[----:B------:R-:W-:Y:S02]  /*1d70*/  LEA R16, P2, R35, R6, 0x1 ;  /* 0x0000000623107211 */ /* 0x000fe400078408ff */
[----:B------:R-:W-:Y:S01]  /*1d80*/  LEA R161, R7, R159, 0x1 ;  /* 0x0000009f07a17211 */ /* 0x000fe200078e08ff */
[----:B------:R-:W-:Y:S01]  /*1d90*/  STL.64 [R1+0x850], R194 ;  /* 0x000850c201007387 */ /* 0x000fe20000100a00 */
[CC--:B------:R-:W-:Y:S02]  /*1da0*/  LEA R9, R49.reuse, R14.reuse, 0x8 ;  /* 0x0000000e31097211 */ /* 0x0c0fe400078e40ff */
[----:B------:R-:W-:Y:S01]  /*1db0*/  LEA R10, R49, R14, 0x6 ;  /* 0x0000000e310a7211 */ /* 0x000fe200078e30ff */
[----:B------:R-:W-:Y:S01]  /*1dc0*/  IMAD R163, R7, 0x2, R161 ;  /* 0x0000000207a37824 */ /* 0x000fe200078e02a1 */
[-C--:B------:R-:W-:Y:S01]  /*1dd0*/  LEA.HI.X.SX32 R49, R27, R2.reuse, 0x1, P0 ;  /* 0x000000021b317211 */ /* 0x080fe200000f0eff */
[----:B------:R-:W-:Y:S01]  /*1de0*/  STL.64 [R1+0x848], R192 ;  /* 0x000848c001007387 */ /* 0x000fe20000100a00 */
[----:B------:R-:W-:-:S02]  /*1df0*/  LEA.HI.X.SX32 R21, R33, R2, 0x1, P1 ;  /* 0x0000000221157211 */ /* 0x000fc400008f0eff */
[----:B------:R-:W-:Y:S01]  /*1e00*/  LEA R165, R7, R163, 0x1 ;  /* 0x000000a307a57211 */ /* 0x000fe200078e08ff */
[----:B------:R-:W-:Y:S01]  /*1e10*/  STL.64 [R1+0x838], R48 ;  /* 0x0008383001007387 */ /* 0x000fe20000100a00 */
[----:B------:R-:W-:Y:S02]  /*1e20*/  LEA.HI.X.SX32 R17, R35, R2, 0x1, P2 ;  /* 0x0000000223117211 */ /* 0x000fe400010f0eff */
[----:B------:R-:W-:Y:S01]  /*1e30*/  LEA R167, R7, R165, 0x1 ;  /* 0x000000a507a77211 */ /* 0x000fe200078e08ff */
[----:B------:R0:W-:Y:S01]  /*1e40*/  STL.64 [R1+0x830], R20 ;  /* 0x0008301401007387 */ /* 0x0001e20000100a00 */
[----:B------:R-:W-:Y:S02]  /*1e50*/  LEA R24, P0, R45, R6, 0x1 ;  /* 0x000000062d187211 */ /* 0x000fe400078008ff */
[----:B------:R-:W-:Y:S01]  /*1e60*/  LOP3.LUT R12, R211, 0x10, RZ, 0xc0, !PT ;  /* 0x00000010d30c7812 */ /* 0x000fe200078ec0ff */
[----:B------:R-:W-:Y:S01]  /*1e70*/  IMAD R169, R7, 0x2, R167 ;  /* 0x0000000207a97824 */ /* 0x000fe200078e02a7 */
[----:B------:R1:W-:Y:S01]  /*1e80*/  STL.64 [R1+0x828], R16 ;  /* 0x0008281001007387 */ /* 0x0003e20000100a00 */
[----:B------:R-:W-:-:S02]  /*1e90*/  LEA.HI.X.SX32 R25, R45, R2, 0x1, P0 ;  /* 0x000000022d197211 */ /* 0x000fc400000f0eff */
[----:B------:R-:W-:Y:S02]  /*1ea0*/  LEA R12, R12, R15, 0x5 ;  /* 0x0000000f0c0c7211 */ /* 0x000fe400078e28ff */
[----:B------:R-:W-:Y:S01]  /*1eb0*/  LEA R171, R7, R169, 0x1 ;  /* 0x000000a907ab7211 */ /* 0x000fe200078e08ff */
[----:B------:R2:W-:Y:S01]  /*1ec0*/  STL.64 [R1+0x820], R24 ;  /* 0x0008201801007387 */ /* 0x0005e20000100a00 */
[----:B0-----:R-:W-:Y:S02]  /*1ed0*/  LEA R20, P1, R47, R6, 0x1 ;  /* 0x000000062f147211 */ /* 0x001fe400078208ff */
[----:B------:R-:W-:Y:S02]  /*1ee0*/  LEA R173, R7, R171, 0x1 ;  /* 0x000000ab07ad7211 */ /* 0x000fe400078e08ff */
[----:B------:R-:W-:Y:S02]  /*1ef0*/  LEA.HI.X.SX32 R21, R47, R2, 0x1, P1 ;  /* 0x000000022f157211 */ /* 0x000fe400008f0eff */
[----:B-1----:R-:W-:Y:S01]  /*1f00*/  LEA R16, P2, R61, R6, 0x1 ;  /* 0x000000063d107211 */ /* 0x002fe200078408ff */
[----:B------:R-:W-:-:S02]  /*1f10*/  IMAD R175, R7, 0x2, R173 ;  /* 0x0000000207af7824 */ /* 0x000fc400078e02ad */
[----:B------:R0:W-:Y:S01]  /*1f20*/  STL.64 [R1+0x818], R20 ;  /* 0x0008181401007387 */ /* 0x0001e20000100a00 */
[----:B------:R-:W-:Y:S02]  /*1f30*/  LEA.HI.X.SX32 R17, R61, R2, 0x1, P2 ;  /* 0x000000023d117211 */ /* 0x000fe400010f0eff */
[----:B------:R-:W-:Y:S02]  /*1f40*/  LEA R177, R7, R175, 0x1 ;  /* 0x000000af07b17211 */ /* 0x000fe400078e08ff */
[----:B--2---:R-:W-:Y:S01]  /*1f50*/  LEA R24, P0, R63, R6, 0x1 ;  /* 0x000000063f187211 */ /* 0x004fe200078008ff */
[----:B------:R1:W-:Y:S01]  /*1f60*/  STL.64 [R1+0x810], R16 ;  /* 0x0008101001007387 */ /* 0x0003e20000100a00 */
[----:B------:R-:W-:Y:S02]  /*1f70*/  LEA R179, R7, R177, 0x1 ;  /* 0x000000b107b37211 */ /* 0x000fe400078e08ff */
[----:B------:R-:W-:Y:S02]  /*1f80*/  LEA.HI.X.SX32 R25, R63, R2, 0x1, P0 ;  /* 0x000000023f197211 */ /* 0x000fe400000f0eff */
[-C--:B------:R-:W-:Y:S01]  /*1f90*/  LEA R32, P0, R135, R6.reuse, 0x1 ;  /* 0x0000000687207211 */ /* 0x080fe200078008ff */
[----:B------:R-:W-:Y:S01]  /*1fa0*/  IMAD R181, R7, 0x2, R179 ;  /* 0x0000000207b57824 */ /* 0x000fe200078e02b3 */
[----:B0-----:R-:W-:Y:S01]  /*1fb0*/  LEA R20, P1, R65, R6, 0x1 ;  /* 0x0000000641147211 */ /* 0x001fe200078208ff */
[----:B------:R0:W-:Y:S01]  /*1fc0*/  STL.64 [R1+0x808], R24 ;  /* 0x0008081801007387 */ /* 0x0001e20000100a00 */
[----:B------:R-:W-:-:S02]  /*1fd0*/  LEA.HI.X.SX32 R33, R135, R2, 0x1, P0 ;  /* 0x0000000287217211 */ /* 0x000fc400000f0eff */
[----:B------:R-:W-:Y:S02]  /*1fe0*/  LEA R183, R7, R181, 0x1 ;  /* 0x000000b507b77211 */ /* 0x000fe400078e08ff */
[----:B-1----:R-:W-:Y:S02]  /*1ff0*/  LEA R16, P2, R67, R6, 0x1 ;  /* 0x0000000643107211 */ /* 0x002fe400078408ff */
[----:B------:R-:W-:Y:S02]  /*2000*/  LEA R185, R7, R183, 0x1 ;  /* 0x000000b707b97211 */ /* 0x000fe400078e08ff */
[-C--:B------:R-:W-:Y:S02]  /*2010*/  LEA.HI.X.SX32 R21, R65, R2.reuse, 0x1, P1 ;  /* 0x0000000241157211 */ /* 0x080fe400008f0eff */
[----:B------:R-:W-:Y:S02]  /*2020*/  LEA R187, R7, R185, 0x1 ;  /* 0x000000b907bb7211 */ /* 0x000fe400078e08ff */
[----:B------:R-:W-:Y:S01]  /*2030*/  LEA.HI.X.SX32 R17, R67, R2, 0x1, P2 ;  /* 0x0000000243117211 */ /* 0x000fe200010f0eff */
[----:B------:R-:W-:Y:S01]  /*2040*/  STL.64 [R1+0x800], R20 ;  /* 0x0008001401007387 */ /* 0x000fe20000100a00 */
[----:B0-----:R-:W-:Y:S01]  /*2050*/  LEA R24, P1, R137, R6, 0x1 ;  /* 0x0000000689187211 */ /* 0x001fe200078208ff */
[----:B------:R-:W-:-:S02]  /*2060*/  IMAD R189, R7, 0x2, R187 ;  /* 0x0000000207bd7824 */ /* 0x000fc400078e02bb */
[----:B------:R0:W-:Y:S01]  /*2070*/  STL.64 [R1+0x7f8], R16 ;  /* 0x0007f81001007387 */ /* 0x0001e20000100a00 */
[----:B------:R-:W-:Y:S02]  /*2080*/  LEA.HI.X.SX32 R25, R137, R2, 0x1, P1 ;  /* 0x0000000289197211 */ /* 0x000fe400008f0eff */
[C---:B------:R-:W-:Y:S01]  /*2090*/  LEA R191, R7.reuse, R189, 0x1 ;  /* 0x000000bd07bf7211 */ /* 0x040fe200078e08ff */
[----:B------:R1:W-:Y:S03]  /*20a0*/  STL.64 [R1+0x7f0], R32 ;  /* 0x0007f02001007387 */ /* 0x0003e60000100a00 */
[C---:B------:R-:W-:Y:S01]  /*20b0*/  LEA R133, R7.reuse, R191, 0x1 ;  /* 0x000000bf07857211 */ /* 0x040fe200078e08ff */
[----:B------:R2:W-:Y:S03]  /*20c0*/  STL.64 [R1+0x7e8], R24 ;  /* 0x0007e81801007387 */ /* 0x0005e60000100a00 */
[----:B------:R-:W-:-:S02]  /*20d0*/  LEA R131, R7, R133, 0x1 ;  /* 0x0000008507837211 */ /* 0x000fc400078e08ff */
[----:B0-----:R-:W-:-:S03]  /*20e0*/  LEA R16, P2, R139, R6, 0x1 ;  /* 0x000000068b107211 */ /* 0x001fc600078408ff */
[----:B------:R-:W-:Y:S01]  /*20f0*/  IMAD R129, R7, 0x2, R131 ;  /* 0x0000000207817824 */ /* 0x000fe200078e0283 */
[----:B------:R-:W-:Y:S02]  /*2100*/  LEA.HI.X.SX32 R17, R139, R2, 0x1, P2 ;  /* 0x000000028b117211 */ /* 0x000fe400010f0eff */
[-C--:B-1----:R-:W-:Y:S02]  /*2110*/  LEA R32, P0, R141, R6.reuse, 0x1 ;  /* 0x000000068d207211 */ /* 0x082fe400078008ff */
[----:B------:R-:W-:Y:S01]  /*2120*/  LEA R43, R7, R129, 0x1 ;  /* 0x00000081072b7211 */ /* 0x000fe200078e08ff */
[----:B------:R0:W-:Y:S01]  /*2130*/  STL.64 [R1+0x7e0], R16 ;  /* 0x0007e01001007387 */ /* 0x0001e20000100a00 */
[----:B--2---:R-:W-:Y:S02]  /*2140*/  LEA R24, P1, R143, R6, 0x1 ;  /* 0x000000068f187211 */ /* 0x004fe400078208ff */
[----:B------:R-:W-:Y:S02]  /*2150*/  LEA R125, R7, R43, 0x1 ;  /* 0x0000002b077d7211 */ /* 0x000fe400078e08ff */
[----:B------:R-:W-:-:S02]  /*2160*/  LEA.HI.X.SX32 R33, R141, R2, 0x1, P0 ;  /* 0x000000028d217211 */ /* 0x000fc400000f0eff */
[----:B------:R-:W-:Y:S02]  /*2170*/  LEA R127, R7, R125, 0x1 ;  /* 0x0000007d077f7211 */ /* 0x000fe400078e08ff */
[----:B------:R-:W-:Y:S01]  /*2180*/  LEA.HI.X.SX32 R25, R143, R2, 0x1, P1 ;  /* 0x000000028f197211 */ /* 0x000fe200008f0eff */
[----:B------:R1:W-:Y:S02]  /*2190*/  STL.64 [R1+0x7d8], R32 ;  /* 0x0007d82001007387 */ /* 0x0003e40000100a00 */
[----:B------:R-:W-:Y:S01]  /*21a0*/  IMAD R59, R7, 0x2, R127 ;  /* 0x00000002073b7824 */ /* 0x000fe200078e027f */
[----:B0-----:R-:W-:Y:S01]  /*21b0*/  LEA R16, P2, R145, R6, 0x1 ;  /* 0x0000000691107211 */ /* 0x001fe200078408ff */
[----:B------:R0:W-:Y:S03]  /*21c0*/  STL.64 [R1+0x7d0], R24 ;  /* 0x0007d01801007387 */ /* 0x0001e60000100a00 */
[----:B------:R-:W-:-:S02]  /*21d0*/  LEA R121, R7, R59, 0x1 ;  /* 0x0000003b07797211 */ /* 0x000fc400078e08ff */
[----:B------:R-:W-:Y:S02]  /*21e0*/  LEA.HI.X.SX32 R17, R145, R2, 0x1, P2 ;  /* 0x0000000291117211 */ /* 0x000fe400010f0eff */
[----:B------:R-:W-:Y:S02]  /*21f0*/  LEA R123, R7, R121, 0x1 ;  /* 0x00000079077b7211 */ /* 0x000fe400078e08ff */
[-C--:B-1----:R-:W-:Y:S01]  /*2200*/  LEA R32, P0, R147, R6.reuse, 0x1 ;  /* 0x0000000693207211 */ /* 0x082fe200078008ff */
[----:B------:R1:W-:Y:S01]  /*2210*/  STL.64 [R1+0x7c8], R16 ;  /* 0x0007c81001007387 */ /* 0x0003e20000100a00 */
[----:B------:R-:W-:Y:S02]  /*2220*/  LEA R115, R7, R123, 0x1 ;  /* 0x0000007b07737211 */ /* 0x000fe400078e08ff */
[----:B0-----:R-:W-:Y:S02]  /*2230*/  LEA R24, P1, R149, R6, 0x1 ;  /* 0x0000000695187211 */ /* 0x001fe400078208ff */
[-C--:B------:R-:W-:Y:S01]  /*2240*/  LEA.HI.X.SX32 R33, R147, R2.reuse, 0x1, P0 ;  /* 0x0000000293217211 */ /* 0x080fe200000f0eff */
[----:B------:R-:W-:Y:S01]  /*2250*/  IMAD R117, R7, 0x2, R115 ;  /* 0x0000000207757824 */ /* 0x000fe200078e0273 */
[----:B------:R-:W-:-:S03]  /*2260*/  LEA.HI.X.SX32 R25, R149, R2, 0x1, P1 ;  /* 0x0000000295197211 */ /* 0x000fc600008f0eff */
[----:B------:R0:W-:Y:S01]  /*2270*/  STL.64 [R1+0x7c0], R32 ;  /* 0x0007c02001007387 */ /* 0x0001e20000100a00 */
[----:B------:R-:W-:Y:S02]  /*2280*/  LEA R119, R7, R117, 0x1 ;  /* 0x0000007507777211 */ /* 0x000fe400078e08ff */
[----:B-1----:R-:W-:Y:S01]  /*2290*/  LEA R16, P2, R151, R6, 0x1 ;  /* 0x0000000697107211 */ /* 0x002fe200078408ff */
[----:B------:R1:W-:Y:S01]  /*22a0*/  STL.64 [R1+0x7b8], R24 ;  /* 0x0007b81801007387 */ /* 0x0003e20000100a00 */
[----:B------:R-:W-:Y:S02]  /*22b0*/  LEA R13, R7, R119, 0x1 ;  /* 0x00000077070d7211 */ /* 0x000fe400078e08ff */
[----:B------:R-:W-:Y:S02]  /*22c0*/  LEA.HI.X.SX32 R17, R151, R2, 0x1, P2 ;  /* 0x0000000297117211 */ /* 0x000fe400010f0eff */
[----:B------:R-:W-:Y:S02]  /*22d0*/  LEA R31, R7, R13, 0x1 ;  /* 0x0000000d071f7211 */ /* 0x000fe400078e08ff */
[-C--:B0-----:R-:W-:Y:S01]  /*22e0*/  LEA R32, P0, R153, R6.reuse, 0x1 ;  /* 0x0000000699207211 */ /* 0x081fe200078008ff */
[----:B------:R0:W-:Y:S02]  /*22f0*/  STL.64 [R1+0x7b0], R16 ;  /* 0x0007b01001007387 */ /* 0x0001e40000100a00 */
[----:B------:R-:W-:Y:S01]  /*2300*/  IMAD R111, R7, 0x2, R31 ;  /* 0x00000002076f7824 */ /* 0x000fe200078e021f */
[----:B-1----:R-:W-:-:S02]  /*2310*/  LEA R24, P1, R159, R6, 0x1 ;  /* 0x000000069f187211 */ /* 0x002fc400078208ff */
[-C--:B------:R-:W-:Y:S02]  /*2320*/  LEA.HI.X.SX32 R33, R153, R2.reuse, 0x1, P0 ;  /* 0x0000000299217211 */ /* 0x080fe400000f0eff */
[----:B------:R-:W-:Y:S02]  /*2330*/  LEA R19, R7, R111, 0x1 ;  /* 0x0000006f07137211 */ /* 0x000fe400078e08ff */
[----:B------:R-:W-:Y:S01]  /*2340*/  LEA.HI.X.SX32 R25, R159, R2, 0x1, P1 ;  /* 0x000000029f197211 */ /* 0x000fe200008f0eff */
[----:B------:R1:W-:Y:S01]  /*2350*/  STL.64 [R1+0x7a8], R32 ;  /* 0x0007a82001007387 */ /* 0x0003e20000100a00 */
[----:B------:R-:W-:Y:S02]  /*2360*/  LEA R57, R7, R19, 0x1 ;  /* 0x0000001307397211 */ /* 0x000fe400078e08ff */
[----:B0-----:R-:W-:Y:S01]  /*2370*/  LEA R16, P2, R161, R6, 0x1 ;  /* 0x00000006a1107211 */ /* 0x001fe200078408ff */
[----:B------:R0:W-:Y:S01]  /*2380*/  STL.64 [R1+0x7a0], R24 ;  /* 0x0007a01801007387 */ /* 0x0001e20000100a00 */
[----:B------:R-:W-:-:S02]  /*2390*/  LEA R109, R7, R57, 0x1 ;  /* 0x00000039076d7211 */ /* 0x000fc400078e08ff */
[----:B------:R-:W-:-:S03]  /*23a0*/  LEA.HI.X.SX32 R17, R161, R2, 0x1, P2 ;  /* 0x00000002a1117211 */ /* 0x000fc600010f0eff */
[----:B------:R-:W-:Y:S02]  /*23b0*/  IMAD R41, R7, 0x2, R109 ;  /* 0x0000000207297824 */ /* 0x000fe400078e026d */
[----:B------:R2:W-:Y:S01]  /*23c0*/  STL.64 [R1+0x798], R16 ;  /* 0x0007981001007387 */ /* 0x0005e20000100a00 */
[----:B-1----:R-:W-:Y:S02]  /*23d0*/  LEA R32, P0, R163, R6, 0x1 ;  /* 0x00000006a3207211 */ /* 0x002fe400078008ff */
[----:B------:R-:W-:Y:S02]  /*23e0*/  LEA R105, R7, R41, 0x1 ;  /* 0x0000002907697211 */ /* 0x000fe400078e08ff */
[----:B------:R-:W-:Y:S02]  /*23f0*/  LEA.HI.X.SX32 R33, R163, R2, 0x1, P0 ;  /* 0x00000002a3217211 */ /* 0x000fe400000f0eff */
[----:B------:R-:W-:Y:S02]  /*2400*/  LEA R107, R7, R105, 0x1 ;  /* 0x00000069076b7211 */ /* 0x000fe400078e08ff */
[----:B0-----:R-:W-:-:S02]  /*2410*/  LEA R24, P1, R165, R6, 0x1 ;  /* 0x00000006a5187211 */ /* 0x001fc400078208ff */
[----:B------:R-:W-:Y:S02]  /*2420*/  LEA R103, R7, R107, 0x1 ;  /* 0x0000006b07677211 */ /* 0x000fe400078e08ff */
[----:B--2---:R-:W-:Y:S02]  /*2430*/  LEA R16, P2, R167, R6, 0x1 ;  /* 0x00000006a7107211 */ /* 0x004fe400078408ff */
[-C--:B------:R-:W-:Y:S01]  /*2440*/  LEA.HI.X.SX32 R25, R165, R2.reuse, 0x1, P1 ;  /* 0x00000002a5197211 */ /* 0x080fe200008f0eff */
[----:B------:R-:W-:Y:S01]  /*2450*/  IMAD R101, R7, 0x2, R103 ;  /* 0x0000000207657824 */ /* 0x000fe200078e0267 */
[----:B------:R-:W-:Y:S02]  /*2460*/  LEA.HI.X.SX32 R17, R167, R2, 0x1, P2 ;  /* 0x00000002a7117211 */ /* 0x000fe400010f0eff */
[----:B------:R-:W-:Y:S02]  /*2470*/  LEA R44, P0, R169, R6, 0x1 ;  /* 0x00000006a92c7211 */ /* 0x000fe400078008ff */
[----:B------:R-:W-:Y:S01]  /*2480*/  LEA R99, R7, R101, 0x1 ;  /* 0x0000006507637211 */ /* 0x000fe200078e08ff */
[----:B------:R-:W-:Y:S01]  /*2490*/  STL.64 [R1+0x780], R16 ;  /* 0x0007801001007387 */ /* 0x000fe20000100a00 */
[----:B------:R-:W-:-:S02]  /*24a0*/  LEA.HI.X.SX32 R45, R169, R2, 0x1, P0 ;  /* 0x00000002a92d7211 */ /* 0x000fc400000f0eff */
[C---:B------:R-:W-:Y:S01]  /*24b0*/  LEA R55, R7.reuse, R99, 0x1 ;  /* 0x0000006307377211 */ /* 0x040fe200078e08ff */
[----:B------:R0:W-:Y:S03]  /*24c0*/  STL.64 [R1+0x790], R32 ;  /* 0x0007902001007387 */ /* 0x0001e60000100a00 */
[C---:B------:R-:W-:Y:S01]  /*24d0*/  LEA R95, R7.reuse, R55, 0x1 ;  /* 0x00000037075f7211 */ /* 0x040fe200078e08ff */
[----:B------:R1:W-:Y:S04]  /*24e0*/  STL.64 [R1+0x788], R24 ;  /* 0x0007881801007387 */ /* 0x0003e80000100a00 */
[----:B------:R-:W-:Y:S01]  /*24f0*/  IMAD R97, R7, 0x2, R95 ;  /* 0x0000000207617824 */ /* 0x000fe200078e025f */
[----:B------:R2:W-:Y:S01]  /*2500*/  STL.64 [R1+0x778], R44 ;  /* 0x0007782c01007387 */ /* 0x0005e20000100a00 */
[----:B0-----:R-:W-:-:S03]  /*2510*/  LEA R32, P1, R171, R6, 0x1 ;  /* 0x00000006ab207211 */ /* 0x001fc600078208ff */
[----:B------:R-:W-:Y:S02]  /*2520*/  LEA R23, R7, R97, 0x1 ;  /* 0x0000006107177211 */ /* 0x000fe400078e08ff */
[----:B------:R-:W-:Y:S02]  /*2530*/  LEA.HI.X.SX32 R33, R171, R2, 0x1, P1 ;  /* 0x00000002ab217211 */ /* 0x000fe400008f0eff */
[----:B------:R-:W-:Y:S02]  /*2540*/  LEA R91, R7, R23, 0x1 ;  /* 0x00000017075b7211 */ /* 0x000fe400078e08ff */
[-C--:B-1----:R-:W-:Y:S01]  /*2550*/  LEA R24, P2, R173, R6.reuse, 0x1 ;  /* 0x00000006ad187211 */ /* 0x082fe200078408ff */
[----:B------:R0:W-:Y:S01]  /*2560*/  STL.64 [R1+0x770], R32 ;  /* 0x0007702001007387 */ /* 0x0001e20000100a00 */
[----:B------:R-:W-:Y:S02]  /*2570*/  LEA R93, R7, R91, 0x1 ;  /* 0x0000005b075d7211 */ /* 0x000fe400078e08ff */
[----:B--2---:R-:W-:-:S02]  /*2580*/  LEA R44, P0, R175, R6, 0x1 ;  /* 0x00000006af2c7211 */ /* 0x004fc400078008ff */
[-C--:B------:R-:W-:Y:S01]  /*2590*/  LEA.HI.X.SX32 R25, R173, R2.reuse, 0x1, P2 ;  /* 0x00000002ad197211 */ /* 0x080fe200010f0eff */
[----:B------:R-:W-:Y:S01]  /*25a0*/  IMAD R39, R7, 0x2, R93 ;  /* 0x0000000207277824 */ /* 0x000fe200078e025d */
[----:B------:R-:W-:Y:S02]  /*25b0*/  LEA.HI.X.SX32 R45, R175, R2, 0x1, P0 ;  /* 0x00000002af2d7211 */ /* 0x000fe400000f0eff */
[-C--:B------:R-:W-:Y:S01]  /*25c0*/  LEA R60, P0, R181, R6.reuse, 0x1 ;  /* 0x00000006b53c7211 */ /* 0x080fe200078008ff */
[----:B------:R1:W-:Y:S01]  /*25d0*/  STL.64 [R1+0x768], R24 ;  /* 0x0007681801007387 */ /* 0x0003e20000100a00 */
[----:B------:R-:W-:Y:S02]  /*25e0*/  LEA R87, R7, R39, 0x1 ;  /* 0x0000002707577211 */ /* 0x000fe400078e08ff */
[----:B0-----:R-:W-:Y:S01]  /*25f0*/  LEA R32, P1, R177, R6, 0x1 ;  /* 0x00000006b1207211 */ /* 0x001fe200078208ff */
[----:B------:R-:W-:Y:S01]  /*2600*/  STL.64 [R1+0x760], R44 ;  /* 0x0007602c01007387 */ /* 0x000fe20000100a00 */
[----:B------:R-:W-:-:S02]  /*2610*/  LEA R89, R7, R87, 0x1 ;  /* 0x0000005707597211 */ /* 0x000fc400078e08ff */
[-C--:B------:R-:W-:Y:S02]  /*2620*/  LEA.HI.X.SX32 R33, R177, R2.reuse, 0x1, P1 ;  /* 0x00000002b1217211 */ /* 0x080fe400008f0eff */
[----:B------:R-:W-:Y:S02]  /*2630*/  LEA R29, R7, R89, 0x1 ;  /* 0x00000059071d7211 */ /* 0x000fe400078e08ff */
[----:B------:R-:W-:Y:S01]  /*2640*/  LEA.HI.X.SX32 R61, R181, R2, 0x1, P0 ;  /* 0x00000002b53d7211 */ /* 0x000fe200000f0eff */
[----:B------:R0:W-:Y:S01]  /*2650*/  STL.64 [R1+0x758], R32 ;  /* 0x0007582001007387 */ /* 0x0001e20000100a00 */
[----:B------:R-:W-:Y:S02]  /*2660*/  LEA R53, R7, R29, 0x1 ;  /* 0x0000001d07357211 */ /* 0x000fe400078e08ff */
[----:B-1----:R-:W-:Y:S02]  /*2670*/  LEA R24, P2, R179, R6, 0x1 ;  /* 0x00000006b3187211 */ /* 0x002fe400078408ff */
[----:B------:R-:W-:-:S02]  /*2680*/  LEA R85, R7, R53, 0x1 ;  /* 0x0000003507557211 */ /* 0x000fc400078e08ff */
[----:B------:R-:W-:Y:S02]  /*2690*/  LEA.HI.X.SX32 R25, R179, R2, 0x1, P2 ;  /* 0x00000002b3197211 */ /* 0x000fe400010f0eff */
[----:B------:R-:W-:Y:S02]  /*26a0*/  LEA R79, R7, R85, 0x1 ;  /* 0x00000055074f7211 */ /* 0x000fe400078e08ff */
[-C--:B------:R-:W-:Y:S01]  /*26b0*/  LEA R134, P0, R187, R6.reuse, 0x1 ;  /* 0x00000006bb867211 */ /* 0x080fe200078008ff */
[----:B------:R1:W-:Y:S01]  /*26c0*/  STL.64 [R1+0x750], R24 ;  /* 0x0007501801007387 */ /* 0x0003e20000100a00 */
[----:B------:R-:W-:Y:S02]  /*26d0*/  LEA R81, R7, R79, 0x1 ;  /* 0x0000004f07517211 */ /* 0x000fe400078e08ff */
[----:B0-----:R-:W-:Y:S02]  /*26e0*/  LEA R32, P1, R183, R6, 0x1 ;  /* 0x00000006b7207211 */ /* 0x001fe400078208ff */
[-C--:B------:R-:W-:Y:S01]  /*26f0*/  LEA.HI.X.SX32 R135, R187, R2.reuse, 0x1, P0 ;  /* 0x00000002bb877211 */ /* 0x080fe200000f0eff */
[----:B------:R-:W-:Y:S01]  /*2700*/  IMAD R83, R7, 0x2, R81 ;  /* 0x0000000207537824 */ /* 0x000fe200078e0251 */
[----:B------:R-:W-:-:S02]  /*2710*/  LEA.HI.X.SX32 R33, R183, R2, 0x1, P1 ;  /* 0x00000002b7217211 */ /* 0x000fc400008f0eff */
[-C--:B------:R-:W-:Y:S02]  /*2720*/  LEA R138, P0, R133, R6.reuse, 0x1 ;  /* 0x00000006858a7211 */ /* 0x080fe400078008ff */
[----:B------:R-:W-:Y:S01]  /*2730*/  LEA R73, R7, R83, 0x1 ;  /* 0x0000005307497211 */ /* 0x000fe200078e08ff */
[----:B------:R-:W-:Y:S01]  /*2740*/  STL.64 [R1+0x740], R32 ;  /* 0x0007402001007387 */ /* 0x000fe20000100a00 */
[----:B-1----:R-:W-:Y:S02]  /*2750*/  LEA R24, P2, R185, R6, 0x1 ;  /* 0x00000006b9187211 */ /* 0x002fe400078408ff */
[-C--:B------:R-:W-:Y:S01]  /*2760*/  LEA.HI.X.SX32 R139, R133, R2.reuse, 0x1, P0 ;  /* 0x00000002858b7211 */ /* 0x080fe200000f0eff */
[----:B------:R-:W-:Y:S01]  /*2770*/  IMAD R75, R7, 0x2, R73 ;  /* 0x00000002074b7824 */ /* 0x000fe200078e0249 */
[----:B------:R0:W-:Y:S01]  /*2780*/  STL.64 [R1+0x748], R60 ;  /* 0x0007483c01007387 */ /* 0x0001e20000100a00 */
[----:B------:R-:W-:-:S03]  /*2790*/  LEA.HI.X.SX32 R25, R185, R2, 0x1, P2 ;  /* 0x00000002b9197211 */ /* 0x000fc600010f0eff */
[C---:B------:R-:W-:Y:S02]  /*27a0*/  LEA R77, R7.reuse, R75, 0x1 ;  /* 0x0000004b074d7211 */ /* 0x040fe400078e08ff */
[----:B------:R1:W-:Y:S02]  /*27b0*/  STL.64 [R1+0x738], R24 ;  /* 0x0007381801007387 */ /* 0x0003e40000100a00 */
[----:B------:R-:W-:-:S04]  /*27c0*/  LEA R3, R7, R77, 0x1 ;  /* 0x0000004d07037211 */ /* 0x000fc800078e08ff */
[----:B------:R-:W-:Y:S02]  /*27d0*/  LEA R51, R7, R3, 0x1 ;  /* 0x0000000307337211 */ /* 0x000fe400078e08ff */
[----:B0-----:R-:W-:-:S03]  /*27e0*/  LEA R60, P1, R189, R6, 0x1 ;  /* 0x00000006bd3c7211 */ /* 0x001fc600078208ff */
[----:B------:R-:W-:Y:S01]  /*27f0*/  IMAD R71, R7, 0x2, R51 ;  /* 0x0000000207477824 */ /* 0x000fe200078e0233 */
[----:B------:R-:W-:Y:S02]  /*2800*/  LEA.HI.X.SX32 R61, R189, R2, 0x1, P1 ;  /* 0x00000002bd3d7211 */ /* 0x000fe400008f0eff */
[----:B-1----:R-:W-:Y:S02]  /*2810*/  LEA R24, P2, R191, R6, 0x1 ;  /* 0x00000006bf187211 */ /* 0x002fe400078408ff */
[----:B------:R-:W-:Y:S01]  /*2820*/  LEA R37, R7, R71, 0x1 ;  /* 0x0000004707257211 */ /* 0x000fe200078e08ff */
[----:B------:R-:W-:Y:S01]  /*2830*/  STL.64 [R1+0x728], R60 ;  /* 0x0007283c01007387 */ /* 0x000fe20000100a00 */
[----:B------:R-:W-:Y:S02]  /*2840*/  LEA.HI.X.SX32 R25, R191, R2, 0x1, P2 ;  /* 0x00000002bf197211 */ /* 0x000fe400010f0eff */
[----:B------:R-:W-:Y:S01]  /*2850*/  LEA R50, R7, R37, 0x1 ;  /* 0x0000002507327211 */ /* 0x000fe200078e08ff */
[----:B------:R0:W-:Y:S01]  /*2860*/  STL.64 [R1+0x730], R134 ;  /* 0x0007308601007387 */ /* 0x0001e20000100a00 */
[----:B------:R-:W-:-:S03]  /*2870*/  LEA R136, P1, R131, R6, 0x1 ;  /* 0x0000000683887211 */ /* 0x000fc600078208ff */
[----:B------:R-:W-:Y:S01]  /*2880*/  IMAD R70, R7, 0x2, R50 ;  /* 0x0000000207467824 */ /* 0x000fe200078e0232 */
[----:B------:R-:W-:Y:S01]  /*2890*/  STL.64 [R1+0x720], R24 ;  /* 0x0007201801007387 */ /* 0x000fe20000100a00 */
[----:B------:R-:W-:Y:S02]  /*28a0*/  LEA.HI.X.SX32 R137, R131, R2, 0x1, P1 ;  /* 0x0000000283897211 */ /* 0x000fe400008f0eff */
[----:B------:R-:W-:Y:S01]  /*28b0*/  LEA R132, P1, R125, R6, 0x1 ;  /* 0x000000067d847211 */ /* 0x000fe200078208ff */
[----:B------:R-:W-:Y:S01]  /*28c0*/  STL.64 [R1+0x718], R138 ;  /* 0x0007188a01007387 */ /* 0x000fe20000100a00 */
[----:B------:R-:W-:Y:S02]  /*28d0*/  LEA R15, R7, R70, 0x1 ;  /* 0x00000046070f7211 */ /* 0x000fe400078e08ff */
[----:B0-----:R-:W-:Y:S02]  /*28e0*/  LEA R134, P2, R129, R6, 0x1 ;  /* 0x0000000681867211 */ /* 0x001fe400078408ff */
[----:B------:R-:W-:-:S02]  /*28f0*/  LEA R36, R7, R15, 0x1 ;  /* 0x0000000f07247211 */ /* 0x000fc400078e08ff */
[----:B------:R-:W-:Y:S02]  /*2900*/  LEA.HI.X.SX32 R135, R129, R2, 0x1, P2 ;  /* 0x0000000281877211 */ /* 0x000fe400010f0eff */
[----:B------:R-:W-:Y:S01]  /*2910*/  LEA R130, P2, R127, R6, 0x1 ;  /* 0x000000067f827211 */ /* 0x000fe200078408ff */
[----:B------:R-:W-:Y:S01]  /*2920*/  IMAD R69, R7, 0x2, R36 ;  /* 0x0000000207457824 */ /* 0x000fe200078e0224 */
[-C--:B------:R-:W-:Y:S01]  /*2930*/  LEA.HI.X.SX32 R133, R125, R2.reuse, 0x1, P1 ;  /* 0x000000027d857211 */ /* 0x080fe200008f0eff */
[----:B------:R0:W-:Y:S01]  /*2940*/  STL.64 [R1+0x708], R134 ;  /* 0x0007088601007387 */ /* 0x0001e20000100a00 */
[----:B------:R-:W-:Y:S02]  /*2950*/  LEA.HI.X.SX32 R131, R127, R2, 0x1, P2 ;  /* 0x000000027f837211 */ /* 0x000fe400010f0eff */
[----:B------:R-:W-:Y:S01]  /*2960*/  LEA R4, R7, R69, 0x1 ;  /* 0x0000004507047211 */ /* 0x000fe200078e08ff */
[----:B------:R-:W-:Y:S01]  /*2970*/  STL.64 [R1+0x710], R136 ;  /* 0x0007108801007387 */ /* 0x000fe20000100a00 */
[----:B------:R-:W-:-:S02]  /*2980*/  LEA R128, P1, R121, R6, 0x1 ;  /* 0x0000000679807211 */ /* 0x000fc400078208ff */
[----:B------:R-:W-:Y:S02]  /*2990*/  LEA R49, R7, R4, 0x1 ;  /* 0x0000000407317211 */ /* 0x000fe400078e08ff */
[-C--:B------:R-:W-:Y:S02]  /*29a0*/  LEA R124, P2, R123, R6.reuse, 0x1 ;  /* 0x000000067b7c7211 */ /* 0x080fe400078408ff */
[----:B------:R-:W-:Y:S02]  /*29b0*/  LEA R68, R7, R49, 0x1 ;  /* 0x0000003107447211 */ /* 0x000fe400078e08ff */
[----:B0-----:R-:W-:Y:S02]  /*29c0*/  LEA R134, P0, R43, R6, 0x1 ;  /* 0x000000062b867211 */ /* 0x001fe400078008ff */
[-C--:B------:R-:W-:Y:S01]  /*29d0*/  LEA.HI.X.SX32 R129, R121, R2.reuse, 0x1, P1 ;  /* 0x0000000279817211 */ /* 0x080fe200008f0eff */
[----:B------:R-:W-:Y:S01]  /*29e0*/  IMAD R27, R7, 0x2, R68 ;  /* 0x00000002071b7824 */ /* 0x000fe200078e0244 */
[----:B------:R-:W-:-:S02]  /*29f0*/  LEA.HI.X.SX32 R135, R43, R2, 0x1, P0 ;  /* 0x000000022b877211 */ /* 0x000fc400000f0eff */
[----:B------:R-:W-:Y:S02]  /*2a00*/  LEA.HI.X.SX32 R125, R123, R2, 0x1, P2 ;  /* 0x000000027b7d7211 */ /* 0x000fe400010f0eff */
[----:B------:R-:W-:Y:S01]  /*2a10*/  LEA R48, R7, R27, 0x1 ;  /* 0x0000001b07307211 */ /* 0x000fe200078e08ff */
[----:B------:R-:W-:Y:S01]  /*2a20*/  STL.64 [R1+0x700], R134 ;  /* 0x0007008601007387 */ /* 0x000fe20000100a00 */
[----:B------:R-:W-:Y:S02]  /*2a30*/  LEA R120, P2, R119, R6, 0x1 ;  /* 0x0000000677787211 */ /* 0x000fe400078408ff */
[----:B------:R-:W-:Y:S01]  /*2a40*/  LEA R67, R7, R48, 0x1 ;  /* 0x0000003007437211 */ /* 0x000fe200078e08ff */
[----:B------:R0:W-:Y:S01]  /*2a50*/  STL.64 [R1+0x6f0], R130 ;  /* 0x0006f08201007387 */ /* 0x0001e20000100a00 */
[----:B------:R-:W-:Y:S02]  /*2a60*/  LEA.HI.X.SX32 R121, R119, R2, 0x1, P2 ;  /* 0x0000000277797211 */ /* 0x000fe400010f0eff */
[C---:B------:R-:W-:Y:S01]  /*2a70*/  LEA R21, R7.reuse, R67, 0x1 ;  /* 0x0000004307157211 */ /* 0x040fe200078e08ff */
[----:B------:R-:W-:Y:S04]  /*2a80*/  STL.64 [R1+0x6f8], R132 ;  /* 0x0006f88401007387 */ /* 0x000fe80000100a00 */
[----:B------:R-:W-:Y:S01]  /*2a90*/  IMAD R35, R7, 0x2, R21 ;  /* 0x0000000207237824 */ /* 0x000fe200078e0215 */
[----:B0-----:R-:W-:-:S04]  /*2aa0*/  LEA R130, P0, R59, R6, 0x1 ;  /* 0x000000063b827211 */ /* 0x001fc800078008ff */
[----:B------:R-:W-:Y:S02]  /*2ab0*/  LEA R66, R7, R35, 0x1 ;  /* 0x0000002307427211 */ /* 0x000fe400078e08ff */
[----:B------:R-:W-:Y:S02]  /*2ac0*/  LEA.HI.X.SX32 R131, R59, R2, 0x1, P0 ;  /* 0x000000023b837211 */ /* 0x000fe400000f0eff */
[----:B------:R-:W-:Y:S02]  /*2ad0*/  LEA R126, P0, R115, R6, 0x1 ;  /* 0x00000006737e7211 */ /* 0x000fe400078008ff */
[----:B------:R-:W-:Y:S01]  /*2ae0*/  LEA R26, R7, R66, 0x1 ;  /* 0x00000042071a7211 */ /* 0x000fe200078e08ff */
[----:B------:R-:W-:Y:S01]  /*2af0*/  STL.64 [R1+0x6e8], R130 ;  /* 0x0006e88201007387 */ /* 0x000fe20000100a00 */
[----:B------:R-:W-:Y:S02]  /*2b00*/  LEA.HI.X.SX32 R127, R115, R2, 0x1, P0 ;  /* 0x00000002737f7211 */ /* 0x000fe400000f0eff */
[C---:B------:R-:W-:Y:S01]  /*2b10*/  LEA R47, R7.reuse, R26, 0x1 ;  /* 0x0000001a072f7211 */ /* 0x040fe200078e08ff */
[----:B------:R-:W-:Y:S04]  /*2b20*/  STL.64 [R1+0x6e0], R128 ;  /* 0x0006e08001007387 */ /* 0x000fe80000100a00 */
[----:B------:R0:W-:Y:S01]  /*2b30*/  STL.64 [R1+0x6d8], R124 ;  /* 0x0006d87c01007387 */ /* 0x0001e20000100a00 */
[----:B------:R-:W-:-:S03]  /*2b40*/  IMAD R65, R7, 0x2, R47 ;  /* 0x0000000207417824 */ /* 0x000fc600078e022f */
[----:B------:R-:W-:Y:S02]  /*2b50*/  STL.64 [R1+0x6d0], R126 ;  /* 0x0006d07e01007387 */ /* 0x000fe40000100a00 */
[----:B------:R-:W-:-:S04]  /*2b60*/  LEA R34, R7, R65, 0x1 ;  /* 0x0000004107227211 */ /* 0x000fc800078e08ff */
[----:B------:R-:W-:Y:S02]  /*2b70*/  LEA R46, R7, R34, 0x1 ;  /* 0x00000022072e7211 */ /* 0x000fe400078e08ff */
[----:B0-----:R-:W-:Y:S02]  /*2b80*/  LEA R124, P1, R117, R6, 0x1 ;  /* 0x00000006757c7211 */ /* 0x001fe400078208ff */
[----:B------:R-:W-:Y:S02]  /*2b90*/  LEA R64, R7, R46, 0x1 ;  /* 0x0000002e07407211 */ /* 0x000fe400078e08ff */
[----:B------:R-:W-:Y:S02]  /*2ba0*/  LEA.HI.X.SX32 R125, R117, R2, 0x1, P1 ;  /* 0x00000002757d7211 */ /* 0x000fe400008f0eff */
[----:B------:R-:W-:Y:S01]  /*2bb0*/  LEA R122, P1, R31, R6, 0x1 ;  /* 0x000000061f7a7211 */ /* 0x000fe200078208ff */
[----:B------:R-:W-:Y:S02]  /*2bc0*/  IMAD R17, R7, 0x2, R64 ;  /* 0x0000000207117824 */ /* 0x000fe400078e0240 */
[----:B------:R0:W-:Y:S01]  /*2bd0*/  STL.64 [R1+0x6c8], R124 ;  /* 0x0006c87c01007387 */ /* 0x0001e20000100a00 */
[----:B------:R-:W-:-:S02]  /*2be0*/  LEA.HI.X.SX32 R123, R31, R2, 0x1, P1 ;  /* 0x000000021f7b7211 */ /* 0x000fc400008f0eff */
[C---:B------:R-:W-:Y:S01]  /*2bf0*/  LEA R20, R7.reuse, R17, 0x1 ;  /* 0x0000001107147211 */ /* 0x040fe200078e08ff */
[----:B------:R1:W-:Y:S03]  /*2c00*/  STL.64 [R1+0x6c0], R120 ;  /* 0x0006c07801007387 */ /* 0x0003e60000100a00 */
[----:B------:R-:W-:-:S04]  /*2c10*/  LEA R63, R7, R20, 0x1 ;  /* 0x00000014073f7211 */ /* 0x000fc800078e08ff */
[----:B------:R-:W-:Y:S02]  /*2c20*/  LEA R5, R7, R63, 0x1 ;  /* 0x0000003f07057211 */ /* 0x000fe400078e08ff */
[-C--:B0-----:R-:W-:Y:S02]  /*2c30*/  LEA R124, P0, R13, R6.reuse, 0x1 ;  /* 0x000000060d7c7211 */ /* 0x081fe400078008ff */
[----:B-1----:R-:W-:Y:S01]  /*2c40*/  LEA R120, P2, R111, R6, 0x1 ;  /* 0x000000066f787211 */ /* 0x002fe200078408ff */
[----:B------:R-:W-:Y:S01]  /*2c50*/  IMAD R45, R7, 0x2, R5 ;  /* 0x00000002072d7824 */ /* 0x000fe200078e0205 */
[-C--:B------:R-:W-:Y:S02]  /*2c60*/  LEA.HI.X.SX32 R125, R13, R2.reuse, 0x1, P0 ;  /* 0x000000020d7d7211 */ /* 0x080fe400000f0eff */
[----:B------:R-:W-:Y:S02]  /*2c70*/  LEA.HI.X.SX32 R121, R111, R2, 0x1, P2 ;  /* 0x000000026f797211 */ /* 0x000fe400010f0eff */
[----:B------:R-:W-:Y:S01]  /*2c80*/  LEA R118, P2, R109, R6, 0x1 ;  /* 0x000000066d767211 */ /* 0x000fe200078408ff */
[----:B------:R-:W-:Y:S01]  /*2c90*/  STL.64 [R1+0x6b8], R124 ;  /* 0x0006b87c01007387 */ /* 0x000fe20000100a00 */
[----:B------:R-:W-:-:S02]  /*2ca0*/  LEA R62, R7, R45, 0x1 ;  /* 0x0000002d073e7211 */ /* 0x000fc400078e08ff */
[----:B------:R-:W-:Y:S01]  /*2cb0*/  LEA.HI.X.SX32 R119, R109, R2, 0x1, P2 ;  /* 0x000000026d777211 */ /* 0x000fe200010f0eff */
[----:B------:R0:W-:Y:S01]  /*2cc0*/  STL.64 [R1+0x6b0], R122 ;  /* 0x0006b07a01007387 */ /* 0x0001e20000100a00 */
[----:B------:R-:W-:Y:S02]  /*2cd0*/  LEA R110, P2, R107, R6, 0x1 ;  /* 0x000000066b6e7211 */ /* 0x000fe400078408ff */
[----:B------:R-:W-:Y:S01]  /*2ce0*/  LEA R33, R7, R62, 0x1 ;  /* 0x0000003e07217211 */ /* 0x000fe200078e08ff */
[----:B------:R1:W-:Y:S01]  /*2cf0*/  STL.64 [R1+0x6a8], R120 ;  /* 0x0006a87801007387 */ /* 0x0003e20000100a00 */
[----:B------:R-:W-:Y:S02]  /*2d00*/  LEA.HI.X.SX32 R111, R107, R2, 0x1, P2 ;  /* 0x000000026b6f7211 */ /* 0x000fe400010f0eff */
[----:B------:R-:W-:Y:S01]  /*2d10*/  LEA R104, P2, R99, R6, 0x1 ;  /* 0x0000000663687211 */ /* 0x000fe200078408ff */
[----:B------:R-:W-:Y:S01]  /*2d20*/  CS2R R106, SRZ ;  /* 0x00000000006a7805 */ /* 0x000fe2000001ff00 */
[----:B------:R-:W-:-:S02]  /*2d30*/  LEA R44, R7, R33, 0x1 ;  /* 0x00000021072c7211 */ /* 0x000fc400078e08ff */
[----:B0-----:R-:W-:-:S03]  /*2d40*/  LEA R122, P0, R19, R6, 0x1 ;  /* 0x00000006137a7211 */ /* 0x001fc600078008ff */
[----:B------:R-:W-:Y:S01]  /*2d50*/  IMAD R61, R7, 0x2, R44 ;  /* 0x00000002073d7824 */ /* 0x000fe200078e022c */
[----:B-1----:R-:W-:Y:S02]  /*2d60*/  LEA R120, P1, R57, R6, 0x1 ;  /* 0x0000000639787211 */ /* 0x002fe400078208ff */
[-C--:B------:R-:W-:Y:S02]  /*2d70*/  LEA.HI.X.SX32 R123, R19, R2.reuse, 0x1, P0 ;  /* 0x00000002137b7211 */ /* 0x080fe400000f0eff */
[----:B------:R-:W-:Y:S02]  /*2d80*/  LEA.HI.X.SX32 R121, R57, R2, 0x1, P1 ;  /* 0x0000000239797211 */ /* 0x000fe400008f0eff */
[C---:B------:R-:W-:Y:S01]  /*2d90*/  LEA R25, R7.reuse, R61, 0x1 ;  /* 0x0000003d07197211 */ /* 0x040fe200078e08ff */
[----:B------:R-:W-:Y:S03]  /*2da0*/  STL.64 [R1+0x6a0], R122 ;  /* 0x0006a07a01007387 */ /* 0x000fe60000100a00 */
[C---:B------:R-:W-:Y:S01]  /*2db0*/  LEA R32, R7.reuse, R25, 0x1 ;  /* 0x0000001907207211 */ /* 0x040fe200078e08ff */
[----:B------:R0:W-:Y:S03]  /*2dc0*/  STL.64 [R1+0x698], R120 ;  /* 0x0006987801007387 */ /* 0x0001e60000100a00 */
[C---:B------:R-:W-:Y:S01]  /*2dd0*/  LEA R60, R7.reuse, R32, 0x1 ;  /* 0x00000020073c7211 */ /* 0x040fe200078e08ff */
[----:B------:R1:W-:Y:S04]  /*2de0*/  STL.64 [R1+0x690], R118 ;  /* 0x0006907601007387 */ /* 0x0003e80000100a00 */
[----:B------:R-:W-:Y:S01]  /*2df0*/  IMAD R16, R7, 0x2, R60 ;  /* 0x0000000207107824 */ /* 0x000fe200078e023c */
[----:B0-----:R-:W-:-:S04]  /*2e00*/  LEA R120, P0, R41, R6, 0x1 ;  /* 0x0000000629787211 */ /* 0x001fc800078008ff */
[----:B------:R-:W-:Y:S02]  /*2e10*/  LEA R43, R7, R16, 0x1 ;  /* 0x00000010072b7211 */ /* 0x000fe400078e08ff */
[----:B------:R-:W-:Y:S02]  /*2e20*/  LEA.HI.X.SX32 R121, R41, R2, 0x1, P0 ;  /* 0x0000000229797211 */ /* 0x000fe400000f0eff */
[----:B-1----:R-:W-:Y:S02]  /*2e30*/  LEA R118, P1, R105, R6, 0x1 ;  /* 0x0000000669767211 */ /* 0x002fe400078208ff */
[----:B------:R-:W-:Y:S01]  /*2e40*/  LEA R59, R7, R43, 0x1 ;  /* 0x0000002b073b7211 */ /* 0x000fe200078e08ff */
[----:B------:R-:W-:Y:S01]  /*2e50*/  STL.64 [R1+0x688], R120 ;  /* 0x0006887801007387 */ /* 0x000fe20000100a00 */
[-C--:B------:R-:W-:Y:S02]  /*2e60*/  LEA.HI.X.SX32 R119, R105, R2.reuse, 0x1, P1 ;  /* 0x0000000269777211 */ /* 0x080fe400008f0eff */
[----:B------:R-:W-:Y:S01]  /*2e70*/  LEA.HI.X.SX32 R105, R99, R2, 0x1, P2 ;  /* 0x0000000263697211 */ /* 0x000fe200010f0eff */
[----:B------:R0:W-:Y:S01]  /*2e80*/  STL.64 [R1+0x678], R110 ;  /* 0x0006786e01007387 */ /* 0x0001e20000100a00 */
[----:B------:R-:W-:-:S02]  /*2e90*/  LEA R108, P1, R101, R6, 0x1 ;  /* 0x00000006656c7211 */ /* 0x000fc400078208ff */
[----:B------:R-:W-:Y:S01]  /*2ea0*/  LEA R100, P2, R97, R6, 0x1 ;  /* 0x0000000661647211 */ /* 0x000fe200078408ff */
[----:B------:R-:W-:Y:S01]  /*2eb0*/  STL.64 [R1+0x680], R118 ;  /* 0x0006807601007387 */ /* 0x000fe20000100a00 */
[-C--:B------:R-:W-:Y:S02]  /*2ec0*/  LEA.HI.X.SX32 R109, R101, R2.reuse, 0x1, P1 ;  /* 0x00000002656d7211 */ /* 0x080fe400008f0eff */
[----:B------:R-:W-:Y:S02]  /*2ed0*/  LEA.HI.X.SX32 R101, R97, R2, 0x1, P2 ;  /* 0x0000000261657211 */ /* 0x000fe400010f0eff */
[-C--:B------:R-:W-:Y:S02]  /*2ee0*/  LEA R102, P1, R95, R6.reuse, 0x1 ;  /* 0x000000065f667211 */ /* 0x080fe400078208ff */
[-C--:B------:R-:W-:Y:S02]  /*2ef0*/  LEA R94, P2, R93, R6.reuse, 0x1 ;  /* 0x000000065d5e7211 */ /* 0x080fe400078408ff */
[----:B0-----:R-:W-:-:S02]  /*2f00*/  LEA R110, P0, R103, R6, 0x1 ;  /* 0x00000006676e7211 */ /* 0x001fc400078008ff */
[----:B------:R-:W-:Y:S02]  /*2f10*/  LEA R24, R7, R59, 0x1 ;  /* 0x0000003b07187211 */ /* 0x000fe400078e08ff */
[-C--:B------:R-:W-:Y:S02]  /*2f20*/  LEA.HI.X.SX32 R111, R103, R2.reuse, 0x1, P0 ;  /* 0x00000002676f7211 */ /* 0x080fe400000f0eff */
[----:B------:R-:W-:Y:S01]  /*2f30*/  LEA.HI.X.SX32 R103, R95, R2, 0x1, P1 ;  /* 0x000000025f677211 */ /* 0x000fe200008f0eff */
[----:B------:R-:W-:Y:S01]  /*2f40*/  IMAD R42, R7, 0x2, R24 ;  /* 0x00000002072a7824 */ /* 0x000fe200078e0218 */
[----:B------:R-:W-:Y:S01]  /*2f50*/  LEA R98, P1, R91, R6, 0x1 ;  /* 0x000000065b627211 */ /* 0x000fe200078208ff */
[----:B------:R0:W-:Y:S01]  /*2f60*/  STL.64 [R1+0x670], R110 ;  /* 0x0006706e01007387 */ /* 0x0001e20000100a00 */
[-C--:B------:R-:W-:Y:S02]  /*2f70*/  LEA.HI.X.SX32 R95, R93, R2.reuse, 0x1, P2 ;  /* 0x000000025d5f7211 */ /* 0x080fe400010f0eff */
[----:B------:R-:W-:Y:S01]  /*2f80*/  LEA.HI.X.SX32 R99, R91, R2, 0x1, P1 ;  /* 0x000000025b637211 */ /* 0x000fe200008f0eff */
[----:B------:R1:W-:Y:S01]  /*2f90*/  STL.64 [R1+0x660], R104 ;  /* 0x0006606801007387 */ /* 0x0003e20000100a00 */
[----:B------:R-:W-:-:S02]  /*2fa0*/  LEA R90, P2, R89, R6, 0x1 ;  /* 0x00000006595a7211 */ /* 0x000fc400078408ff */
[----:B------:R-:W-:Y:S01]  /*2fb0*/  LEA R58, R7, R42, 0x1 ;  /* 0x0000002a073a7211 */ /* 0x000fe200078e08ff */
[----:B------:R2:W-:Y:S01]  /*2fc0*/  STL.64 [R1+0x668], R108 ;  /* 0x0006686c01007387 */ /* 0x0005e20000100a00 */
[----:B------:R-:W-:Y:S02]  /*2fd0*/  LEA.HI.X.SX32 R91, R89, R2, 0x1, P2 ;  /* 0x00000002595b7211 */ /* 0x000fe400010f0eff */
[----:B------:R-:W-:Y:S01]  /*2fe0*/  LEA R86, P2, R85, R6, 0x1 ;  /* 0x0000000655567211 */ /* 0x000fe200078408ff */
[----:B0-----:R-:W-:Y:S01]  /*2ff0*/  CS2R R110, SRZ ;  /* 0x00000000006e7805 */ /* 0x001fe2000001ff00 */
[----:B------:R-:W-:Y:S02]  /*3000*/  LEA R13, R7, R58, 0x1 ;  /* 0x0000003a070d7211 */ /* 0x000fe400078e08ff */
[----:B-1----:R-:W-:Y:S02]  /*3010*/  LEA R104, P0, R55, R6, 0x1 ;  /* 0x0000000637687211 */ /* 0x002fe400078008ff */
[----:B------:R-:W-:-:S02]  /*3020*/  LEA R31, R7, R13, 0x1 ;  /* 0x0000000d071f7211 */ /* 0x000fc400078e08ff */
[----:B------:R-:W-:Y:S01]  /*3030*/  LEA.HI.X.SX32 R105, R55, R2, 0x1, P0 ;  /* 0x0000000237697211 */ /* 0x000fe200000f0eff */
[----:B--2---:R-:W-:Y:S02]  /*3040*/  CS2R R108, SRZ ;  /* 0x00000000006c7805 */ /* 0x004fe4000001ff00 */
[C---:B------:R-:W-:Y:S02]  /*3050*/  IMAD R57, R7.reuse, 0x2, R31 ;  /* 0x0000000207397824 */ /* 0x040fe400078e021f */
[----:B------:R0:W-:Y:S03]  /*3060*/  STL.64 [R1+0x658], R104 ;  /* 0x0006586801007387 */ /* 0x0001e60000100a00 */
[C---:B------:R-:W-:Y:S01]  /*3070*/  LEA R19, R7.reuse, R57, 0x1 ;  /* 0x0000003907137211 */ /* 0x040fe200078e08ff */
[----:B------:R1:W-:Y:S03]  /*3080*/  STL.64 [R1+0x648], R100 ;  /* 0x0006486401007387 */ /* 0x0003e60000100a00 */
[C---:B------:R-:W-:Y:S01]  /*3090*/  LEA R41, R7.reuse, R19, 0x1 ;  /* 0x0000001307297211 */ /* 0x040fe200078e08ff */
[----:B------:R2:W-:Y:S03]  /*30a0*/  STL.64 [R1+0x650], R102 ;  /* 0x0006506601007387 */ /* 0x0005e60000100a00 */
[----:B------:R-:W-:Y:S01]  /*30b0*/  LEA R56, R7, R41, 0x1 ;  /* 0x0000002907387211 */ /* 0x000fe200078e08ff */
[----:B0-----:R-:W-:Y:S01]  /*30c0*/  CS2R R104, SRZ ;  /* 0x0000000000687805 */ /* 0x001fe2000001ff00 */
[----:B-1----:R-:W-:-:S03]  /*30d0*/  LEA R100, P0, R23, R6, 0x1 ;  /* 0x0000000617647211 */ /* 0x002fc600078008ff */
[----:B------:R-:W-:Y:S01]  /*30e0*/  IMAD R30, R7, 0x2, R56 ;  /* 0x00000002071e7824 */ /* 0x000fe200078e0238 */
[----:B------:R-:W-:Y:S01]  /*30f0*/  LEA.HI.X.SX32 R101, R23, R2, 0x1, P0 ;  /* 0x0000000217657211 */ /* 0x000fe200000f0eff */
[----:B--2---:R-:W-:Y:S01]  /*3100*/  CS2R R102, SRZ ;  /* 0x0000000000667805 */ /* 0x004fe2000001ff00 */
[----:B------:R-:W-:Y:S02]  /*3110*/  LEA R96, P0, R39, R6, 0x1 ;  /* 0x0000000627607211 */ /* 0x000fe400078008ff */
[----:B------:R-:W-:Y:S01]  /*3120*/  LEA R40, R7, R30, 0x1 ;  /* 0x0000001e07287211 */ /* 0x000fe200078e08ff */
[----:B------:R0:W-:Y:S01]  /*3130*/  STL.64 [R1+0x640], R100 ;  /* 0x0006406401007387 */ /* 0x0001e20000100a00 */
[----:B------:R-:W-:Y:S02]  /*3140*/  LEA.HI.X.SX32 R97, R39, R2, 0x1, P0 ;  /* 0x0000000227617211 */ /* 0x000fe400000f0eff */
[----:B------:R-:W-:Y:S01]  /*3150*/  LEA R92, P0, R29, R6, 0x1 ;  /* 0x000000061d5c7211 */ /* 0x000fe200078008ff */
[----:B------:R1:W-:Y:S01]  /*3160*/  STL.64 [R1+0x638], R98 ;  /* 0x0006386201007387 */ /* 0x0003e20000100a00 */
[----:B------:R-:W-:-:S02]  /*3170*/  LEA R55, R7, R40, 0x1 ;  /* 0x0000002807377211 */ /* 0x000fc400078e08ff */
[----:B------:R-:W-:Y:S01]  /*3180*/  LEA.HI.X.SX32 R93, R29, R2, 0x1, P0 ;  /* 0x000000021d5d7211 */ /* 0x000fe200000f0eff */
[----:B------:R2:W-:Y:S01]  /*3190*/  STL.64 [R1+0x630], R94 ;  /* 0x0006305e01007387 */ /* 0x0005e20000100a00 */
[----:B------:R-:W-:-:S03]  /*31a0*/  LEA R14, R7, R55, 0x1 ;  /* 0x00000037070e7211 */ /* 0x000fc600078e08ff */
[----:B------:R3:W-:Y:S01]  /*31b0*/  STL.64 [R1+0x628], R96 ;  /* 0x0006286001007387 */ /* 0x0007e20000100a00 */
[----:B0-----:R-:W-:Y:S01]  /*31c0*/  CS2R R100, SRZ ;  /* 0x0000000000647805 */ /* 0x001fe2000001ff00 */
[----:B------:R-:W-:Y:S01]  /*31d0*/  IMAD R23, R7, 0x2, R14 ;  /* 0x0000000207177824 */ /* 0x000fe200078e020e */
[----:B-1----:R-:W-:-:S04]  /*31e0*/  CS2R R98, SRZ ;  /* 0x0000000000627805 */ /* 0x002fc8000001ff00 */
[----:B------:R-:W-:Y:S02]  /*31f0*/  LEA R54, R7, R23, 0x1 ;  /* 0x0000001707367211 */ /* 0x000fe400078e08ff */
[----:B--2---:R-:W-:Y:S02]  /*3200*/  LEA R94, P1, R87, R6, 0x1 ;  /* 0x00000006575e7211 */ /* 0x004fe400078208ff */
[----:B------:R-:W-:Y:S01]  /*3210*/  LEA R18, R7, R54, 0x1 ;  /* 0x0000003607127211 */ /* 0x000fe200078e08ff */
[----:B---3--:R-:W-:Y:S01]  /*3220*/  CS2R R96, SRZ ;  /* 0x0000000000607805 */ /* 0x008fe2000001ff00 */
[-C--:B------:R-:W-:Y:S02]  /*3230*/  LEA.HI.X.SX32 R95, R87, R2.reuse, 0x1, P1 ;  /* 0x00000002575f7211 */ /* 0x080fe400008f0eff */
[----:B------:R-:W-:Y:S02]  /*3240*/  LEA.HI.X.SX32 R87, R85, R2, 0x1, P2 ;  /* 0x0000000255577211 */ /* 0x000fe400010f0eff */
[----:B------:R-:W-:Y:S01]  /*3250*/  LEA R39, R7, R18, 0x1 ;  /* 0x0000001207277211 */ /* 0x000fe200078e08ff */
[----:B------:R0:W-:Y:S04]  /*3260*/  STL.64 [R1+0x620], R94 ;  /* 0x0006205e01007387 */ /* 0x0001e80000100a00 */
[----:B------:R1:W-:Y:S04]  /*3270*/  STL.64 [R1+0x618], R90 ;  /* 0x0006185a01007387 */ /* 0x0003e80000100a00 */
[----:B------:R2:W-:Y:S01]  /*3280*/  STL.64 [R1+0x610], R92 ;  /* 0x0006105c01007387 */ /* 0x0005e20000100a00 */
[----:B0-----:R-:W-:Y:S01]  /*3290*/  CS2R R94, SRZ ;  /* 0x00000000005e7805 */ /* 0x001fe2000001ff00 */
[----:B-1----:R-:W-:-:S04]  /*32a0*/  LEA R90, P1, R53, R6, 0x1 ;  /* 0x00000006355a7211 */ /* 0x002fc800078208ff */
[----:B------:R-:W-:Y:S01]  /*32b0*/  LEA.HI.X.SX32 R91, R53, R2, 0x1, P1 ;  /* 0x00000002355b7211 */ /* 0x000fe200008f0eff */
[----:B------:R-:W-:Y:S01]  /*32c0*/  IMAD R53, R7, 0x2, R39 ;  /* 0x0000000207357824 */ /* 0x000fe200078e0227 */
[C---:B------:R-:W-:Y:S01]  /*32d0*/  LEA R88, P1, R81.reuse, R6, 0x1 ;  /* 0x0000000651587211 */ /* 0x040fe200078208ff */
[----:B--2---:R-:W-:Y:S02]  /*32e0*/  CS2R R92, SRZ ;  /* 0x00000000005c7805 */ /* 0x004fe4000001ff00 */
[----:B------:R0:W-:Y:S01]  /*32f0*/  STL.64 [R1+0x608], R90 ;  /* 0x0006085a01007387 */ /* 0x0001e20000100a00 */
[----:B------:R-:W-:Y:S02]  /*3300*/  LEA.HI.X.SX32 R89, R81, R2, 0x1, P1 ;  /* 0x0000000251597211 */ /* 0x000fe400008f0eff */
[----:B------:R-:W-:Y:S01]  /*3310*/  LEA R80, P1, R75, R6, 0x1 ;  /* 0x000000064b507211 */ /* 0x000fe200078208ff */
[----:B------:R1:W-:Y:S01]  /*3320*/  STL.64 [R1+0x600], R86 ;  /* 0x0006005601007387 */ /* 0x0003e20000100a00 */
[----:B------:R-:W-:-:S02]  /*3330*/  LEA R29, R7, R53, 0x1 ;  /* 0x00000035071d7211 */ /* 0x000fc400078e08ff */
[----:B------:R-:W-:Y:S02]  /*3340*/  LEA.HI.X.SX32 R81, R75, R2, 0x1, P1 ;  /* 0x000000024b517211 */ /* 0x000fe400008f0eff */
[-C--:B------:R-:W-:Y:S02]  /*3350*/  LEA R74, P1, R51, R6.reuse, 0x1 ;  /* 0x00000006334a7211 */ /* 0x080fe400078208ff */
[----:B------:R-:W-:Y:S02]  /*3360*/  LEA R38, R7, R29, 0x1 ;  /* 0x0000001d07267211 */ /* 0x000fe400078e08ff */
[----:B0-----:R-:W-:Y:S02]  /*3370*/  LEA R90, P0, R79, R6, 0x1 ;  /* 0x000000064f5a7211 */ /* 0x001fe400078008ff */
[----:B------:R-:W-:Y:S02]  /*3380*/  LEA.HI.X.SX32 R75, R51, R2, 0x1, P1 ;  /* 0x00000002334b7211 */ /* 0x000fe400008f0eff */
[----:B-1----:R-:W-:-:S02]  /*3390*/  LEA R86, P2, R83, R6, 0x1 ;  /* 0x0000000653567211 */ /* 0x002fc400078408ff */
[-C--:B------:R-:W-:Y:S02]  /*33a0*/  LEA.HI.X.SX32 R91, R79, R2.reuse, 0x1, P0 ;  /* 0x000000024f5b7211 */ /* 0x080fe400000f0eff */
[----:B------:R-:W-:Y:S02]  /*33b0*/  LEA.HI.X.SX32 R87, R83, R2, 0x1, P2 ;  /* 0x0000000253577211 */ /* 0x000fe400010f0eff */
[-C--:B------:R-:W-:Y:S01]  /*33c0*/  LEA R84, P0, R73, R6.reuse, 0x1 ;  /* 0x0000000649547211 */ /* 0x080fe200078008ff */
[----:B------:R0:W-:Y:S01]  /*33d0*/  STL.64 [R1+0x5f8], R90 ;  /* 0x0005f85a01007387 */ /* 0x0001e20000100a00 */
[----:B------:R-:W-:Y:S01]  /*33e0*/  LEA R78, P2, R77, R6, 0x1 ;  /* 0x000000064d4e7211 */ /* 0x000fe200078408ff */
[----:B------:R-:W-:Y:S01]  /*33f0*/  CS2R R82, SRZ ;  /* 0x0000000000527805 */ /* 0x000fe2000001ff00 */
[-C--:B------:R-:W-:Y:S01]  /*3400*/  LEA.HI.X.SX32 R85, R73, R2.reuse, 0x1, P0 ;  /* 0x0000000249557211 */ /* 0x080fe200000f0eff */
[----:B------:R1:W-:Y:S01]  /*3410*/  STL.64 [R1+0x5f0], R88 ;  /* 0x0005f05801007387 */ /* 0x0003e20000100a00 */
[----:B------:R-:W-:-:S02]  /*3420*/  LEA.HI.X.SX32 R79, R77, R2, 0x1, P2 ;  /* 0x000000024d4f7211 */ /* 0x000fc400010f0eff */
[----:B------:R-:W-:Y:S01]  /*3430*/  LEA R72, P2, R71, R6, 0x1 ;  /* 0x0000000647487211 */ /* 0x000fe200078408ff */
[----:B------:R2:W-:Y:S01]  /*3440*/  STL.64 [R1+0x5e8], R86 ;  /* 0x0005e85601007387 */ /* 0x0005e20000100a00 */
[----:B------:R-:W-:Y:S02]  /*3450*/  LEA R52, R7, R38, 0x1 ;  /* 0x0000002607347211 */ /* 0x000fe400078e08ff */
[----:B------:R-:W-:Y:S01]  /*3460*/  LEA.HI.X.SX32 R73, R71, R2, 0x1, P2 ;  /* 0x0000000247497211 */ /* 0x000fe200010f0eff */
[----:B------:R3:W-:Y:S01]  /*3470*/  STL.64 [R1+0x5e0], R84 ;  /* 0x0005e05401007387 */ /* 0x0007e20000100a00 */
[----:B0-----:R-:W-:Y:S01]  /*3480*/  CS2R R90, SRZ ;  /* 0x00000000005a7805 */ /* 0x001fe2000001ff00 */
[----:B------:R-:W-:Y:S02]  /*3490*/  IMAD R22, R7, 0x2, R52 ;  /* 0x0000000207167824 */ /* 0x000fe400078e0234 */
[----:B------:R0:W-:Y:S01]  /*34a0*/  STL.64 [R1+0x5d0], R78 ;  /* 0x0005d04e01007387 */ /* 0x0001e20000100a00 */
[----:B-1----:R-:W-:-:S02]  /*34b0*/  CS2R R88, SRZ ;  /* 0x0000000000587805 */ /* 0x002fc4000001ff00 */
[C---:B------:R-:W-:Y:S01]  /*34c0*/  LEA R28, R7.reuse, R22, 0x1 ;  /* 0x00000016071c7211 */ /* 0x040fe200078e08ff */
[----:B------:R1:W-:Y:S01]  /*34d0*/  STL.64 [R1+0x5d8], R80 ;  /* 0x0005d85001007387 */ /* 0x0003e20000100a00 */
[----:B--2---:R-:W-:Y:S02]  /*34e0*/  CS2R R86, SRZ ;  /* 0x0000000000567805 */ /* 0x004fe4000001ff00 */
[----:B------:R-:W-:Y:S01]  /*34f0*/  LEA R51, R7, R28, 0x1 ;  /* 0x0000001c07337211 */ /* 0x000fe200078e08ff */
[----:B---3--:R-:W-:Y:S01]  /*3500*/  CS2R R84, SRZ ;  /* 0x0000000000547805 */ /* 0x008fe2000001ff00 */
[----:B0-----:R-:W-:-:S04]  /*3510*/  LEA R78, P0, R3, R6, 0x1 ;  /* 0x00000006034e7211 */ /* 0x001fc800078008ff */
[----:B------:R-:W-:Y:S01]  /*3520*/  LEA.HI.X.SX32 R79, R3, R2, 0x1, P0 ;  /* 0x00000002034f7211 */ /* 0x000fe200000f0eff */
[----:B-1----:R-:W-:Y:S01]  /*3530*/  CS2R R80, SRZ ;  /* 0x0000000000507805 */ /* 0x002fe2000001ff00 */
[----:B------:R-:W-:Y:S02]  /*3540*/  LEA R76, P0, R37, R6, 0x1 ;  /* 0x00000006254c7211 */ /* 0x000fe400078008ff */
[----:B------:R-:W-:Y:S01]  /*3550*/  LEA R3, R7, R51, 0x1 ;  /* 0x0000003307037211 */ /* 0x000fe200078e08ff */
[----:B------:R0:W-:Y:S01]  /*3560*/  STL.64 [R1+0x5c8], R78 ;  /* 0x0005c84e01007387 */ /* 0x0001e20000100a00 */
[----:B------:R-:W-:-:S03]  /*3570*/  LEA.HI.X.SX32 R77, R37, R2, 0x1, P0 ;  /* 0x00000002254d7211 */ /* 0x000fc600000f0eff */
[----:B------:R1:W-:Y:S01]  /*3580*/  STL.64 [R1+0x5c0], R74 ;  /* 0x0005c04a01007387 */ /* 0x0003e20000100a00 */
[----:B------:R-:W-:-:S03]  /*3590*/  IMAD R37, R7, 0x2, R3 ;  /* 0x0000000207257824 */ /* 0x000fc600078e0203 */
[----:B------:R2:W-:Y:S04]  /*35a0*/  STL.64 [R1+0x5b8], R72 ;  /* 0x0005b84801007387 */ /* 0x0005e80000100a00 */
[----:B------:R3:W-:Y:S01]  /*35b0*/  STL.64 [R1+0x5b0], R76 ;  /* 0x0005b04c01007387 */ /* 0x0007e20000100a00 */
[----:B0-----:R-:W-:Y:S01]  /*35c0*/  CS2R R78, SRZ ;  /* 0x00000000004e7805 */ /* 0x001fe2000001ff00 */
[-C--:B-1----:R-:W-:Y:S02]  /*35d0*/  LEA R74, P1, R50, R6.reuse, 0x1 ;  /* 0x00000006324a7211 */ /* 0x082fe400078208ff */
[----:B--2---:R-:W-:Y:S02]  /*35e0*/  LEA R72, P2, R70, R6, 0x1 ;  /* 0x0000000646487211 */ /* 0x004fe400078408ff */
[----:B------:R-:W-:-:S02]  /*35f0*/  LEA.HI.X.SX32 R75, R50, R2, 0x1, P1 ;  /* 0x00000002324b7211 */ /* 0x000fc400008f0eff */
[----:B------:R-:W-:Y:S02]  /*3600*/  LEA.HI.X.SX32 R73, R70, R2, 0x1, P2 ;  /* 0x0000000246497211 */ /* 0x000fe400010f0eff */
[----:B---3--:R-:W-:Y:S01]  /*3610*/  LEA R76, P0, R15, R6, 0x1 ;  /* 0x000000060f4c7211 */ /* 0x008fe200078008ff */
[----:B------:R0:W-:Y:S01]  /*3620*/  STL.64 [R1+0x5a8], R74 ;  /* 0x0005a84a01007387 */ /* 0x0001e20000100a00 */
[----:B------:R-:W-:Y:S02]  /*3630*/  LEA R50, R7, R37, 0x1 ;  /* 0x0000002507327211 */ /* 0x000fe400078e08ff */
[----:B------:R-:W-:Y:S01]  /*3640*/  LEA.HI.X.SX32 R77, R15, R2, 0x1, P0 ;  /* 0x000000020f4d7211 */ /* 0x000fe200000f0eff */
[----:B------:R1:W-:Y:S01]  /*3650*/  STL.64 [R1+0x5a0], R72 ;  /* 0x0005a04801007387 */ /* 0x0003e20000100a00 */
[----:B------:R-:W-:-:S03]  /*3660*/  LEA R15, R7, R50, 0x1 ;  /* 0x00000032070f7211 */ /* 0x000fc600078e08ff */
[----:B------:R2:W-:Y:S01]  /*3670*/  STL.64 [R1+0x598], R76 ;  /* 0x0005984c01007387 */ /* 0x0005e20000100a00 */
[CC--:B0-----:R-:W-:Y:S02]  /*3680*/  LEA R74, P1, R36.reuse, R6.reuse, 0x1 ;  /* 0x00000006244a7211 */ /* 0x0c1fe400078208ff */
[C---:B-1----:R-:W-:Y:S02]  /*3690*/  LEA R72, P2, R69.reuse, R6, 0x1 ;  /* 0x0000000645487211 */ /* 0x042fe400078408ff */
[-C--:B------:R-:W-:Y:S02]  /*36a0*/  LEA.HI.X.SX32 R75, R36, R2.reuse, 0x1, P1 ;  /* 0x00000002244b7211 */ /* 0x080fe400008f0eff */
[----:B------:R-:W-:Y:S01]  /*36b0*/  LEA.HI.X.SX32 R73, R69, R2, 0x1, P2 ;  /* 0x0000000245497211 */ /* 0x000fe200010f0eff */
[----:B--2---:R-:W-:Y:S01]  /*36c0*/  CS2R R76, SRZ ;  /* 0x00000000004c7805 */ /* 0x004fe2000001ff00 */
[----:B------:R-:W-:Y:S01]  /*36d0*/  LEA R70, P2, R68, R6, 0x1 ;  /* 0x0000000644467211 */ /* 0x000fe200078408ff */
[----:B------:R0:W-:Y:S01]  /*36e0*/  STL.64 [R1+0x590], R74 ;  /* 0x0005904a01007387 */ /* 0x0001e20000100a00 */
[----:B------:R-:W-:-:S02]  /*36f0*/  LEA R36, R7, R15, 0x1 ;  /* 0x0000000f07247211 */ /* 0x000fc400078e08ff */
[----:B------:R-:W-:Y:S01]  /*3700*/  LEA.HI.X.SX32 R71, R68, R2, 0x1, P2 ;  /* 0x0000000244477211 */ /* 0x000fe200010f0eff */
[----:B------:R1:W-:Y:S01]  /*3710*/  STL.64 [R1+0x588], R72 ;  /* 0x0005884801007387 */ /* 0x0003e20000100a00 */
[CC--:B0-----:R-:W-:Y:S02]  /*3720*/  LEA R74, P0, R4.reuse, R6.reuse, 0x1 ;  /* 0x00000006044a7211 */ /* 0x0c1fe400078008ff */
[C---:B-1----:R-:W-:Y:S02]  /*3730*/  LEA R72, P1, R49.reuse, R6, 0x1 ;  /* 0x0000000631487211 */ /* 0x042fe400078208ff */
[-C--:B------:R-:W-:Y:S02]  /*3740*/  LEA.HI.X.SX32 R75, R4, R2.reuse, 0x1, P0 ;  /* 0x00000002044b7211 */ /* 0x080fe400000f0eff */
[----:B------:R-:W-:Y:S01]  /*3750*/  LEA.HI.X.SX32 R73, R49, R2, 0x1, P1 ;  /* 0x0000000231497211 */ /* 0x000fe200008f0eff */
[C---:B------:R-:W-:Y:S02]  /*3760*/  IMAD R49, R7.reuse, 0x2, R36 ;  /* 0x0000000207317824 */ /* 0x040fe400078e0224 */
[----:B------:R0:W-:Y:S03]  /*3770*/  STL.64 [R1+0x580], R74 ;  /* 0x0005804a01007387 */ /* 0x0001e60000100a00 */
[----:B------:R-:W-:Y:S01]  /*3780*/  LEA R4, R7, R49, 0x1 ;  /* 0x0000003107047211 */ /* 0x000fe200078e08ff */
[----:B------:R1:W-:Y:S04]  /*3790*/  STL.64 [R1+0x578], R72 ;  /* 0x0005784801007387 */ /* 0x0003e80000100a00 */
[----:B------:R2:W-:Y:S01]  /*37a0*/  STL.64 [R1+0x570], R70 ;  /* 0x0005704601007387 */ /* 0x0005e20000100a00 */
[----:B0-----:R-:W-:-:S02]  /*37b0*/  LEA R74, P0, R27, R6, 0x1 ;  /* 0x000000061b4a7211 */ /* 0x001fc400078008ff */
[C---:B-1----:R-:W-:Y:S02]  /*37c0*/  LEA R72, P1, R48.reuse, R6, 0x1 ;  /* 0x0000000630487211 */ /* 0x042fe400078208ff */
[----:B------:R-:W-:Y:S02]  /*37d0*/  LEA.HI.X.SX32 R75, R27, R2, 0x1, P0 ;  /* 0x000000021b4b7211 */ /* 0x000fe400000f0eff */
[C---:B--2---:R-:W-:Y:S02]  /*37e0*/  LEA R70, P2, R67.reuse, R6, 0x1 ;  /* 0x0000000643467211 */ /* 0x044fe400078408ff */
[-C--:B------:R-:W-:Y:S01]  /*37f0*/  LEA.HI.X.SX32 R73, R48, R2.reuse, 0x1, P1 ;  /* 0x0000000230497211 */ /* 0x080fe200008f0eff */
[----:B------:R0:W-:Y:S01]  /*3800*/  STL.64 [R1+0x568], R74 ;  /* 0x0005684a01007387 */ /* 0x0001e20000100a00 */
[----:B------:R-:W-:Y:S02]  /*3810*/  LEA.HI.X.SX32 R71, R67, R2, 0x1, P2 ;  /* 0x0000000243477211 */ /* 0x000fe400010f0eff */
[----:B------:R-:W-:Y:S01]  /*3820*/  LEA R68, P2, R66, R6, 0x1 ;  /* 0x0000000642447211 */ /* 0x000fe200078408ff */
[----:B------:R1:W-:Y:S01]  /*3830*/  STL.64 [R1+0x560], R72 ;  /* 0x0005604801007387 */ /* 0x0003e20000100a00 */
[----:B------:R-:W-:-:S02]  /*3840*/  LEA R27, R7, R4, 0x1 ;  /* 0x00000004071b7211 */ /* 0x000fc400078e08ff */
[----:B------:R-:W-:Y:S01]  /*3850*/  LEA.HI.X.SX32 R69, R66, R2, 0x1, P2 ;  /* 0x0000000242457211 */ /* 0x000fe200010f0eff */
[----:B------:R2:W-:Y:S01]  /*3860*/  STL.64 [R1+0x558], R70 ;  /* 0x0005584601007387 */ /* 0x0005e20000100a00 */
[----:B------:R-:W-:Y:S01]  /*3870*/  LEA R48, R7, R27, 0x1 ;  /* 0x0000001b07307211 */ /* 0x000fe200078e08ff */
[----:B0-----:R-:W-:Y:S01]  /*3880*/  CS2R R74, SRZ ;  /* 0x00000000004a7805 */ /* 0x001fe2000001ff00 */
[-C--:B-1----:R-:W-:Y:S02]  /*3890*/  LEA R72, P0, R21, R6.reuse, 0x1 ;  /* 0x0000000615487211 */ /* 0x082fe400078008ff */
[----:B--2---:R-:W-:Y:S02]  /*38a0*/  LEA R70, P1, R35, R6, 0x1 ;  /* 0x0000000623467211 */ /* 0x004fe400078208ff */
[-C--:B------:R-:W-:Y:S01]  /*38b0*/  LEA.HI.X.SX32 R73, R21, R2.reuse, 0x1, P0 ;  /* 0x0000000215497211 */ /* 0x080fe200000f0eff */
[----:B------:R-:W-:Y:S01]  /*38c0*/  IMAD R21, R7, 0x2, R48 ;  /* 0x0000000207157824 */ /* 0x000fe200078e0230 */
[----:B------:R-:W-:-:S03]  /*38d0*/  LEA.HI.X.SX32 R71, R35, R2, 0x1, P1 ;  /* 0x0000000223477211 */ /* 0x000fc600008f0eff */
[----:B------:R0:W-:Y:S01]  /*38e0*/  STL.64 [R1+0x550], R72 ;  /* 0x0005504801007387 */ /* 0x0001e20000100a00 */
[----:B------:R-:W-:-:S03]  /*38f0*/  LEA R35, R7, R21, 0x1 ;  /* 0x0000001507237211 */ /* 0x000fc600078e08ff */
[----:B------:R1:W-:Y:S04]  /*3900*/  STL.64 [R1+0x548], R70 ;  /* 0x0005484601007387 */ /* 0x0003e80000100a00 */
[----:B------:R2:W-:Y:S01]  /*3910*/  STL.64 [R1+0x540], R68 ;  /* 0x0005404401007387 */ /* 0x0005e20000100a00 */
[CC--:B0-----:R-:W-:Y:S02]  /*3920*/  LEA R72, P0, R26.reuse, R6.reuse, 0x1 ;  /* 0x000000061a487211 */ /* 0x0c1fe400078008ff */
[----:B-1----:R-:W-:Y:S02]  /*3930*/  LEA R70, P1, R47, R6, 0x1 ;  /* 0x000000062f467211 */ /* 0x002fe400078208ff */
[----:B------:R-:W-:Y:S02]  /*3940*/  LEA.HI.X.SX32 R73, R26, R2, 0x1, P0 ;  /* 0x000000021a497211 */ /* 0x000fe400000f0eff */
[----:B--2---:R-:W-:-:S02]  /*3950*/  LEA R68, P2, R65, R6, 0x1 ;  /* 0x0000000641447211 */ /* 0x004fc400078408ff */
[-C--:B------:R-:W-:Y:S01]  /*3960*/  LEA.HI.X.SX32 R71, R47, R2.reuse, 0x1, P1 ;  /* 0x000000022f477211 */ /* 0x080fe200008f0eff */
[----:B------:R0:W-:Y:S01]  /*3970*/  STL.64 [R1+0x538], R72 ;  /* 0x0005384801007387 */ /* 0x0001e20000100a00 */
[----:B------:R-:W-:Y:S02]  /*3980*/  LEA.HI.X.SX32 R69, R65, R2, 0x1, P2 ;  /* 0x0000000241457211 */ /* 0x000fe400010f0eff */
[C---:B------:R-:W-:Y:S01]  /*3990*/  LEA R66, P2, R64.reuse, R6, 0x1 ;  /* 0x0000000640427211 */ /* 0x040fe200078408ff */
[----:B------:R1:W-:Y:S01]  /*39a0*/  STL.64 [R1+0x530], R70 ;  /* 0x0005304601007387 */ /* 0x0003e20000100a00 */
[C---:B------:R-:W-:Y:S02]  /*39b0*/  LEA R47, R7.reuse, R35, 0x1 ;  /* 0x00000023072f7211 */ /* 0x040fe400078e08ff */
[----:B------:R-:W-:Y:S01]  /*39c0*/  LEA.HI.X.SX32 R67, R64, R2, 0x1, P2 ;  /* 0x0000000240437211 */ /* 0x000fe200010f0eff */
[----:B------:R2:W-:Y:S01]  /*39d0*/  STL.64 [R1+0x528], R68 ;  /* 0x0005284401007387 */ /* 0x0005e20000100a00 */
[----:B------:R-:W-:Y:S01]  /*39e0*/  LEA R26, R7, R47, 0x1 ;  /* 0x0000002f071a7211 */ /* 0x000fe200078e08ff */
[----:B0-----:R-:W-:Y:S01]  /*39f0*/  CS2R R72, SRZ ;  /* 0x0000000000487805 */ /* 0x001fe2000001ff00 */
[----:B-1----:R-:W-:-:S02]  /*3a00*/  LEA R70, P0, R34, R6, 0x1 ;  /* 0x0000000622467211 */ /* 0x002fc400078008ff */
        /* <DEDUP_REMOVED lines=45> */
[CC--:B-1----:R-:W-:Y:S02]  /*3ce0*/  LEA R66, P0, R25.reuse, R6.reuse, 0x1 ;  /* 0x0000000619427211 */ /* 0x0c2fe400078008ff */
[C---:B--2---:R-:W-:Y:S02]  /*3cf0*/  LEA R64, P1, R32.reuse, R6, 0x1 ;  /* 0x0000000620407211 */ /* 0x044fe400078208ff */
        /* <DEDUP_REMOVED lines=30> */
[-C--:B0-----:R-:W-:Y:S02]  /*3ee0*/  LEA R64, P0, R13, R6.reuse, 0x1 ;  /* 0x000000060d407211 */ /* 0x081fe400078008ff */
        /* <DEDUP_REMOVED lines=23> */
[----:B-1----:R-:W-:Y:S02]  /*4060*/  LEA R60, P1, R40, R6, 0x1 ;  /* 0x00000006283c7211 */ /* 0x002fe400078208ff */
        /* <DEDUP_REMOVED lines=148> */
[C---:B------:R-:W-:Y:S01]  /*49b0*/  LEA R32, R7.reuse, R25, 0x1 ;  /* 0x0000001907207211 */ /* 0x040fe200078e08ff */
        /* <DEDUP_REMOVED lines=38> */
[----:B------:R-:W-:Y:S01]  /*4c20*/  STL.64 [R1+0x2c8], R46 ;  /* 0x0002c82e01007387 */ /* 0x000fe20000100a00 */
[----:B------:R-:W-:Y:S02]  /*4c30*/  LEA.HI.X.SX32 R43, R39, R2, 0x1, P2 ;  /* 0x00000002272b7211 */ /* 0x000fe400010f0eff */
[C---:B------:R-:W-:Y:S01]  /*4c40*/  LEA R40, P2, R38.reuse, R6, 0x1 ;  /* 0x0000000626287211 */ /* 0x040fe200078408ff */
[----:B------:R0:W-:Y:S01]  /*4c50*/  STL.64 [R1+0x2c0], R44 ;  /* 0x0002c02c01007387 */ /* 0x0001e20000100a00 */
[C---:B------:R-:W-:Y:S02]  /*4c60*/  LEA R14, R7.reuse, R30, 0x1 ;  /* 0x0000001e070e7211 */ /* 0x040fe400078e08ff */
[----:B------:R-:W-:Y:S01]  /*4c70*/  LEA.HI.X.SX32 R41, R38, R2, 0x1, P2 ;  /* 0x0000000226297211 */ /* 0x000fe200010f0eff */
[----:B------:R1:W-:Y:S01]  /*4c80*/  STL.64 [R1+0x2b8], R42 ;  /* 0x0002b82a01007387 */ /* 0x0003e20000100a00 */
[----:B------:R-:W-:-:S02]  /*4c90*/  LEA R23, R7, R14, 0x1 ;  /* 0x0000000e07177211 */ /* 0x000fc400078e08ff */
        /* <DEDUP_REMOVED lines=14> */
[----:B------:R-:W-:Y:S01]  /*4d80*/  STL.64 [R1+0x298], R44 ;  /* 0x0002982c01007387 */ /* 0x000fe20000100a00 */
[----:B------:R-:W-:Y:S02]  /*4d90*/  LEA.HI.X.SX32 R41, R37, R2, 0x1, P2 ;  /* 0x0000000225297211 */ /* 0x000fe400010f0eff */
[----:B------:R-:W-:Y:S01]  /*4da0*/  LEA R38, P2, R36, R6, 0x1 ;  /* 0x0000000624267211 */ /* 0x000fe200078408ff */
[----:B------:R0:W-:Y:S01]  /*4db0*/  STL.64 [R1+0x290], R42 ;  /* 0x0002902a01007387 */ /* 0x0001e20000100a00 */
[----:B------:R-:W-:-:S02]  /*4dc0*/  LEA R22, R7, R18, 0x1 ;  /* 0x0000001207167211 */ /* 0x000fc400078e08ff */
[----:B------:R-:W-:Y:S01]  /*4dd0*/  LEA.HI.X.SX32 R39, R36, R2, 0x1, P2 ;  /* 0x0000000224277211 */ /* 0x000fe200010f0eff */
[----:B------:R1:W-:Y:S01]  /*4de0*/  STL.64 [R1+0x288], R40 ;  /* 0x0002882801007387 */ /* 0x0003e20000100a00 */
[----:B------:R-:W-:Y:S02]  /*4df0*/  LEA R28, R7, R22, 0x1 ;  /* 0x00000016071c7211 */ /* 0x000fe400078e08ff */
[-C--:B0-----:R-:W-:Y:S02]  /*4e00*/  LEA R42, P0, R3, R6.reuse, 0x1 ;  /* 0x00000006032a7211 */ /* 0x081fe400078008ff */
[----:B-1----:R-:W-:Y:S02]  /*4e10*/  LEA R40, P1, R15, R6, 0x1 ;  /* 0x000000060f287211 */ /* 0x002fe400078208ff */
        /* <DEDUP_REMOVED lines=42> */
[-C--:B0-----:R-:W-:Y:S02]  /*50c0*/  LEA R38, P0, R5, R6.reuse, 0x1 ;  /* 0x0000000605267211 */ /* 0x081fe400078008ff */
[----:B-1----:R-:W-:Y:S02]  /*50d0*/  LEA R36, P1, R25, R6, 0x1 ;  /* 0x0000000619247211 */ /* 0x002fe400078208ff */
        /* <DEDUP_REMOVED lines=168> */
[C---:B------:R-:W-:Y:S01]  /*5b60*/  LEA R15, R7.reuse, R14, 0x1 ;  /* 0x0000000e070f7211 */ /* 0x040fe200078e08ff */
[----:B------:R0:W-:Y:S01]  /*5b70*/  STL.64 [R1+0xa8], R22 ;  /* 0x0000a81601007387 */ /* 0x0001e20000100a00 */
[C---:B------:R-:W-:Y:S02]  /*5b80*/  LEA R18, P2, R16.reuse, R6, 0x1 ;  /* 0x0000000610127211 */ /* 0x040fe400078408ff */
[----:B------:R-:W-:Y:S01]  /*5b90*/  LEA R3, R7, R15, 0x1 ;  /* 0x0000000f07037211 */ /* 0x000fe200078e08ff */
[----:B------:R1:W-:Y:S01]  /*5ba0*/  STL.64 [R1+0xa0], R20 ;  /* 0x0000a01401007387 */ /* 0x0003e20000100a00 */
[----:B------:R-:W-:-:S02]  /*5bb0*/  LEA.HI.X.SX32 R19, R16, R2, 0x1, P2 ;  /* 0x0000000210137211 */ /* 0x000fc400010f0eff */
[CC--:B0-----:R-:W-:Y:S02]  /*5bc0*/  LEA R22, P0, R4.reuse, R6.reuse, 0x1 ;  /* 0x0000000604167211 */ /* 0x0c1fe400078008ff */
[----:B-1----:R-:W-:Y:S02]  /*5bd0*/  LEA R20, P1, R5, R6, 0x1 ;  /* 0x0000000605147211 */ /* 0x002fe400078208ff */
[-C--:B------:R-:W-:Y:S01]  /*5be0*/  LEA.HI.X.SX32 R23, R4, R2.reuse, 0x1, P0 ;  /* 0x0000000204177211 */ /* 0x080fe200000f0eff */
[----:B------:R-:W-:Y:S01]  /*5bf0*/  IMAD R4, R7, 0x2, R3 ;  /* 0x0000000207047824 */ /* 0x000fe200078e0203 */
[----:B------:R-:W-:-:S03]  /*5c00*/  LEA.HI.X.SX32 R21, R5, R2, 0x1, P1 ;  /* 0x0000000205157211 */ /* 0x000fc600008f0eff */
[----:B------:R0:W-:Y:S01]  /*5c10*/  STL.64 [R1+0x98], R22 ;  /* 0x0000981601007387 */ /* 0x0001e20000100a00 */
[----:B------:R-:W-:-:S03]  /*5c20*/  LEA R5, R7, R4, 0x1 ;  /* 0x0000000407057211 */ /* 0x000fc600078e08ff */
[----:B------:R1:W-:Y:S01]  /*5c30*/  STL.64 [R1+0x90], R20 ;  /* 0x0000901401007387 */ /* 0x0003e20000100a00 */
[----:B------:R-:W-:-:S03]  /*5c40*/  LEA R7, R7, R5, 0x1 ;  /* 0x0000000507077211 */ /* 0x000fc600078e08ff */
[----:B------:R2:W-:Y:S01]  /*5c50*/  STL.64 [R1+0x88], R18 ;  /* 0x0000881201007387 */ /* 0x0005e20000100a00 */
[-C--:B------:R-:W-:Y:S02]  /*5c60*/  LEA R16, P3, R7, R6.reuse, 0x1 ;  /* 0x0000000607107211 */ /* 0x080fe400078608ff */
[----:B0-----:R-:W-:Y:S02]  /*5c70*/  LEA R22, P0, R13, R6, 0x1 ;  /* 0x000000060d167211 */ /* 0x001fe400078008ff */
[----:B------:R-:W-:Y:S02]  /*5c80*/  LEA.HI.X.SX32 R17, R7, R2, 0x1, P3 ;  /* 0x0000000207117211 */ /* 0x000fe400018f0eff */
[----:B-1----:R-:W-:Y:S02]  /*5c90*/  LEA R20, P1, R14, R6, 0x1 ;  /* 0x000000060e147211 */ /* 0x002fe400078208ff */
[----:B------:R-:W-:Y:S01]  /*5ca0*/  LEA.HI.X.SX32 R23, R13, R2, 0x1, P0 ;  /* 0x000000020d177211 */ /* 0x000fe200000f0eff */
[----:B------:R-:W-:Y:S01]  /*5cb0*/  IMAD.MOV.U32 R13, RZ, RZ, RZ ;  /* 0x000000ffff0d7224 */ /* 0x000fe200078e00ff */
[----:B--2---:R-:W-:-:S02]  /*5cc0*/  LEA R18, P2, R15, R6, 0x1 ;  /* 0x000000060f127211 */ /* 0x004fc400078408ff */
[-C--:B------:R-:W-:Y:S01]  /*5cd0*/  LEA.HI.X.SX32 R21, R14, R2.reuse, 0x1, P1 ;  /* 0x000000020e157211 */ /* 0x080fe200008f0eff */
[----:B------:R0:W-:Y:S01]  /*5ce0*/  STL.64 [R1+0x80], R22 ;  /* 0x0000801601007387 */ /* 0x0001e20000100a00 */
[----:B------:R-:W-:Y:S02]  /*5cf0*/  LEA.HI.X.SX32 R19, R15, R2, 0x1, P2 ;  /* 0x000000020f137211 */ /* 0x000fe400010f0eff */
[----:B------:R-:W-:Y:S01]  /*5d00*/  MOV R15, 0xff800000 ;  /* 0xff800000000f7802 */ /* 0x000fe20000000f00 */
[----:B------:R1:W-:Y:S01]  /*5d10*/  STL.64 [R1+0x78], R20 ;  /* 0x0000781401007387 */ /* 0x0003e20000100a00 */
[----:B------:R-:W-:Y:S02]  /*5d20*/  SHF.L.U32 R14, R114, 0x3, RZ ;  /* 0x00000003720e7819 */ /* 0x000fe400000006ff */
[C---:B------:R-:W-:Y:S01]  /*5d30*/  LOP3.LUT R7, R0.reuse, 0x10, RZ, 0x3c, !PT ;  /* 0x0000001000077812 */ /* 0x040fe200078e3cff */
[----:B------:R2:W-:Y:S01]  /*5d40*/  STL.64 [R1+0x70], R18 ;  /* 0x0000701201007387 */ /* 0x0005e20000100a00 */
[----:B------:R-:W-:-:S02]  /*5d50*/  LOP3.LUT R7, R0, 0x40, RZ, 0x3c, !PT ;  /* 0x0000004000077812 */ /* 0x000fc400078e3cff */
[----:B------:R-:W-:Y:S02]  /*5d60*/  LOP3.LUT R7, R0, 0x70, RZ, 0x3c, !PT ;  /* 0x0000007000077812 */ /* 0x000fe400078e3cff */
[CC--:B0-----:R-:W-:Y:S02]  /*5d70*/  LEA R22, P0, R3.reuse, R6.reuse, 0x1 ;  /* 0x0000000603167211 */ /* 0x0c1fe400078008ff */
[----:B------:R-:W-:Y:S02]  /*5d80*/  MOV R7, RZ ;  /* 0x000000ff00077202 */ /* 0x000fe40000000f00 */
[----:B-1----:R-:W-:Y:S02]  /*5d90*/  LEA R20, P1, R4, R6, 0x1 ;  /* 0x0000000604147211 */ /* 0x002fe400078208ff */
[----:B------:R-:W-:Y:S01]  /*5da0*/  LEA.HI.X.SX32 R23, R3, R2, 0x1, P0 ;  /* 0x0000000203177211 */ /* 0x000fe200000f0eff */
[----:B------:R-:W-:Y:S01]  /*5db0*/  IMAD.MOV.U32 R3, RZ, RZ, c[0x0][0x1a4] ;  /* 0x00006900ff037624 */ /* 0x000fe200078e00ff */
[----:B--2---:R-:W-:-:S02]  /*5dc0*/  LEA R18, P2, R5, R6, 0x1 ;  /* 0x0000000605127211 */ /* 0x004fc400078408ff */
[-C--:B------:R-:W-:Y:S01]  /*5dd0*/  LEA.HI.X.SX32 R21, R4, R2.reuse, 0x1, P1 ;  /* 0x0000000204157211 */ /* 0x080fe200008f0eff */
[----:B------:R0:W-:Y:S01]  /*5de0*/  STL.64 [R1+0x68], R22 ;  /* 0x0000681601007387 */ /* 0x0001e20000100a00 */
[----:B------:R-:W-:Y:S01]  /*5df0*/  LEA.HI.X.SX32 R19, R5, R2, 0x1, P2 ;  /* 0x0000000205137211 */ /* 0x000fe200010f0eff */
[C---:B------:R-:W-:Y:S01]  /*5e00*/  IMAD R24, R3.reuse, 0xb, RZ ;  /* 0x0000000b03187824 */ /* 0x040fe200078e02ff */
[C---:B------:R-:W-:Y:S01]  /*5e10*/  LOP3.LUT R5, R0.reuse, 0x20, RZ, 0x3c, !PT ;  /* 0x0000002000057812 */ /* 0x040fe200078e3cff */
[----:B------:R1:W-:Y:S01]  /*5e20*/  STL.64 [R1+0x60], R20 ;  /* 0x0000601401007387 */ /* 0x0003e20000100a00 */
[C---:B------:R-:W-:Y:S01]  /*5e30*/  LOP3.LUT R5, R0.reuse, 0x50, RZ, 0x3c, !PT ;  /* 0x0000005000057812 */ /* 0x040fe200078e3cff */
[C---:B------:R-:W-:Y:S01]  /*5e40*/  IMAD R25, R3.reuse, 0xc, RZ ;  /* 0x0000000c03197824 */ /* 0x040fe200078e02ff */
[----:B------:R-:W-:Y:S01]  /*5e50*/  MOV R5, 0x3f800000 ;  /* 0x3f80000000057802 */ /* 0x000fe20000000f00 */
[----:B------:R2:W-:Y:S01]  /*5e60*/  STL.64 [R1+0x58], R18 ;  /* 0x0000581201007387 */ /* 0x0005e20000100a00 */
[C---:B------:R-:W-:Y:S01]  /*5e70*/  LOP3.LUT R4, R0.reuse, 0x30, RZ, 0x3c, !PT ;  /* 0x0000003000047812 */ /* 0x040fe200078e3cff */
[C---:B------:R-:W-:Y:S01]  /*5e80*/  IMAD R26, R3.reuse, 0xd, RZ ;  /* 0x0000000d031a7824 */ /* 0x040fe200078e02ff */
[----:B------:R-:W-:Y:S01]  /*5e90*/  LOP3.LUT R4, R0, 0x60, RZ, 0x3c, !PT ;  /* 0x0000006000047812 */ /* 0x000fe200078e3cff */
[----:B------:R3:W-:Y:S01]  /*5ea0*/  STL.64 [R1+0x50], R16 ;  /* 0x0000501001007387 */ /* 0x0007e20000100a00 */
[----:B------:R-:W-:Y:S01]  /*5eb0*/  MOV R4, 0xff800000 ;  /* 0xff80000000047802 */ /* 0x000fe20000000f00 */
[C---:B0-----:R-:W-:Y:S01]  /*5ec0*/  IMAD R22, R3.reuse, 0x9, RZ ;  /* 0x0000000903167824 */ /* 0x041fe200078e02ff */
[--C-:B------:R-:W-:Y:S01]  /*5ed0*/  SHF.R.U32.HI R6, RZ, 0x2, R211.reuse ;  /* 0x00000002ff067819 */ /* 0x100fe200000116d3 */
[----:B------:R0:W-:Y:S01]  /*5ee0*/  STL [R1+0x40], R5 ;  /* 0x0000400501007387 */ /* 0x0001e20000100800 */
[----:B------:R-:W-:Y:S01]  /*5ef0*/  SHF.R.U32.HI R2, RZ, 0x3, R116 ;  /* 0x00000003ff027819 */ /* 0x000fe20000011674 */
[C---:B-1----:R-:W-:Y:S01]  /*5f00*/  IMAD R20, R3.reuse, 0x7, RZ ;  /* 0x0000000703147824 */ /* 0x042fe200078e02ff */
[----:B------:R-:W-:Y:S01]  /*5f10*/  SGXT.U32 R6, R6, 0x3 ;  /* 0x000000030606781a */ /* 0x000fe20000000000 */
[----:B------:R-:W-:Y:S01]  /*5f20*/  STL [R1+0x24], R4 ;  /* 0x0000240401007387 */ /* 0x000fe20000100800 */
[----:B------:R-:W-:Y:S01]  /*5f30*/  LOP3.LUT R2, R2, 0x1c, RZ, 0xc0, !PT ;  /* 0x0000001c02027812 */ /* 0x000fe200078ec0ff */
[C---:B--2---:R-:W-:Y:S01]  /*5f40*/  IMAD R18, R3.reuse, 0x5, RZ ;  /* 0x0000000503127824 */ /* 0x044fe200078e02ff */
[----:B------:R-:W-:Y:S01]  /*5f50*/  LOP3.LUT R212, R6, R113, RZ, 0xfc, !PT ;  /* 0x0000007106d47212 */ /* 0x000fe200078efcff */
[----:B------:R1:W-:Y:S01]  /*5f60*/  STL [R1+0x30], R15 ;  /* 0x0000300f01007387 */ /* 0x0003e20000100800 */
[C---:B---3--:R-:W-:Y:S01]  /*5f70*/  IMAD R16, R3.reuse, 0x3, RZ ;  /* 0x0000000303107824 */ /* 0x048fe200078e02ff */
[----:B0-----:R-:W-:Y:S01]  /*5f80*/  MOV R5, 0xff800000 ;  /* 0xff80000000057802 */ /* 0x001fe20000000f00 */
[----:B------:R-:W-:Y:S01]  /*5f90*/  IMAD.IADD R14, R14, 0x1, R2 ;  /* 0x000000010e0e7824 */ /* 0x000fe200078e0202 */
[----:B------:R-:W-:Y:S01]  /*5fa0*/  LOP3.LUT R14, R112, 0x10, R211, 0x78, !PT ;  /* 0x00000010700e7812 */ /* 0x000fe200078e78d3 */
[C---:B------:R-:W-:Y:S01]  /*5fb0*/  IMAD R19, R3.reuse, 0x6, RZ ;  /* 0x0000000603137824 */ /* 0x040fe200078e02ff */
[----:B------:R-:W-:Y:S01]  /*5fc0*/  LOP3.LUT R112, R8, 0x40, RZ, 0x3c, !PT ;  /* 0x0000004008707812 */ /* 0x000fe200078e3cff */
[----:B------:R0:W-:Y:S01]  /*5fd0*/  STL [R1+0x2c], R5 ;  /* 0x00002c0501007387 */ /* 0x0001e20000100800 */
[C---:B------:R-:W-:Y:S01]  /*5fe0*/  SHF.L.U32 R17, R3.reuse, 0x2, RZ ;  /* 0x0000000203117819 */ /* 0x040fe200000006ff */
[C---:B------:R-:W-:Y:S01]  /*5ff0*/  IMAD.SHL.U32 R21, R3.reuse, 0x8, RZ ;  /* 0x0000000803157824 */ /* 0x040fe200078e00ff */
[----:B-1----:R-:W-:Y:S01]  /*6000*/  MOV R15, 0x3f800000 ;  /* 0x3f800000000f7802 */ /* 0x002fe20000000f00 */
[----:B------:R1:W-:Y:S01]  /*6010*/  STL [R1+0x28], R4 ;  /* 0x0000280401007387 */ /* 0x0003e20000100800 */
[C---:B------:R-:W-:Y:S01]  /*6020*/  IMAD R23, R3.reuse, 0xa, RZ ;  /* 0x0000000a03177824 */ /* 0x040fe200078e02ff */
[C---:B------:R-:W-:Y:S01]  /*6030*/  SHF.L.U32 R29, R3.reuse, 0x4, RZ ;  /* 0x00000004031d7819 */ /* 0x040fe200000006ff */
[C---:B------:R-:W-:Y:S01]  /*6040*/  IMAD R27, R3.reuse, 0xe, RZ ;  /* 0x0000000e031b7824 */ /* 0x040fe200078e02ff */
[----:B------:R2:W-:Y:S01]  /*6050*/  STL [R1+0x3c], R15 ;  /* 0x00003c0f01007387 */ /* 0x0005e20000100800 */
[C---:B------:R-:W-:Y:S01]  /*6060*/  IMAD R28, R3.reuse, 0xf, RZ ;  /* 0x0000000f031c7824 */ /* 0x040fe200078e02ff */
[C---:B------:R-:W-:Y:S01]  /*6070*/  SHF.L.U32 R45, R3.reuse, 0x5, RZ ;  /* 0x00000005032d7819 */ /* 0x040fe200000006ff */
[----:B0-----:R-:W-:Y:S01]  /*6080*/  IMAD.MOV.U32 R5, RZ, RZ, 0x3f800000 ;  /* 0x3f800000ff057424 */ /* 0x001fe200078e00ff */
[C---:B------:R-:W-:Y:S01]  /*6090*/  SHF.L.U32 R143, R3.reuse, 0x6, RZ ;  /* 0x00000006038f7819 */ /* 0x040fe200000006ff */
[C---:B------:R-:W-:Y:S01]  /*60a0*/  IMAD R30, R3.reuse, 0x11, RZ ;  /* 0x00000011031e7824 */ /* 0x040fe200078e02ff */
[----:B-1----:R-:W-:Y:S01]  /*60b0*/  MOV R4, 0x3f800000 ;  /* 0x3f80000000047802 */ /* 0x002fe20000000f00 */
[C---:B------:R-:W-:Y:S01]  /*60c0*/  IMAD R31, R3.reuse, 0x12, RZ ;  /* 0x00000012031f7824 */ /* 0x040fe200078e02ff */
[----:B------:R0:W-:Y:S01]  /*60d0*/  STL [R1+0x38], R5 ;  /* 0x0000380501007387 */ /* 0x0001e20000100800 */
[C---:B------:R-:W-:Y:S01]  /*60e0*/  IMAD R32, R3.reuse, 0x13, RZ ;  /* 0x0000001303207824 */ /* 0x040fe200078e02ff */
[C---:B--2---:R-:W-:Y:S01]  /*60f0*/  SHF.L.U32 R15, R3.reuse, 0x1, RZ ;  /* 0x00000001030f7819 */ /* 0x044fe200000006ff */
[C---:B------:R-:W-:Y:S01]  /*6100*/  IMAD R33, R3.reuse, 0x14, RZ ;  /* 0x0000001403217824 */ /* 0x040fe200078e02ff */
[----:B------:R1:W-:Y:S01]  /*6110*/  STL [R1+0x34], R4 ;  /* 0x0000340401007387 */ /* 0x0003e20000100800 */
[----:B------:R-:W-:Y:S01]  /*6120*/  IMAD R34, R3, 0x15, RZ ;  /* 0x0000001503227824 */ /* 0x000fe200078e02ff */
[----:B------:R-:W-:Y:S01]  /*6130*/  LOP3.LUT P0, RZ, R211, 0x7, RZ, 0xc0, !PT ;  /* 0x00000007d3ff7812 */ /* 0x000fe2000780c0ff */
[----:B------:R-:W-:Y:S01]  /*6140*/  IMAD R35, R3, 0x16, RZ ;  /* 0x0000001603237824 */ /* 0x000fe200078e02ff */
[----:B------:R-:W-:Y:S01]  /*6150*/  LOP3.LUT P1, RZ, R211, 0x3, RZ, 0xc0, !PT ;  /* 0x00000003d3ff7812 */ /* 0x000fe2000782c0ff */
[----:B------:R-:W-:Y:S01]  /*6160*/  IMAD R36, R3, 0x17, RZ ;  /* 0x0000001703247824 */ /* 0x000fe200078e02ff */
[--C-:B0-----:R-:W-:Y:S01]  /*6170*/  LOP3.LUT R5, R113, 0x10, R6.reuse, 0xfe, !PT ;  /* 0x0000001071057812 */ /* 0x101fe200078efe06 */
[C---:B------:R-:W-:Y:S01]  /*6180*/  IMAD R37, R3.reuse, 0x18, RZ ;  /* 0x0000001803257824 */ /* 0x040fe200078e02ff */
[C---:B------:R-:W-:Y:S01]  /*6190*/  LOP3.LUT R5, R6.reuse, 0x10, RZ, 0xfc, !PT ;  /* 0x0000001006057812 */ /* 0x040fe200078efcff */
[----:B------:R-:W-:Y:S01]  /*61a0*/  IMAD R38, R3, 0x19, RZ ;  /* 0x0000001903267824 */ /* 0x000fe200078e02ff */
[--C-:B-1----:R-:W-:Y:S01]  /*61b0*/  LOP3.LUT R4, R113, 0x8, R6.reuse, 0xfe, !PT ;  /* 0x0000000871047812 */ /* 0x102fe200078efe06 */
[C---:B------:R-:W-:Y:S01]  /*61c0*/  IMAD R39, R3.reuse, 0x1a, RZ ;  /* 0x0000001a03277824 */ /* 0x040fe200078e02ff */
[C---:B------:R-:W-:Y:S01]  /*61d0*/  LOP3.LUT R4, R6.reuse, 0x8, RZ, 0xfc, !PT ;  /* 0x0000000806047812 */ /* 0x040fe200078efcff */
[----:B------:R-:W-:Y:S01]  /*61e0*/  IMAD R40, R3, 0x1b, RZ ;  /* 0x0000001b03287824 */ /* 0x000fe200078e02ff */
[----:B------:R-:W-:Y:S01]  /*61f0*/  LOP3.LUT R113, R113, 0x18, R6, 0xfe, !PT ;  /* 0x0000001871717812 */ /* 0x000fe200078efe06 */
[C---:B------:R-:W-:Y:S01]  /*6200*/  IMAD R41, R3.reuse, 0x1c, RZ ;  /* 0x0000001c03297824 */ /* 0x040fe200078e02ff */
[----:B------:R-:W-:Y:S01]  /*6210*/  LOP3.LUT R6, R6, 0x18, RZ, 0xfc, !PT ;  /* 0x0000001806067812 */ /* 0x000fe200078efcff */
[C---:B------:R-:W-:Y:S01]  /*6220*/  IMAD R42, R3.reuse, 0x1d, RZ ;  /* 0x0000001d032a7824 */ /* 0x040fe200078e02ff */
[----:B------:R-:W-:Y:S01]  /*6230*/  SHF.L.U32 R4, R4, 0x5, RZ ;  /* 0x0000000504047819 */ /* 0x000fe200000006ff */
[----:B------:R-:W-:Y:S01]  /*6240*/  IMAD R43, R3, 0x1e, RZ ;  /* 0x0000001e032b7824 */ /* 0x000fe200078e02ff */
[----:B------:R-:W-:Y:S01]  /*6250*/  SHF.L.U32 R5, R5, 0x5, RZ ;  /* 0x0000000505057819 */ /* 0x000fe200000006ff */
[C---:B------:R-:W-:Y:S01]  /*6260*/  IMAD R44, R3.reuse, 0x1f, RZ ;  /* 0x0000001f032c7824 */ /* 0x040fe200078e02ff */
[----:B------:R-:W-:Y:S01]  /*6270*/  SHF.L.U32 R6, R6, 0x5, RZ ;  /* 0x0000000506067819 */ /* 0x000fe200000006ff */
[C---:B------:R-:W-:Y:S01]  /*6280*/  IMAD.IADD R4, R2.reuse, 0x1, R4 ;  /* 0x0000000102047824 */ /* 0x040fe200078e0204 */
[C---:B------:R-:W-:Y:S01]  /*6290*/  IADD3 R112, R2.reuse, R5, RZ ;  /* 0x0000000502707210 */ /* 0x040fe20007ffe0ff */
[C---:B------:R-:W-:Y:S01]  /*62a0*/  IMAD R46, R3.reuse, 0x21, RZ ;  /* 0x00000021032e7824 */ /* 0x040fe200078e02ff */
[----:B------:R-:W-:Y:S01]  /*62b0*/  IADD3 R5, R2, R6, RZ ;  /* 0x0000000602057210 */ /* 0x000fe20007ffe0ff */
[C---:B------:R-:W-:Y:S01]  /*62c0*/  IMAD R47, R3.reuse, 0x22, RZ ;  /* 0x00000022032f7824 */ /* 0x040fe200078e02ff */
[----:B------:R0:W-:Y:S01]  /*62d0*/  STL [R1+0x4c], R4 ;  /* 0x00004c0401007387 */ /* 0x0001e20000100800 */
[C---:B------:R-:W-:Y:S01]  /*62e0*/  LOP3.LUT R113, R8.reuse, 0x20, RZ, 0x3c, !PT ;  /* 0x0000002008717812 */ /* 0x040fe200078e3cff */
[C---:B------:R-:W-:Y:S01]  /*62f0*/  IMAD R114, R3.reuse, 0x23, RZ ;  /* 0x0000002303727824 */ /* 0x040fe200078e02ff */
[----:B------:R-:W-:Y:S01]  /*6300*/  LOP3.LUT R113, R8, 0x60, RZ, 0x3c, !PT ;  /* 0x0000006008717812 */ /* 0x000fe200078e3cff */
[----:B------:R1:W-:Y:S01]  /*6310*/  STL [R1+0x48], R112 ;  /* 0x0000487001007387 */ /* 0x0003e20000100800 */
[----:B------:R-:W-:Y:S01]  /*6320*/  LOP3.LUT R2, R14, 0x20, RZ, 0x3c, !PT ;  /* 0x000000200e027812 */ /* 0x000fe200078e3cff */
[C---:B------:R-:W-:Y:S01]  /*6330*/  IMAD R115, R3.reuse, 0x24, RZ ;  /* 0x0000002403737824 */ /* 0x040fe200078e02ff */
[----:B------:R-:W-:Y:S01]  /*6340*/  LOP3.LUT R2, R10, 0x40, RZ, 0x3c, !PT ;  /* 0x000000400a027812 */ /* 0x000fe200078e3cff */
[----:B------:R2:W-:Y:S01]  /*6350*/  STL [R1+0x44], R5 ;  /* 0x0000440501007387 */ /* 0x0005e20000100800 */
[----:B------:R-:W-:Y:S01]  /*6360*/  IMAD R116, R3, 0x25, RZ ;  /* 0x0000002503747824 */ /* 0x000fe200078e02ff */
[----:B0-----:R-:W-:Y:S01]  /*6370*/  LOP3.LUT R4, R9, 0x40, RZ, 0x3c, !PT ;  /* 0x0000004009047812 */ /* 0x001fe200078e3cff */
[C---:B------:R-:W-:Y:S01]  /*6380*/  IMAD R117, R3.reuse, 0x26, RZ ;  /* 0x0000002603757824 */ /* 0x040fe200078e02ff */
[----:B------:R-:W-:Y:S01]  /*6390*/  LOP3.LUT R4, R14, 0x60, RZ, 0x3c, !PT ;  /* 0x000000600e047812 */ /* 0x000fe200078e3cff */
[----:B------:R-:W-:-:S02]  /*63a0*/  IMAD R118, R3, 0x27, RZ ;  /* 0x0000002703767824 */ /* 0x000fc400078e02ff */
[----:B-1----:R-:W-:Y:S01]  /*63b0*/  IMAD.WIDE R112, R3, 0x2, R154 ;  /* 0x0000000203707825 */ /* 0x002fe200078e029a */
[----:B--2---:R-:W-:-:S03]  /*63c0*/  LOP3.LUT R5, R14, 0x40, RZ, 0x3c, !PT ;  /* 0x000000400e057812 */ /* 0x004fc600078e3cff */
[C---:B------:R-:W-:Y:S01]  /*63d0*/  IMAD R119, R3.reuse, 0x28, RZ ;  /* 0x0000002803777824 */ /* 0x040fe200078e02ff */
[----:B------:R0:W-:Y:S01]  /*63e0*/  STL.64 [R1+0x1078], R112 ;  /* 0x0010787001007387 */ /* 0x0001e20000100a00 */
[----:B------:R-:W-:-:S04]  /*63f0*/  IMAD.WIDE R4, R3, 0x2, R156 ;  /* 0x0000000203047825 */ /* 0x000fc800078e029c */
[C---:B------:R-:W-:Y:S01]  /*6400*/  IMAD R120, R3.reuse, 0x29, RZ ;  /* 0x0000002903787824 */ /* 0x040fe200078e02ff */
[----:B------:R1:W-:Y:S01]  /*6410*/  STL.64 [R1+0x1070], R4 ;  /* 0x0010700401007387 */ /* 0x0003e20000100a00 */
[C---:B------:R-:W-:Y:S02]  /*6420*/  IMAD R121, R3.reuse, 0x2a, RZ ;  /* 0x0000002a03797824 */ /* 0x040fe400078e02ff */
[C---:B------:R-:W-:Y:S02]  /*6430*/  IMAD R122, R3.reuse, 0x2b, RZ ;  /* 0x0000002b037a7824 */ /* 0x040fe400078e02ff */
[C---:B------:R-:W-:Y:S02]  /*6440*/  IMAD R123, R3.reuse, 0x2c, RZ ;  /* 0x0000002c037b7824 */ /* 0x040fe400078e02ff */
[C---:B------:R-:W-:Y:S02]  /*6450*/  IMAD R124, R3.reuse, 0x2d, RZ ;  /* 0x0000002d037c7824 */ /* 0x040fe400078e02ff */
[----:B------:R-:W-:-:S02]  /*6460*/  IMAD R125, R3, 0x2e, RZ ;  /* 0x0000002e037d7824 */ /* 0x000fc400078e02ff */
[C---:B------:R-:W-:Y:S02]  /*6470*/  IMAD R126, R3.reuse, 0x2f, RZ ;  /* 0x0000002f037e7824 */ /* 0x040fe400078e02ff */
        /* <DEDUP_REMOVED lines=78> */
[----:B------:R-:W-:Y:S02]  /*6960*/  IMAD R210, R3, 0x7f, RZ ;  /* 0x0000007f03d27824 */ /* 0x000fe400078e02ff */
[----:B------:R-:W-:-:S04]  /*6970*/  IMAD.WIDE R2, R15, 0x2, R154 ;  /* 0x000000020f027825 */ /* 0x000fc800078e029a */
[----:B0-----:R-:W-:Y:S01]  /*6980*/  IMAD.WIDE R112, R15, 0x2, R156 ;  /* 0x000000020f707825 */ /* 0x001fe200078e029c */
[----:B------:R0:W-:Y:S03]  /*6990*/  STL.64 [R1+0x1060], R2 ;  /* 0x0010600201007387 */ /* 0x0001e60000100a00 */
[C---:B-1----:R-:W-:Y:S01]  /*69a0*/  IMAD.WIDE R4, R16.reuse, 0x2, R154 ;  /* 0x0000000210047825 */ /* 0x042fe200078e029a */
[----:B------:R1:W-:Y:S04]  /*69b0*/  STL.64 [R1+0x1058], R112 ;  /* 0x0010587001007387 */ /* 0x0003e80000100a00 */
[----:B------:R2:W-:Y:S01]  /*69c0*/  STL.64 [R1+0x1050], R4 ;  /* 0x0010500401007387 */ /* 0x0005e20000100a00 */
[----:B0-----:R-:W-:-:S04]  /*69d0*/  IMAD.WIDE R2, R16, 0x2, R156 ;  /* 0x0000000210027825 */ /* 0x001fc800078e029c */
[C---:B-1----:R-:W-:Y:S01]  /*69e0*/  IMAD.WIDE R112, R17.reuse, 0x2, R154 ;  /* 0x0000000211707825 */ /* 0x042fe200078e029a */
[----:B------:R0:W-:Y:S03]  /*69f0*/  STL.64 [R1+0x1048], R2 ;  /* 0x0010480201007387 */ /* 0x0001e60000100a00 */
[--C-:B--2---:R-:W-:Y:S01]  /*6a00*/  IMAD.WIDE R4, R17, 0x2, R156.reuse ;  /* 0x0000000211047825 */ /* 0x104fe200078e029c */
[----:B------:R-:W-:Y:S03]  /*6a10*/  STL.64 [R1+0x1040], R112 ;  /* 0x0010407001007387 */ /* 0x000fe60000100a00 */
[C---:B------:R-:W-:Y:S01]  /*6a20*/  IMAD.WIDE R16, R18.reuse, 0x2, R156 ;  /* 0x0000000212107825 */ /* 0x040fe200078e029c */
[----:B------:R1:W-:Y:S03]  /*6a30*/  STL.64 [R1+0x1038], R4 ;  /* 0x0010380401007387 */ /* 0x0003e60000100a00 */
[----:B0-----:R-:W-:-:S05]  /*6a40*/  IMAD.WIDE R2, R18, 0x2, R154 ;  /* 0x0000000212027825 */ /* 0x001fca00078e029a */
[----:B------:R0:W-:Y:S01]  /*6a50*/  STL.64 [R1+0x1030], R2 ;  /* 0x0010300201007387 */ /* 0x0001e20000100a00 */
[----:B-1----:R-:W-:-:S03]  /*6a60*/  IMAD.WIDE R4, R19, 0x2, R154 ;  /* 0x0000000213047825 */ /* 0x002fc600078e029a */
[----:B------:R1:W-:Y:S04]  /*6a70*/  STL.64 [R1+0x1028], R16 ;  /* 0x0010281001007387 */ /* 0x0003e80000100a00 */
[----:B------:R2:W-:Y:S01]  /*6a80*/  STL.64 [R1+0x1020], R4 ;  /* 0x0010200401007387 */ /* 0x0005e20000100a00 */
[----:B0-----:R-:W-:-:S04]  /*6a90*/  IMAD.WIDE R2, R19, 0x2, R156 ;  /* 0x0000000213027825 */ /* 0x001fc800078e029c */
[C---:B-1----:R-:W-:Y:S01]  /*6aa0*/  IMAD.WIDE R16, R20.reuse, 0x2, R154 ;  /* 0x0000000214107825 */ /* 0x042fe200078e029a */
[----:B------:R0:W-:Y:S03]  /*6ab0*/  STL.64 [R1+0x1018], R2 ;  /* 0x0010180201007387 */ /* 0x0001e60000100a00 */
[----:B--2---:R-:W-:Y:S01]  /*6ac0*/  IMAD.WIDE R4, R20, 0x2, R156 ;  /* 0x0000000214047825 */ /* 0x004fe200078e029c */
[----:B------:R1:W-:Y:S04]  /*6ad0*/  STL.64 [R1+0x1010], R16 ;  /* 0x0010101001007387 */ /* 0x0003e80000100a00 */
[----:B------:R2:W-:Y:S01]  /*6ae0*/  STL.64 [R1+0x1008], R4 ;  /* 0x0010080401007387 */ /* 0x0005e20000100a00 */
[----:B0-----:R-:W-:-:S04]  /*6af0*/  IMAD.WIDE R2, R21, 0x2, R154 ;  /* 0x0000000215027825 */ /* 0x001fc800078e029a */
[----:B-1----:R-:W-:Y:S01]  /*6b00*/  IMAD.WIDE R16, R21, 0x2, R156 ;  /* 0x0000000215107825 */ /* 0x002fe200078e029c */
[----:B------:R0:W-:Y:S03]  /*6b10*/  STL.64 [R1+0x1000], R2 ;  /* 0x0010000201007387 */ /* 0x0001e60000100a00 */
[C---:B--2---:R-:W-:Y:S01]  /*6b20*/  IMAD.WIDE R4, R22.reuse, 0x2, R154 ;  /* 0x0000000216047825 */ /* 0x044fe200078e029a */
        /* <DEDUP_REMOVED lines=476> */
[----:B0-----:R-:W-:-:S03]  /*88f0*/  LOP3.LUT R2, R12, 0x20, RZ, 0x3c, !PT ;  /* 0x000000200c027812 */ /* 0x001fc600078e3cff */
.L_x_1:
[----:B-1----:R-:W2:Y:S04]  /*8900*/  LDL.64 R16, [R1+0x1078] ;  /* 0x0010780001107983 */ /* 0x002ea80000100a00 */
[----:B------:R-:W3:Y:S04]  /*8910*/  LDL.64 R4, [R1+0x1070] ;  /* 0x0010700001047983 */ /* 0x000ee80000100a00 */
[----:B------:R-:W4:Y:S04]  /*8920*/  LDL.64 R2, [R1+0x1060] ;  /* 0x0010600001027983 */ /* 0x000f280000100a00 */
[----:B------:R-:W4:Y:S04]  /*8930*/  LDL.64 R40, [R1+0x1058] ;  /* 0x0010580001287983 */ /* 0x000f280000100a00 */
[----:B------:R-:W4:Y:S04]  /*8940*/  LDL.64 R24, [R1+0x1050] ;  /* 0x0010500001187983 */ /* 0x000f280000100a00 */
[----:B------:R-:W4:Y:S04]  /*8950*/  LDL.64 R38, [R1+0x1048] ;  /* 0x0010480001267983 */ /* 0x000f280000100a00 */
[----:B------:R-:W4:Y:S04]  /*8960*/  LDL.64 R28, [R1+0x1040] ;  /* 0x00104000011c7983 */ /* 0x000f280000100a00 */
[----:B------:R-:W4:Y:S01]  /*8970*/  LDL.64 R36, [R1+0x1038] ;  /* 0x0010380001247983 */ /* 0x000f220000100a00 */
[----:B-----5:R-:W-:-:S03]  /*8980*/  IMAD.WIDE R20, R7, 0x2, R154 ;  /* 0x0000000207147825 */ /* 0x020fc600078e029a */
[----:B------:R-:W-:Y:S01]  /*8990*/  STL [R1+0x1224], R12 ;  /* 0x0012240c01007387 */ /* 0x000fe20000100800 */
[----:B------:R-:W-:-:S03]  /*89a0*/  IMAD.WIDE R18, R7, 0x2, R156 ;  /* 0x0000000207127825 */ /* 0x000fc600078e029c */
[----:B------:R-:W-:Y:S04]  /*89b0*/  STL [R1+0x1220], R9 ;  /* 0x0012200901007387 */ /* 0x000fe80000100800 */
        /* <DEDUP_REMOVED lines=53> */
[----:B------:R0:W-:Y:S04]  /*8d10*/  STL [R1+0x10c8], R104 ;  /* 0x0010c86801007387 */ /* 0x0001e80000100800 */
        /* <DEDUP_REMOVED lines=11> */
[----:B------:R-:W-:Y:S01]  /*8dd0*/  STL [R1+0x1098], R64 ;  /* 0x0010984001007387 */ /* 0x000fe20000100800 */
[----:B--2---:R-:W-:-:S03]  /*8de0*/  IMAD.WIDE R16, R7, 0x2, R16 ;  /* 0x0000000207107825 */ /* 0x004fc600078e0210 */
[----:B------:R-:W-:Y:S01]  /*8df0*/  STL [R1+0x1094], R65 ;  /* 0x0010944101007387 */ /* 0x000fe20000100800 */
[----:B---3--:R-:W-:-:S03]  /*8e00*/  IMAD.WIDE R4, R7, 0x2, R4 ;  /* 0x0000000207047825 */ /* 0x008fc600078e0204 */
[----:B------:R-:W-:Y:S01]  /*8e10*/  STL [R1+0x1090], R66 ;  /* 0x0010904201007387 */ /* 0x000fe20000100800 */
[----:B----4-:R-:W-:-:S03]  /*8e20*/  IMAD.WIDE R2, R7, 0x2, R2 ;  /* 0x0000000207027825 */ /* 0x010fc600078e0202 */
[----:B------:R-:W-:Y:S04]  /*8e30*/  STL [R1+0x108c], R67 ;  /* 0x00108c4301007387 */ /* 0x000fe80000100800 */
[----:B------:R1:W-:Y:S04]  /*8e40*/  STL [R1+0x119c], R154 ;  /* 0x00119c9a01007387 */ /* 0x0003e80000100800 */
[----:B------:R2:W-:Y:S04]  /*8e50*/  STL [R1+0x1198], R155 ;  /* 0x0011989b01007387 */ /* 0x0005e80000100800 */
[----:B0-----:R0:W3:Y:S04]  /*8e60*/  LDG.E.U16 R104, [R2.64] ;  /* 0x0000000602687981 */ /* 0x0010e8000c1e1500 */
[----:B-1----:R1:W4:Y:S04]  /*8e70*/  LDG.E.U16 R154, [R4.64] ;  /* 0x00000006049a7981 */ /* 0x002328000c1e1500 */
[----:B--2---:R2:W3:Y:S04]  /*8e80*/  LDG.E.U16 R155, [R16.64] ;  /* 0x00000006109b7981 */ /* 0x0044e8000c1e1500 */
[----:B------:R0:W4:Y:S04]  /*8e90*/  LDG.E.U16 R42, [R20.64] ;  /* 0x00000006142a7981 */ /* 0x000128000c1e1500 */
[----:B------:R1:W4:Y:S04]  /*8ea0*/  LDG.E.U16 R6, [R18.64] ;  /* 0x0000000612067981 */ /* 0x000328000c1e1500 */
[----:B------:R-:W-:Y:S01]  /*8eb0*/  STL [R1+0x11a4], R156 ;  /* 0x0011a49c01007387 */ /* 0x000fe20000100800 */
[----:B0-----:R-:W-:-:S03]  /*8ec0*/  IMAD.WIDE R20, R7, 0x2, R40 ;  /* 0x0000000207147825 */ /* 0x001fc600078e0228 */
[----:B------:R-:W-:Y:S01]  /*8ed0*/  STL [R1+0x11a0], R157 ;  /* 0x0011a09d01007387 */ /* 0x000fe20000100800 */
[----:B-1----:R-:W-:-:S03]  /*8ee0*/  IMAD.WIDE R18, R7, 0x2, R24 ;  /* 0x0000000207127825 */ /* 0x002fc600078e0218 */
[----:B------:R0:W4:Y:S04]  /*8ef0*/  LDG.E.U16 R103, [R20.64] ;  /* 0x0000000614677981 */ /* 0x000128000c1e1500 */
[----:B------:R-:W4:Y:S04]  /*8f00*/  LDG.E.U16 R93, [R18.64] ;  /* 0x00000006125d7981 */ /* 0x000f28000c1e1500 */
[----:B------:R-:W0:Y:S04]  /*8f10*/  LDL.64 R22, [R1+0x1030] ;  /* 0x0010300001167983 */ /* 0x000e280000100a00 */
[----:B------:R-:W4:Y:S04]  /*8f20*/  LDL.64 R34, [R1+0x1028] ;  /* 0x0010280001227983 */ /* 0x000f280000100a00 */
[----:B------:R-:W4:Y:S04]  /*8f30*/  LDL.64 R32, [R1+0x1020] ;  /* 0x0010200001207983 */ /* 0x000f280000100a00 */
[----:B------:R-:W4:Y:S04]  /*8f40*/  LDL.64 R30, [R1+0x1018] ;  /* 0x00101800011e7983 */ /* 0x000f280000100a00 */
[----:B------:R-:W4:Y:S01]  /*8f50*/  LDL.64 R26, [R1+0x1010] ;  /* 0x00101000011a7983 */ /* 0x000f220000100a00 */
[----:B------:R-:W-:-:S04]  /*8f60*/  IMAD.WIDE R4, R7, 0x2, R28 ;  /* 0x0000000207047825 */ /* 0x000fc800078e021c */
[C---:B--2---:R-:W-:Y:S01]  /*8f70*/  IMAD.WIDE R16, R7.reuse, 0x2, R38 ;  /* 0x0000000207107825 */ /* 0x044fe200078e0226 */
[----:B------:R1:W2:Y:S03]  /*8f80*/  LDG.E.U16 R83, [R4.64] ;  /* 0x0000000604537981 */ /* 0x0002a6000c1e1500 */
[C---:B------:R-:W-:Y:S01]  /*8f90*/  IMAD.WIDE R2, R7.reuse, 0x2, R36 ;  /* 0x0000000207027825 */ /* 0x040fe200078e0224 */
[----:B------:R0:W2:Y:S04]  /*8fa0*/  LDG.E.U16 R92, [R16.64] ;  /* 0x00000006105c7981 */ /* 0x0000a8000c1e1500 */
[----:B------:R0:W2:Y:S04]  /*8fb0*/  LDG.E.U16 R82, [R2.64] ;  /* 0x0000000602527981 */ /* 0x0000a8000c1e1500 */
[----:B---3--:R-:W-:Y:S04]  /*8fc0*/  STL [R1+0x1228], R155 ;  /* 0x0012289b01007387 */ /* 0x008fe80000100800 */
[----:B----4-:R-:W-:Y:S04]  /*8fd0*/  STL [R1+0x122c], R154 ;  /* 0x00122c9a01007387 */ /* 0x010fe80000100800 */
[----:B------:R-:W-:Y:S04]  /*8fe0*/  STL [R1+0x1230], R104 ;  /* 0x0012306801007387 */ /* 0x000fe80000100800 */
[----:B------:R-:W3:Y:S04]  /*8ff0*/  LDL.64 R24, [R1+0x1008] ;  /* 0x0010080001187983 */ /* 0x000ee80000100a00 */
[----:B------:R-:W4:Y:S04]  /*9000*/  LDL.64 R28, [R1+0xff8] ;  /* 0x000ff800011c7983 */ /* 0x000f280000100a00 */
[----:B------:R-:W2:Y:S04]  /*9010*/  LDL.64 R12, [R1+0x1000] ;  /* 0x00100000010c7983 */ /* 0x000ea80000100a00 */
[----:B------:R-:W2:Y:S04]  /*9020*/  LDL.64 R14, [R1+0xff0] ;  /* 0x000ff000010e7983 */ /* 0x000ea80000100a00 */
[----:B------:R-:W2:Y:S01]  /*9030*/  LDL.64 R10, [R1+0xfe8] ;  /* 0x000fe800010a7983 */ /* 0x000ea20000100a00 */
[----:B0-----:R-:W-:-:S03]  /*9040*/  IMAD.WIDE R20, R7, 0x2, R22 ;  /* 0x0000000207147825 */ /* 0x001fc600078e0216 */
[----:B------:R-:W2:Y:S04]  /*9050*/  LDL.64 R8, [R1+0xfe0] ;  /* 0x000fe00001087983 */ /* 0x000ea80000100a00 */
[----:B------:R-:W-:Y:S04]  /*9060*/  STL [R1+0x1234], R103 ;  /* 0x0012346701007387 */ /* 0x000fe80000100800 */
[----:B------:R-:W-:Y:S04]  /*9070*/  STL [R1+0x1238], R93 ;  /* 0x0012385d01007387 */ /* 0x000fe80000100800 */
[----:B------:R0:W-:Y:S04]  /*9080*/  STL [R1+0x8], R42 ;  /* 0x0000082a01007387 */ /* 0x0001e80000100800 */
[----:B------:R-:W2:Y:S01]  /*9090*/  LDL.64 R22, [R1+0xfd8] ;  /* 0x000fd80001167983 */ /* 0x000ea20000100a00 */
[----:B------:R-:W-:-:S03]  /*90a0*/  IMAD.WIDE R18, R7, 0x2, R34 ;  /* 0x0000000207127825 */ /* 0x000fc600078e0222 */
[----:B------:R0:W-:Y:S01]  /*90b0*/  STL [R1+0x4], R6 ;  /* 0x0000040601007387 */ /* 0x0001e20000100800 */
[----:B------:R-:W-:-:S03]  /*90c0*/  IMAD.WIDE R16, R7, 0x2, R32 ;  /* 0x0000000207107825 */ /* 0x000fc600078e0220 */
[----:B------:R-:W2:Y:S01]  /*90d0*/  LDL.64 R34, [R1+0xfd0] ;  /* 0x000fd00001227983 */ /* 0x000ea20000100a00 */
[----:B------:R-:W-:-:S03]  /*90e0*/  IMAD.WIDE R2, R7, 0x2, R26 ;  /* 0x0000000207027825 */ /* 0x000fc600078e021a */
[----:B------:R-:W2:Y:S04]  /*90f0*/  LDL.64 R32, [R1+0xfc8] ;  /* 0x000fc80001207983 */ /* 0x000ea80000100a00 */
[----:B------:R3:W2:Y:S04]  /*9100*/  LDG.E.U16 R73, [R20.64] ;  /* 0x0000000614497981 */ /* 0x0006a8000c1e1500 */
[----:B------:R-:W2:Y:S01]  /*9110*/  LDL.64 R26, [R1+0xfb8] ;  /* 0x000fb800011a7983 */ /* 0x000ea20000100a00 */
[----:B-1----:R-:W-:-:S03]  /*9120*/  IMAD.WIDE R4, R7, 0x2, R30 ;  /* 0x0000000207047825 */ /* 0x002fc600078e021e */
[----:B------:R4:W2:Y:S04]  /*9130*/  LDG.E.U16 R63, [R16.64] ;  /* 0x00000006103f7981 */ /* 0x0008a8000c1e1500 */
[----:B------:R-:W2:Y:S04]  /*9140*/  LDL.64 R30, [R1+0xfc0] ;  /* 0x000fc000011e7983 */ /* 0x000ea80000100a00 */
[----:B------:R2:W2:Y:S04]  /*9150*/  LDG.E.U16 R72, [R18.64] ;  /* 0x0000000612487981 */ /* 0x0004a8000c1e1500 */
[----:B------:R1:W2:Y:S04]  /*9160*/  LDG.E.U16 R62, [R4.64] ;  /* 0x00000006043e7981 */ /* 0x0002a8000c1e1500 */
[----:B------:R0:W2:Y:S04]  /*9170*/  LDG.E.U16 R53, [R2.64] ;  /* 0x0000000602357981 */ /* 0x0000a8000c1e1500 */
[----:B------:R-:W2:Y:S04]  /*9180*/  LDL.64 R36, [R1+0xec8] ;  /* 0x000ec80001247983 */ /* 0x000ea80000100a00 */
[----:B------:R-:W2:Y:S04]  /*9190*/  LDL.64 R40, [R1+0xe70] ;  /* 0x000e700001287983 */ /* 0x000ea80000100a00 */
[----:B------:R-:W2:Y:S04]  /*91a0*/  LDL.64 R38, [R1+0xe40] ;  /* 0x000e400001267983 */ /* 0x000ea80000100a00 */
[----:B0-----:R-:W2:Y:S04]  /*91b0*/  LDL.64 R42, [R1+0xe38] ;  /* 0x000e3800012a7983 */ /* 0x001ea80000100a00 */
[----:B------:R-:W2:Y:S04]  /*91c0*/  LDL.64 R44, [R1+0xd88] ;  /* 0x000d8800012c7983 */ /* 0x000ea80000100a00 */
        /* <DEDUP_REMOVED lines=22> */
[----:B------:R-:W2:Y:S01]  /*9330*/  LDL.64 R150, [R1+0xa28] ;  /* 0x000a280001967983 */ /* 0x000ea20000100a00 */
[----:B---3--:R-:W-:-:S03]  /*9340*/  IMAD.WIDE R20, R7, 0x2, R24 ;  /* 0x0000000207147825 */ /* 0x008fc600078e0218 */
[----:B------:R-:W3:Y:S01]  /*9350*/  LDL.64 R24, [R1+0xfb0] ;  /* 0x000fb00001187983 */ /* 0x000ee20000100a00 */
[----:B----4-:R-:W-:-:S03]  /*9360*/  IMAD.WIDE R16, R7, 0x2, R28 ;  /* 0x0000000207107825 */ /* 0x010fc600078e021c */
[----:B------:R-:W4:Y:S01]  /*9370*/  LDL.64 R28, [R1+0xfa0] ;  /* 0x000fa000011c7983 */ /* 0x000f220000100a00 */
[----:B--2---:R-:W-:-:S03]  /*9380*/  IMAD.WIDE R18, R7, 0x2, R12 ;  /* 0x0000000207127825 */ /* 0x004fc600078e020c */
[----:B------:R-:W2:Y:S01]  /*9390*/  LDL.64 R12, [R1+0xfa8] ;  /* 0x000fa800010c7983 */ /* 0x000ea20000100a00 */
[----:B-1----:R-:W-:-:S03]  /*93a0*/  IMAD.WIDE R4, R7, 0x2, R14 ;  /* 0x0000000207047825 */ /* 0x002fc600078e020e */
[----:B------:R0:W2:Y:S01]  /*93b0*/  LDG.E.U16 R93, [R18.64] ;  /* 0x00000006125d7981 */ /* 0x0000a2000c1e1500 */
[----:B------:R-:W-:-:S03]  /*93c0*/  IMAD.WIDE R2, R7, 0x2, R10 ;  /* 0x0000000207027825 */ /* 0x000fc600078e020a */
[----:B------:R-:W2:Y:S04]  /*93d0*/  LDL.64 R14, [R1+0xf98] ;  /* 0x000f9800010e7983 */ /* 0x000ea80000100a00 */
[----:B------:R-:W2:Y:S04]  /*93e0*/  LDL.64 R10, [R1+0xf90] ;  /* 0x000f9000010a7983 */ /* 0x000ea80000100a00 */
[----:B------:R1:W2:Y:S04]  /*93f0*/  LDG.E.U16 R52, [R20.64] ;  /* 0x0000000614347981 */ /* 0x0002a8000c1e1500 */
[----:B------:R1:W2:Y:S04]  /*9400*/  LDG.E.U16 R103, [R16.64] ;  /* 0x0000000610677981 */ /* 0x0002a8000c1e1500 */
[----:B------:R1:W2:Y:S01]  /*9410*/  LDG.E.U16 R111, [R4.64] ;  /* 0x00000006046f7981 */ /* 0x0002a2000c1e1500 */
[----:B0-----:R-:W-:-:S03]  /*9420*/  IMAD.WIDE R18, R7, 0x2, R22 ;  /* 0x0000000207127825 */ /* 0x001fc600078e0216 */
[----:B------:R-:W2:Y:S01]  /*9430*/  LDL.64 R22, [R1+0xf80] ;  /* 0x000f800001167983 */ /* 0x000ea20000100a00 */
[----:B-1----:R-:W-:-:S03]  /*9440*/  IMAD.WIDE R20, R7, 0x2, R8 ;  /* 0x0000000207147825 */ /* 0x002fc600078e0208 */
[----:B------:R-:W2:Y:S01]  /*9450*/  LDL.64 R8, [R1+0xf88] ;  /* 0x000f880001087983 */ /* 0x000ea20000100a00 */
[----:B------:R-:W-:-:S03]  /*9460*/  IMAD.WIDE R16, R7, 0x2, R34 ;  /* 0x0000000207107825 */ /* 0x000fc600078e0222 */
[----:B------:R-:W2:Y:S01]  /*9470*/  LDL.64 R34, [R1+0xf78] ;  /* 0x000f780001227983 */ /* 0x000ea20000100a00 */
[----:B------:R-:W-:-:S03]  /*9480*/  IMAD.WIDE R4, R7, 0x2, R32 ;  /* 0x0000000207047825 */ /* 0x000fc600078e0220 */
[----:B------:R-:W2:Y:S04]  /*9490*/  LDL.64 R32, [R1+0xf70] ;  /* 0x000f700001207983 */ /* 0x000ea80000100a00 */
[----:B------:R0:W2:Y:S04]  /*94a0*/  LDG.E.U16 R102, [R20.64] ;  /* 0x0000000614667981 */ /* 0x0000a8000c1e1500 */
[----:B------:R3:W2:Y:S04]  /*94b0*/  LDG.E.U16 R101, [R18.64] ;  /* 0x0000000612657981 */ /* 0x0006a8000c1e1500 */
[----:B------:R1:W2:Y:S01]  /*94c0*/  LDG.E.U16 R110, [R2.64] ;  /* 0x00000006026e7981 */ /* 0x0002a2000c1e1500 */
[----:B0-----:R-:W-:-:S03]  /*94d0*/  IMAD.WIDE R20, R7, 0x2, R26 ;  /* 0x0000000207147825 */ /* 0x001fc600078e021a */
[----:B------:R-:W2:Y:S04]  /*94e0*/  LDL.64 R26, [R1+0xf60] ;  /* 0x000f6000011a7983 */ /* 0x000ea80000100a00 */
[----:B------:R4:W2:Y:S01]  /*94f0*/  LDG.E.U16 R90, [R4.64] ;  /* 0x00000006045a7981 */ /* 0x0008a2000c1e1500 */
[----:B-1----:R-:W-:-:S03]  /*9500*/  IMAD.WIDE R2, R7, 0x2, R30 ;  /* 0x0000000207027825 */ /* 0x002fc600078e021e */
[----:B------:R-:W2:Y:S04]  /*9510*/  LDL.64 R30, [R1+0xf68] ;  /* 0x000f6800011e7983 */ /* 0x000ea80000100a00 */
[----:B------:R2:W2:Y:S04]  /*9520*/  LDG.E.U16 R91, [R16.64] ;  /* 0x00000006105b7981 */ /* 0x0004a8000c1e1500 */
[----:B------:R0:W2:Y:S04]  /*9530*/  LDG.E.U16 R81, [R2.64] ;  /* 0x0000000602517981 */ /* 0x0000a8000c1e1500 */
[----:B------:R1:W2:Y:S01]  /*9540*/  LDG.E.U16 R80, [R20.64] ;  /* 0x0000000614507981 */ /* 0x0002a2000c1e1500 */
[----:B---3--:R-:W-:-:S03]  /*9550*/  IMAD.WIDE R18, R7, 0x2, R24 ;  /* 0x0000000207127825 */ /* 0x008fc600078e0218 */
[----:B------:R-:W3:Y:S01]  /*9560*/  LDL.64 R24, [R1+0xf58] ;  /* 0x000f580001187983 */ /* 0x000ee20000100a00 */
[----:B----4-:R-:W-:-:S03]  /*9570*/  IMAD.WIDE R4, R7, 0x2, R28 ;  /* 0x0000000207047825 */ /* 0x010fc600078e021c */
[----:B------:R-:W4:Y:S01]  /*9580*/  LDL.64 R28, [R1+0xf48] ;  /* 0x000f4800011c7983 */ /* 0x000f220000100a00 */
[----:B--2---:R-:W-:-:S03]  /*9590*/  IMAD.WIDE R16, R7, 0x2, R12 ;  /* 0x0000000207107825 */ /* 0x004fc600078e020c */
[----:B------:R-:W2:Y:S04]  /*95a0*/  LDL.64 R12, [R1+0xf50] ;  /* 0x000f5000010c7983 */ /* 0x000ea80000100a00 */
[----:B------:R1:W2:Y:S01]  /*95b0*/  LDG.E.U16 R70, [R16.64] ;  /* 0x0000000610467981 */ /* 0x0002a2000c1e1500 */
[----:B0-----:R-:W-:-:S03]  /*95c0*/  IMAD.WIDE R2, R7, 0x2, R14 ;  /* 0x0000000207027825 */ /* 0x001fc600078e020e */
[----:B------:R-:W2:Y:S01]  /*95d0*/  LDL.64 R14, [R1+0xf40] ;  /* 0x000f4000010e7983 */ /* 0x000ea20000100a00 */
[----:B-1----:R-:W-:-:S03]  /*95e0*/  IMAD.WIDE R20, R7, 0x2, R10 ;  /* 0x0000000207147825 */ /* 0x002fc600078e020a */
[----:B------:R0:W2:Y:S04]  /*95f0*/  LDG.E.U16 R71, [R18.64] ;  /* 0x0000000612477981 */ /* 0x0000a8000c1e1500 */
[----:B------:R-:W2:Y:S04]  /*9600*/  LDL.64 R10, [R1+0xf38] ;  /* 0x000f3800010a7983 */ /* 0x000ea80000100a00 */
[----:B------:R1:W2:Y:S04]  /*9610*/  LDG.E.U16 R61, [R4.64] ;  /* 0x00000006043d7981 */ /* 0x0002a8000c1e1500 */
[----:B------:R1:W2:Y:S01]  /*9620*/  LDG.E.U16 R60, [R2.64] ;  /* 0x00000006023c7981 */ /* 0x0002a2000c1e1500 */
[----:B------:R-:W-:-:S03]  /*9630*/  IMAD.WIDE R16, R7, 0x2, R22 ;  /* 0x0000000207107825 */ /* 0x000fc600078e0216 */
[----:B------:R-:W2:Y:S01]  /*9640*/  LDL.64 R22, [R1+0xf28] ;  /* 0x000f280001167983 */ /* 0x000ea20000100a00 */
[----:B0-----:R-:W-:-:S03]  /*9650*/  IMAD.WIDE R18, R7, 0x2, R8 ;  /* 0x0000000207127825 */ /* 0x001fc600078e0208 */
[----:B------:R-:W2:Y:S01]  /*9660*/  LDL.64 R8, [R1+0xf30] ;  /* 0x000f300001087983 */ /* 0x000ea20000100a00 */
[----:B-1----:R-:W-:-:S03]  /*9670*/  IMAD.WIDE R4, R7, 0x2, R34 ;  /* 0x0000000207047825 */ /* 0x002fc600078e0222 */
        /* <DEDUP_REMOVED lines=22> */
[----:B------:R0:W2:Y:S04]  /*97e0*/  LDG.E.U16 R98, [R16.64] ;  /* 0x0000000610627981 */ /* 0x0000a8000c1e1500 */
[----:B------:R-:W2:Y:S01]  /*97f0*/  LDL.64 R14, [R1+0xee8] ;  /* 0x000ee800010e7983 */ /* 0x000ea20000100a00 */
[----:B-1----:R-:W-:-:S03]  /*9800*/  IMAD.WIDE R18, R7, 0x2, R10 ;  /* 0x0000000207127825 */ /* 0x002fc600078e020a */
        /* <DEDUP_REMOVED lines=8> */
[----:B------:R0:W2:Y:S01]  /*9890*/  LDG.E.U16 R69, [R16.64] ;  /* 0x0000000610457981 */ /* 0x0000a2000c1e1500 */
[----:B------:R-:W-:-:S03]  /*98a0*/  IMAD.WIDE R20, R7, 0x2, R32 ;  /* 0x0000000207147825 */ /* 0x000fc600078e0220 */
[----:B------:R3:W2:Y:S04]  /*98b0*/  LDG.E.U16 R68, [R4.64] ;  /* 0x0000000604447981 */ /* 0x0006a8000c1e1500 */
[----:B------:R-:W2:Y:S04]  /*98c0*/  LDL.64 R34, [R1+0xec0] ;  /* 0x000ec00001227983 */ /* 0x000ea80000100a00 */
[----:B------:R-:W2:Y:S04]  /*98d0*/  LDL.64 R32, [R1+0xeb8] ;  /* 0x000eb80001207983 */ /* 0x000ea80000100a00 */
        /* <DEDUP_REMOVED lines=14> */
[----:B------:R2:W4:Y:S04]  /*99c0*/  LDG.E.U16 R155, [R4.64] ;  /* 0x00000006049b7981 */ /* 0x000528000c1e1500 */
[----:B------:R1:W4:Y:S04]  /*99d0*/  LDG.E.U16 R12, [R2.64] ;  /* 0x00000006020c7981 */ /* 0x000328000c1e1500 */
[----:B------:R1:W4:Y:S01]  /*99e0*/  LDG.E.U16 R107, [R20.64] ;  /* 0x00000006146b7981 */ /* 0x000322000c1e1500 */
[----:B0-----:R-:W-:-:S03]  /*99f0*/  IMAD.WIDE R18, R7, 0x2, R14 ;  /* 0x0000000207127825 */ /* 0x001fc600078e020e */
[----:B------:R-:W4:Y:S01]  /*9a00*/  LDL.64 R14, [R1+0xe90] ;  /* 0x000e9000010e7983 */ /* 0x000f220000100a00 */
[----:B-1----:R-:W-:-:S03]  /*9a10*/  IMAD.WIDE R16, R7, 0x2, R10 ;  /* 0x0000000207107825 */ /* 0x002fc600078e020a */
[----:B------:R-:W4:Y:S01]  /*9a20*/  LDL.64 R10, [R1+0xe88] ;  /* 0x000e8800010a7983 */ /* 0x000f220000100a00 */
[----:B------:R-:W-:-:S03]  /*9a30*/  IMAD.WIDE R20, R7, 0x2, R36 ;  /* 0x0000000207147825 */ /* 0x000fc600078e0224 */
[----:B------:R0:W4:Y:S04]  /*9a40*/  LDG.E.U16 R106, [R18.64] ;  /* 0x00000006126a7981 */ /* 0x000128000c1e1500 */
[----:B------:R1:W4:Y:S01]  /*9a50*/  LDG.E.U16 R97, [R16.64] ;  /* 0x0000000610617981 */ /* 0x000322000c1e1500 */
[----:B------:R-:W-:-:S03]  /*9a60*/  IMAD.WIDE R2, R7, 0x2, R22 ;  /* 0x0000000207027825 */ /* 0x000fc600078e0216 */
[----:B------:R-:W4:Y:S01]  /*9a70*/  LDL.64 R22, [R1+0xe78] ;  /* 0x000e780001167983 */ /* 0x000f220000100a00 */
[----:B--2---:R-:W-:-:S03]  /*9a80*/  IMAD.WIDE R4, R7, 0x2, R8 ;  /* 0x0000000207047825 */ /* 0x004fc600078e0208 */
[----:B------:R-:W2:Y:S04]  /*9a90*/  LDL.64 R8, [R1+0xe80] ;  /* 0x000e800001087983 */ /* 0x000ea80000100a00 */
[----:B------:R1:W2:Y:S04]  /*9aa0*/  LDG.E.U16 R96, [R4.64] ;  /* 0x0000000604607981 */ /* 0x0002a8000c1e1500 */
[----:B------:R3:W2:Y:S01]  /*9ab0*/  LDG.E.U16 R86, [R20.64] ;  /* 0x0000000614567981 */ /* 0x0006a2000c1e1500 */
[----:B0-----:R-:W-:-:S03]  /*9ac0*/  IMAD.WIDE R18, R7, 0x2, R34 ;  /* 0x0000000207127825 */ /* 0x001fc600078e0222 */
[----:B------:R-:W2:Y:S01]  /*9ad0*/  LDL.64 R34, [R1+0xe60] ;  /* 0x000e600001227983 */ /* 0x000ea20000100a00 */
[----:B-1----:R-:W-:-:S03]  /*9ae0*/  IMAD.WIDE R16, R7, 0x2, R32 ;  /* 0x0000000207107825 */ /* 0x002fc600078e0220 */
[----:B------:R-:W2:Y:S04]  /*9af0*/  LDL.64 R32, [R1+0xe50] ;  /* 0x000e500001207983 */ /* 0x000ea80000100a00 */
        /* <DEDUP_REMOVED lines=8> */
[----:B------:R0:W2:Y:S04]  /*9b80*/  LDG.E.U16 R76, [R16.64] ;  /* 0x00000006104c7981 */ /* 0x0000a8000c1e1500 */
[----:B------:R2:W2:Y:S01]  /*9b90*/  LDG.E.U16 R66, [R2.64] ;  /* 0x0000000602427981 */ /* 0x0004a2000c1e1500 */
[----:B---3--:R-:W-:-:S03]  /*9ba0*/  IMAD.WIDE R20, R7, 0x2, R24 ;  /* 0x0000000207147825 */ /* 0x008fc600078e0218 */
[----:B------:R-:W3:Y:S01]  /*9bb0*/  LDL.64 R24, [R1+0xe48] ;  /* 0x000e480001187983 */ /* 0x000ee20000100a00 */
[----:B----4-:R-:W-:-:S03]  /*9bc0*/  IMAD.WIDE R18, R7, 0x2, R28 ;  /* 0x0000000207127825 */ /* 0x010fc600078e021c */
[----:B------:R-:W4:Y:S04]  /*9bd0*/  LDL.64 R28, [R1+0xe28] ;  /* 0x000e2800011c7983 */ /* 0x000f280000100a00 */
[----:B------:R0:W4:Y:S04]  /*9be0*/  LDG.E.U16 R57, [R20.64] ;  /* 0x0000000614397981 */ /* 0x000128000c1e1500 */
[----:B------:R1:W4:Y:S01]  /*9bf0*/  LDG.E.U16 R56, [R18.64] ;  /* 0x0000000612387981 */ /* 0x000322000c1e1500 */
[----:B0-----:R-:W-:-:S04]  /*9c00*/  IMAD.WIDE R16, R7, 0x2, R14 ;  /* 0x0000000207107825 */ /* 0x001fc800078e020e */
[C---:B-1----:R-:W-:Y:S01]  /*9c10*/  IMAD.WIDE R4, R7.reuse, 0x2, R10 ;  /* 0x0000000207047825 */ /* 0x042fe200078e020a */
[----:B------:R0:W4:Y:S03]  /*9c20*/  LDG.E.U16 R14, [R16.64] ;  /* 0x00000006100e7981 */ /* 0x000126000c1e1500 */
[C---:B------:R-:W-:Y:S01]  /*9c30*/  IMAD.WIDE R18, R7.reuse, 0x2, R40 ;  /* 0x0000000207127825 */ /* 0x040fe200078e0228 */
[----:B------:R1:W4:Y:S04]  /*9c40*/  LDG.E.U16 R11, [R4.64] ;  /* 0x00000006040b7981 */ /* 0x000328000c1e1500 */
[----:B------:R-:W4:Y:S01]  /*9c50*/  LDL.64 R40, [R1+0xe18] ;  /* 0x000e180001287983 */ /* 0x000f220000100a00 */
[----:B------:R-:W-:-:S03]  /*9c60*/  IMAD.WIDE R20, R7, 0x2, R22 ;  /* 0x0000000207147825 */ /* 0x000fc600078e0216 */
[----:B------:R3:W4:Y:S01]  /*9c70*/  LDG.E.U16 R105, [R18.64] ;  /* 0x0000000612697981 */ /* 0x000722000c1e1500 */
[----:B--2---:R-:W-:-:S03]  /*9c80*/  IMAD.WIDE R2, R7, 0x2, R8 ;  /* 0x0000000207027825 */ /* 0x004fc600078e0208 */
[----:B------:R-:W2:Y:S04]  /*9c90*/  LDL.64 R22, [R1+0xe20] ;  /* 0x000e200001167983 */ /* 0x000ea80000100a00 */
[----:B------:R0:W2:Y:S04]  /*9ca0*/  LDG.E.U16 R13, [R20.64] ;  /* 0x00000006140d7981 */ /* 0x0000a8000c1e1500 */
[----:B------:R0:W2:Y:S01]  /*9cb0*/  LDG.E.U16 R9, [R2.64] ;  /* 0x0000000602097981 */ /* 0x0000a2000c1e1500 */
[----:B-1----:R-:W-:-:S03]  /*9cc0*/  IMAD.WIDE R4, R7, 0x2, R34 ;  /* 0x0000000207047825 */ /* 0x002fc600078e0222 */
[----:B------:R-:W2:Y:S01]  /*9cd0*/  LDL.64 R34, [R1+0xe08] ;  /* 0x000e080001227983 */ /* 0x000ea20000100a00 */
[----:B0-----:R-:W-:-:S03]  /*9ce0*/  IMAD.WIDE R20, R7, 0x2, R32 ;  /* 0x0000000207147825 */ /* 0x001fc600078e0220 */
        /* <DEDUP_REMOVED lines=9> */
[----:B------:R-:W2:Y:S01]  /*9d80*/  LDL.64 R38, [R1+0xde8] ;  /* 0x000de80001267983 */ /* 0x000ea20000100a00 */
        /* <DEDUP_REMOVED lines=8> */
[----:B------:R-:W4:Y:S04]  /*9e10*/  LDL.64 R28, [R1+0xdd0] ;  /* 0x000dd000011c7983 */ /* 0x000f280000100a00 */
[----:B------:R2:W4:Y:S01]  /*9e20*/  LDG.E.U16 R84, [R18.64] ;  /* 0x0000000612547981 */ /* 0x000522000c1e1500 */
[----:B0-----:R-:W-:-:S03]  /*9e30*/  IMAD.WIDE R4, R7, 0x2, R42 ;  /* 0x0000000207047825 */ /* 0x001fc600078e022a */
[----:B------:R-:W4:Y:S04]  /*9e40*/  LDL.64 R42, [R1+0xde0] ;  /* 0x000de000012a7983 */ /* 0x000f280000100a00 */
[----:B------:R0:W4:Y:S04]  /*9e50*/  LDG.E.U16 R74, [R4.64] ;  /* 0x00000006044a7981 */ /* 0x000128000c1e1500 */
[----:B------:R0:W4:Y:S01]  /*9e60*/  LDG.E.U16 R64, [R20.64] ;  /* 0x0000000614407981 */ /* 0x000122000c1e1500 */
[----:B-1----:R-:W-:-:S03]  /*9e70*/  IMAD.WIDE R16, R7, 0x2, R40 ;  /* 0x0000000207107825 */ /* 0x002fc600078e0228 */
[----:B------:R-:W4:Y:S04]  /*9e80*/  LDL.64 R40, [R1+0xdc0] ;  /* 0x000dc00001287983 */ /* 0x000f280000100a00 */
[----:B------:R3:W4:Y:S01]  /*9e90*/  LDG.E.U16 R54, [R16.64] ;  /* 0x0000000610367981 */ /* 0x000722000c1e1500 */
[----:B--2---:R-:W-:-:S03]  /*9ea0*/  IMAD.WIDE R18, R7, 0x2, R22 ;  /* 0x0000000207127825 */ /* 0x004fc600078e0216 */
[----:B------:R-:W2:Y:S04]  /*9eb0*/  LDL.64 R22, [R1+0xdc8] ;  /* 0x000dc80001167983 */ /* 0x000ea80000100a00 */
[----:B------:R1:W2:Y:S01]  /*9ec0*/  LDG.E.U16 R55, [R18.64] ;  /* 0x0000000612377981 */ /* 0x0002a2000c1e1500 */
[----:B------:R-:W-:-:S03]  /*9ed0*/  IMAD.WIDE R2, R7, 0x2, R34 ;  /* 0x0000000207027825 */ /* 0x000fc600078e0222 */
[----:B------:R-:W2:Y:S01]  /*9ee0*/  LDL.64 R34, [R1+0xdb0] ;  /* 0x000db00001227983 */ /* 0x000ea20000100a00 */
[----:B-1----:R-:W-:-:S03]  /*9ef0*/  IMAD.WIDE R18, R7, 0x2, R32 ;  /* 0x0000000207127825 */ /* 0x002fc600078e0220 */
[----:B------:R-:W2:Y:S01]  /*9f00*/  LDL.64 R32, [R1+0xda0] ;  /* 0x000da00001207983 */ /* 0x000ea20000100a00 */
[----:B0-----:R-:W-:-:S03]  /*9f10*/  IMAD.WIDE R4, R7, 0x2, R36 ;  /* 0x0000000207047825 */ /* 0x001fc600078e0224 */
        /* <DEDUP_REMOVED lines=19> */
[----:B------:R0:W4:Y:S04]  /*a050*/  LDG.E.U16 R243, [R18.64] ;  /* 0x0000000612f37981 */ /* 0x000128000c1e1500 */
[----:B------:R0:W4:Y:S04]  /*a060*/  LDG.E.U16 R247, [R2.64] ;  /* 0x0000000602f77981 */ /* 0x000128000c1e1500 */
[----:B------:R-:W4:Y:S01]  /*a070*/  LDL.64 R42, [R1+0xd38] ;  /* 0x000d3800012a7983 */ /* 0x000f220000100a00 */
        /* <DEDUP_REMOVED lines=29> */
[----:B-1----:R-:W-:-:S03]  /*a250*/  IMAD.WIDE R20, R7, 0x2, R44 ;  /* 0x0000000207147825 */ /* 0x002fc600078e022c */
[----:B------:R1:W4:Y:S04]  /*a260*/  LDG.E.U16 R221, [R16.64] ;  /* 0x0000000610dd7981 */ /* 0x000328000c1e1500 */
[----:B------:R0:W4:Y:S04]  /*a270*/  LDG.E.U16 R225, [R20.64] ;  /* 0x0000000614e17981 */ /* 0x000128000c1e1500 */
[----:B------:R-:W4:Y:S01]  /*a280*/  LDL.64 R44, [R1+0xce0] ;  /* 0x000ce000012c7983 */ /* 0x000f220000100a00 */
[----:B0-----:R-:W-:-:S03]  /*a290*/  IMAD.WIDE R2, R7, 0x2, R40 ;  /* 0x0000000207027825 */ /* 0x001fc600078e0228 */
[----:B------:R-:W4:Y:S04]  /*a2a0*/  LDL.64 R40, [R1+0xd10] ;  /* 0x000d100001287983 */ /* 0x000f280000100a00 */
[----:B------:R3:W4:Y:S01]  /*a2b0*/  LDG.E.U16 R217, [R2.64] ;  /* 0x0000000602d97981 */ /* 0x000722000c1e1500 */
[----:B--2---:R-:W-:-:S03]  /*a2c0*/  IMAD.WIDE R4, R7, 0x2, R22 ;  /* 0x0000000207047825 */ /* 0x004fc600078e0216 */
[----:B------:R-:W2:Y:S04]  /*a2d0*/  LDL.64 R22, [R1+0xd18] ;  /* 0x000d180001167983 */ /* 0x000ea80000100a00 */
[----:B------:R0:W2:Y:S01]  /*a2e0*/  LDG.E.U16 R219, [R4.64] ;  /* 0x0000000604db7981 */ /* 0x0000a2000c1e1500 */
[----:B------:R-:W-:-:S03]  /*a2f0*/  IMAD.WIDE R18, R7, 0x2, R34 ;  /* 0x0000000207127825 */ /* 0x000fc600078e0222 */
[----:B------:R-:W2:Y:S01]  /*a300*/  LDL.64 R34, [R1+0xd00] ;  /* 0x000d000001227983 */ /* 0x000ea20000100a00 */
[----:B0-----:R-:W-:-:S03]  /*a310*/  IMAD.WIDE R4, R7, 0x2, R32 ;  /* 0x0000000207047825 */ /* 0x001fc600078e0220 */
[----:B------:R-:W2:Y:S01]  /*a320*/  LDL.64 R32, [R1+0xcf0] ;  /* 0x000cf00001207983 */ /* 0x000ea20000100a00 */
[----:B------:R-:W-:-:S03]  /*a330*/  IMAD.WIDE R20, R7, 0x2, R36 ;  /* 0x0000000207147825 */ /* 0x000fc600078e0224 */
[----:B------:R-:W2:Y:S01]  /*a340*/  LDL.64 R36, [R1+0xd08] ;  /* 0x000d080001247983 */ /* 0x000ea20000100a00 */
[----:B-1----:R-:W-:-:S03]  /*a350*/  IMAD.WIDE R16, R7, 0x2, R26 ;  /* 0x0000000207107825 */ /* 0x002fc600078e021a */
        /* <DEDUP_REMOVED lines=15> */
[----:B0-----:R-:W-:-:S03]  /*a450*/  IMAD.WIDE R20, R7, 0x2, R42 ;  /* 0x0000000207147825 */ /* 0x001fc600078e022a */
[----:B------:R2:W4:Y:S04]  /*a460*/  LDG.E.U16 R207, [R2.64] ;  /* 0x0000000602cf7981 */ /* 0x000528000c1e1500 */
[----:B------:R-:W4:Y:S04]  /*a470*/  LDL.64 R42, [R1+0xcc8] ;  /* 0x000cc800012a7983 */ /* 0x000f280000100a00 */
[----:B------:R0:W4:Y:S04]  /*a480*/  LDG.E.U16 R205, [R20.64] ;  /* 0x0000000614cd7981 */ /* 0x000128000c1e1500 */
[----:B------:R1:W4:Y:S01]  /*a490*/  LDG.E.U16 R199, [R4.64] ;  /* 0x0000000604c77981 */ /* 0x000322000c1e1500 */
[----:B0-----:R-:W-:-:S03]  /*a4a0*/  IMAD.WIDE R20, R7, 0x2, R40 ;  /* 0x0000000207147825 */ /* 0x001fc600078e0228 */
[----:B------:R-:W4:Y:S04]  /*a4b0*/  LDL.64 R40, [R1+0xcb0] ;  /* 0x000cb00001287983 */ /* 0x000f280000100a00 */
[----:B------:R3:W4:Y:S01]  /*a4c0*/  LDG.E.U16 R195, [R20.64] ;  /* 0x0000000614c37981 */ /* 0x000722000c1e1500 */
[----:B--2---:R-:W-:-:S03]  /*a4d0*/  IMAD.WIDE R2, R7, 0x2, R22 ;  /* 0x0000000207027825 */ /* 0x004fc600078e0216 */
[----:B------:R-:W2:Y:S04]  /*a4e0*/  LDL.64 R22, [R1+0xcb8] ;  /* 0x000cb80001167983 */ /* 0x000ea80000100a00 */
        /* <DEDUP_REMOVED lines=20> */
[----:B------:R1:W2:Y:S04]  /*a630*/  LDG.E.U16 R181, [R16.64] ;  /* 0x0000000610b57981 */ /* 0x0002a8000c1e1500 */
[----:B------:R0:W2:Y:S01]  /*a640*/  LDG.E.U16 R179, [R4.64] ;  /* 0x0000000604b37981 */ /* 0x0000a2000c1e1500 */
[----:B---3--:R-:W-:-:S03]  /*a650*/  IMAD.WIDE R20, R7, 0x2, R24 ;  /* 0x0000000207147825 */ /* 0x008fc600078e0218 */
[----:B------:R-:W3:Y:S04]  /*a660*/  LDL.64 R24, [R1+0xc88] ;  /* 0x000c880001187983 */ /* 0x000ee80000100a00 */
[----:B------:R4:W3:Y:S02]  /*a670*/  LDG.E.U16 R185, [R20.64] ;  /* 0x0000000614b97981 */ /* 0x0008e4000c1e1500 */
[C---:B----4-:R-:W-:Y:S02]  /*a680*/  IMAD.WIDE R20, R7.reuse, 0x2, R28 ;  /* 0x0000000207147825 */ /* 0x050fe400078e021c */
[----:B------:R-:W4:Y:S02]  /*a690*/  LDL.64 R28, [R1+0xc60] ;  /* 0x000c6000011c7983 */ /* 0x000f240000100a00 */
[----:B0-----:R-:W-:-:S02]  /*a6a0*/  IMAD.WIDE R2, R7, 0x2, R42 ;  /* 0x0000000207027825 */ /* 0x001fc400078e022a */
        /* <DEDUP_REMOVED lines=16> */
[----:B------:R0:W2:Y:S04]  /*a7b0*/  LDG.E.U16 R169, [R4.64] ;  /* 0x0000000604a97981 */ /* 0x0000a8000c1e1500 */
[----:B------:R1:W2:Y:S04]  /*a7c0*/  LDG.E.U16 R167, [R2.64] ;  /* 0x0000000602a77981 */ /* 0x0002a8000c1e1500 */
[----:B------:R4:W2:Y:S04]  /*a7d0*/  LDG.E.U16 R165, [R20.64] ;  /* 0x0000000614a57981 */ /* 0x0008a8000c1e1500 */
[----:B------:R3:W2:Y:S01]  /*a7e0*/  LDG.E.U16 R163, [R18.64] ;  /* 0x0000000612a37981 */ /* 0x0006a2000c1e1500 */
[----:B-1----:R-:W-:-:S03]  /*a7f0*/  IMAD.WIDE R2, R7, 0x2, R38 ;  /* 0x0000000207027825 */ /* 0x002fc600078e0226 */
[----:B------:R-:W2:Y:S01]  /*a800*/  LDL.64 R38, [R1+0xc10] ;  /* 0x000c100001267983 */ /* 0x000ea20000100a00 */
[----:B0-----:R-:W-:-:S03]  /*a810*/  IMAD.WIDE R4, R7, 0x2, R30 ;  /* 0x0000000207047825 */ /* 0x001fc600078e021e */
[----:B------:R0:W2:Y:S04]  /*a820*/  LDG.E.U16 R2, [R2.64] ;  /* 0x0000000602027981 */ /* 0x0000a8000c1e1500 */
[----:B------:R-:W2:Y:S04]  /*a830*/  LDL.64 R30, [R1+0xc18] ;  /* 0x000c1800011e7983 */ /* 0x000ea80000100a00 */
[----:B------:R-:W2:Y:S04]  /*a840*/  LDL.64 R26, [R1+0xc48] ;  /* 0x000c4800011a7983 */ /* 0x000ea80000100a00 */
[----:B0-----:R0:W2:Y:S02]  /*a850*/  LDG.E.U16 R3, [R4.64] ;  /* 0x0000000604037981 */ /* 0x0010a4000c1e1500 */
[----:B0-----:R-:W-:-:S02]  /*a860*/  IMAD.WIDE R4, R7, 0x2, R44 ;  /* 0x0000000207047825 */ /* 0x001fc400078e022c */
[----:B------:R-:W2:Y:S04]  /*a870*/  LDL.64 R44, [R1+0xbf0] ;  /* 0x000bf000012c7983 */ /* 0x000ea80000100a00 */
[----:B------:R0:W2:Y:S01]  /*a880*/  LDG.E.U16 R4, [R4.64] ;  /* 0x0000000604047981 */ /* 0x0000a2000c1e1500 */
[----:B---3--:R-:W-:-:S03]  /*a890*/  IMAD.WIDE R16, R7, 0x2, R24 ;  /* 0x0000000207107825 */ /* 0x008fc600078e0218 */
[----:B------:R-:W3:Y:S04]  /*a8a0*/  LDL.64 R24, [R1+0xc38] ;  /* 0x000c380001187983 */ /* 0x000ee80000100a00 */
[----:B------:R1:W3:Y:S01]  /*a8b0*/  LDG.E.U16 R159, [R16.64] ;  /* 0x00000006109f7981 */ /* 0x0002e2000c1e1500 */
[----:B----4-:R-:W-:-:S03]  /*a8c0*/  IMAD.WIDE R20, R7, 0x2, R28 ;  /* 0x0000000207147825 */ /* 0x010fc600078e021c */
[----:B------:R-:W4:Y:S01]  /*a8d0*/  LDL.64 R28, [R1+0xc08] ;  /* 0x000c0800011c7983 */ /* 0x000f220000100a00 */
[----:B------:R-:W-:-:S03]  /*a8e0*/  IMAD.WIDE R18, R7, 0x2, R42 ;  /* 0x0000000207127825 */ /* 0x000fc600078e022a */
[----:B------:R0:W4:Y:S04]  /*a8f0*/  LDG.E.U16 R6, [R20.64] ;  /* 0x0000000614067981 */ /* 0x000128000c1e1500 */
[----:B------:R0:W4:Y:S04]  /*a900*/  LDG.E.U16 R15, [R18.64] ;  /* 0x00000006120f7981 */ /* 0x000128000c1e1500 */
[----:B------:R-:W4:Y:S01]  /*a910*/  LDL.64 R42, [R1+0xbe0] ;  /* 0x000be000012a7983 */ /* 0x000f220000100a00 */
[----:B--2---:R-:W-:-:S05]  /*a920*/  IMAD.WIDE R22, R7, 0x2, R22 ;  /* 0x0000000207167825 */ /* 0x004fca00078e0216 */
[----:B0-----:R0:W4:Y:S01]  /*a930*/  LDG.E.U16 R5, [R22.64] ;  /* 0x0000000616057981 */ /* 0x001122000c1e1500 */
[----:B------:R-:W-:-:S03]  /*a940*/  IMAD.WIDE R18, R7, 0x2, R34 ;  /* 0x0000000207127825 */ /* 0x000fc600078e0222 */
[----:B------:R-:W4:Y:S01]  /*a950*/  LDL.64 R34, [R1+0xbe8] ;  /* 0x000be80001227983 */ /* 0x000f220000100a00 */
[----:B------:R-:W-:-:S03]  /*a960*/  IMAD.WIDE R20, R7, 0x2, R32 ;  /* 0x0000000207147825 */ /* 0x000fc600078e0220 */
[----:B------:R-:W4:Y:S01]  /*a970*/  LDL.64 R32, [R1+0xbd8] ;  /* 0x000bd80001207983 */ /* 0x000f220000100a00 */
[----:B0-----:R-:W-:-:S03]  /*a980*/  IMAD.WIDE R22, R7, 0x2, R112 ;  /* 0x0000000207167825 */ /* 0x001fc600078e0270 */
[----:B------:R0:W4:Y:S01]  /*a990*/  LDG.E.U16 R18, [R18.64] ;  /* 0x0000000612127981 */ /* 0x000122000c1e1500 */
[----:B-1----:R-:W-:-:S03]  /*a9a0*/  IMAD.WIDE R16, R7, 0x2, R36 ;  /* 0x0000000207107825 */ /* 0x002fc600078e0224 */
[----:B------:R-:W4:Y:S04]  /*a9b0*/  LDL.64 R112, [R1+0xbd0] ;  /* 0x000bd00001707983 */ /* 0x000f280000100a00 */
[----:B------:R-:W4:Y:S04]  /*a9c0*/  LDL.64 R36, [R1+0xbf8] ;  /* 0x000bf80001247983 */ /* 0x000f280000100a00 */
[----:B------:R1:W4:Y:S04]  /*a9d0*/  LDG.E.U16 R20, [R20.64] ;  /* 0x0000000614147981 */ /* 0x000328000c1e1500 */
[----:B------:R0:W4:Y:S04]  /*a9e0*/  LDG.E.U16 R16, [R16.64] ;  /* 0x0000000610107981 */ /* 0x000128000c1e1500 */
[----:B-1----:R1:W4:Y:S02]  /*a9f0*/  LDG.E.U16 R21, [R22.64] ;  /* 0x0000000616157981 */ /* 0x002324000c1e1500 */
[----:B-1----:R-:W-:-:S02]  /*aa00*/  IMAD.WIDE R22, R7, 0x2, R40 ;  /* 0x0000000207167825 */ /* 0x002fc400078e0228 */
[----:B------:R-:W4:Y:S02]  /*aa10*/  LDL.64 R40, [R1+0xbc8] ;  /* 0x000bc80001287983 */ /* 0x000f240000100a00 */
[C---:B------:R-:W-:Y:S02]  /*aa20*/  IMAD.WIDE R30, R7.reuse, 0x2, R30 ;  /* 0x00000002071e7825 */ /* 0x040fe400078e021e */
[----:B------:R1:W4:Y:S02]  /*aa30*/  LDG.E.U16 R22, [R22.64] ;  /* 0x0000000616167981 */ /* 0x000324000c1e1500 */
[----:B------:R-:W-:-:S05]  /*aa40*/  IMAD.WIDE R26, R7, 0x2, R26 ;  /* 0x00000002071a7825 */ /* 0x000fca00078e021a */
[----:B0-----:R0:W4:Y:S04]  /*aa50*/  LDG.E.U16 R17, [R26.64] ;  /* 0x000000061a117981 */ /* 0x001128000c1e1500 */
[----:B-1----:R1:W4:Y:S01]  /*aa60*/  LDG.E.U16 R23, [R30.64] ;  /* 0x000000061e177981 */ /* 0x002322000c1e1500 */
[----:B---3--:R-:W-:-:S05]  /*aa70*/  IMAD.WIDE R24, R7, 0x2, R24 ;  /* 0x0000000207187825 */ /* 0x008fca00078e0218 */
[----:B------:R3:W3:Y:S02]  /*aa80*/  LDG.E.U16 R19, [R24.64] ;  /* 0x0000000618137981 */ /* 0x0006e4000c1e1500 */
[C---:B---3--:R-:W-:Y:S02]  /*aa90*/  IMAD.WIDE R24, R7.reuse, 0x2, R38 ;  /* 0x0000000207187825 */ /* 0x048fe400078e0226 */
[----:B------:R-:W3:Y:S02]  /*aaa0*/  LDL.64 R38, [R1+0xbb8] ;  /* 0x000bb80001267983 */ /* 0x000ee40000100a00 */
[C---:B----4-:R-:W-:Y:S02]  /*aab0*/  IMAD.WIDE R28, R7.reuse, 0x2, R28 ;  /* 0x00000002071c7825 */ /* 0x050fe400078e021c */
[----:B------:R4:W3:Y:S04]  /*aac0*/  LDG.E.U16 R24, [R24.64] ;  /* 0x0000000618187981 */ /* 0x0008e8000c1e1500 */
[----:B----4-:R4:W3:Y:S02]  /*aad0*/  LDG.E.U16 R25, [R28.64] ;  /* 0x000000061c197981 */ /* 0x0108e4000c1e1500 */
[----:B----4-:R-:W-:-:S02]  /*aae0*/  IMAD.WIDE R28, R7, 0x2, R44 ;  /* 0x00000002071c7825 */ /* 0x010fc400078e022c */
[----:B------:R-:W4:Y:S02]  /*aaf0*/  LDL.64 R44, [R1+0xb98] ;  /* 0x000b9800012c7983 */ /* 0x000f240000100a00 */
[C---:B-1----:R-:W-:Y:S02]  /*ab00*/  IMAD.WIDE R30, R7.reuse, 0x2, R42 ;  /* 0x00000002071e7825 */ /* 0x042fe400078e022a */
[----:B------:R-:W3:Y:S02]  /*ab10*/  LDL.64 R42, [R1+0xb88] ;  /* 0x000b8800012a7983 */ /* 0x000ee40000100a00 */
[C---:B------:R-:W-:Y:S02]  /*ab20*/  IMAD.WIDE R34, R7.reuse, 0x2, R34 ;  /* 0x0000000207227825 */ /* 0x040fe400078e0222 */
[----:B------:R1:W3:Y:S02]  /*ab30*/  LDG.E.U16 R28, [R28.64] ;  /* 0x000000061c1c7981 */ /* 0x0002e4000c1e1500 */
[----:B------:R-:W-:-:S02]  /*ab40*/  IMAD.WIDE R32, R7, 0x2, R32 ;  /* 0x0000000207207825 */ /* 0x000fc400078e0220 */
[----:B------:R1:W3:Y:S02]  /*ab50*/  LDG.E.U16 R30, [R30.64] ;  /* 0x000000061e1e7981 */ /* 0x0002e4000c1e1500 */
[C---:B0-----:R-:W-:Y:S02]  /*ab60*/  IMAD.WIDE R26, R7.reuse, 0x2, R46 ;  /* 0x00000002071a7825 */ /* 0x041fe400078e022e */
[----:B------:R-:W3:Y:S04]  /*ab70*/  LDL.64 R46, [R1+0xba8] ;  /* 0x000ba800012e7983 */ /* 0x000ee80000100a00 */
[----:B-1----:R0:W3:Y:S04]  /*ab80*/  LDG.E.U16 R29, [R34.64] ;  /* 0x00000006221d7981 */ /* 0x0020e8000c1e1500 */
[----:B------:R1:W3:Y:S01]  /*ab90*/  LDG.E.U16 R31, [R32.64] ;  /* 0x00000006201f7981 */ /* 0x0002e2000c1e1500 */
[----:B------:R-:W-:-:S03]  /*aba0*/  IMAD.WIDE R36, R7, 0x2, R36 ;  /* 0x0000000207247825 */ /* 0x000fc600078e0224 */
[----:B------:R1:W3:Y:S01]  /*abb0*/  LDG.E.U16 R26, [R26.64] ;  /* 0x000000061a1a7981 */ /* 0x0002e2000c1e1500 */
[----:B0-----:R-:W-:-:S03]  /*abc0*/  IMAD.WIDE R34, R7, 0x2, R120 ;  /* 0x0000000207227825 */ /* 0x001fc600078e0278 */
[----:B------:R-:W3:Y:S01]  /*abd0*/  LDL.64 R120, [R1+0xb58] ;  /* 0x000b580001787983 */ /* 0x000ee20000100a00 */
[----:B-1----:R-:W-:-:S03]  /*abe0*/  IMAD.WIDE R32, R7, 0x2, R112 ;  /* 0x0000000207207825 */ /* 0x002fc600078e0270 */
[----:B------:R-:W3:Y:S04]  /*abf0*/  LDL.64 R112, [R1+0xb68] ;  /* 0x000b680001707983 */ /* 0x000ee80000100a00 */
[----:B------:R0:W3:Y:S04]  /*ac00*/  LDG.E.U16 R34, [R34.64] ;  /* 0x0000000622227981 */ /* 0x0000e8000c1e1500 */
[----:B------:R1:W3:Y:S01]  /*ac10*/  LDG.E.U16 R27, [R36.64] ;  /* 0x00000006241b7981 */ /* 0x0002e2000c1e1500 */
[----:B------:R-:W-:-:S03]  /*ac20*/  IMAD.WIDE R40, R7, 0x2, R40 ;  /* 0x0000000207287825 */ /* 0x000fc600078e0228 */
[----:B------:R0:W3:Y:S01]  /*ac30*/  LDG.E.U16 R32, [R32.64] ;  /* 0x0000000620207981 */ /* 0x0000e2000c1e1500 */
[----:B-1----:R-:W-:-:S03]  /*ac40*/  IMAD.WIDE R36, R7, 0x2, R118 ;  /* 0x0000000207247825 */ /* 0x002fc600078e0276 */
[----:B------:R-:W3:Y:S04]  /*ac50*/  LDL.64 R118, [R1+0xb48] ;  /* 0x000b480001767983 */ /* 0x000ee80000100a00 */
[----:B0-----:R0:W3:Y:S01]  /*ac60*/  LDG.E.U16 R33, [R40.64] ;  /* 0x0000000628217981 */ /* 0x0010e2000c1e1500 */
[----:B------:R-:W-:-:S03]  /*ac70*/  IMAD.WIDE R114, R7, 0x2, R114 ;  /* 0x0000000207727825 */ /* 0x000fc600078e0272 */
[----:B------:R1:W3:Y:S01]  /*ac80*/  LDG.E.U16 R36, [R36.64] ;  /* 0x0000000624247981 */ /* 0x0002e2000c1e1500 */
[----:B0-----:R-:W-:-:S03]  /*ac90*/  IMAD.WIDE R40, R7, 0x2, R126 ;  /* 0x0000000207287825 */ /* 0x001fc600078e027e */
[----:B------:R-:W3:Y:S04]  /*aca0*/  LDL.64 R126, [R1+0xb30] ;  /* 0x000b3000017e7983 */ /* 0x000ee80000100a00 */
[----:B------:R0:W3:Y:S02]  /*acb0*/  LDG.E.U16 R40, [R40.64] ;  /* 0x0000000628287981 */ /* 0x0000e4000c1e1500 */
[----:B---3--:R-:W-:-:S05]  /*acc0*/  IMAD.WIDE R38, R7, 0x2, R38 ;  /* 0x0000000207267825 */ /* 0x008fca00078e0226 */
[----:B------:R3:W2:Y:S02]  /*acd0*/  LDG.E.U16 R35, [R38.64] ;  /* 0x0000000626237981 */ /* 0x0006a4000c1e1500 */
[C---:B---3--:R-:W-:Y:S02]  /*ace0*/  IMAD.WIDE R38, R7.reuse, 0x2, R116 ;  /* 0x0000000207267825 */ /* 0x048fe400078e0274 */
[----:B------:R-:W3:Y:S04]  /*acf0*/  LDL.64 R116, [R1+0xb38] ;  /* 0x000b380001747983 */ /* 0x000ee80000100a00 */
[----:B------:R0:W2:Y:S01]  /*ad00*/  LDG.E.U16 R38, [R38.64] ;  /* 0x0000000626267981 */ /* 0x0000a2000c1e1500 */
[----:B----4-:R-:W-:-:S05]  /*ad10*/  IMAD.WIDE R44, R7, 0x2, R44 ;  /* 0x00000002072c7825 */ /* 0x010fca00078e022c */
[----:B0-----:R0:W2:Y:S02]  /*ad20*/  LDG.E.U16 R39, [R44.64] ;  /* 0x000000062c277981 */ /* 0x0010a4000c1e1500 */
[C---:B0-----:R-:W-:Y:S02]  /*ad30*/  IMAD.WIDE R44, R7.reuse, 0x2, R122 ;  /* 0x00000002072c7825 */ /* 0x041fe400078e027a */
[----:B------:R-:W2:Y:S02]  /*ad40*/  LDL.64 R122, [R1+0xb18] ;  /* 0x000b1800017a7983 */ /* 0x000ea40000100a00 */
[C---:B------:R-:W-:Y:S02]  /*ad50*/  IMAD.WIDE R42, R7.reuse, 0x2, R42 ;  /* 0x00000002072a7825 */ /* 0x040fe400078e022a */
[----:B------:R0:W2:Y:S02]  /*ad60*/  LDG.E.U16 R44, [R44.64] ;  /* 0x000000062c2c7981 */ /* 0x0000a4000c1e1500 */
[----:B------:R-:W-:-:S02]  /*ad70*/  IMAD.WIDE R46, R7, 0x2, R46 ;  /* 0x00000002072e7825 */ /* 0x000fc400078e022e */
[----:B------:R0:W2:Y:S04]  /*ad80*/  LDG.E.U16 R41, [R42.64] ;  /* 0x000000062a297981 */ /* 0x0000a8000c1e1500 */
[----:B-1----:R1:W2:Y:S01]  /*ad90*/  LDG.E.U16 R37, [R46.64] ;  /* 0x000000062e257981 */ /* 0x0022a2000c1e1500 */
[----:B0-----:R-:W-:-:S03]  /*ada0*/  IMAD.WIDE R42, R7, 0x2, R124 ;  /* 0x00000002072a7825 */ /* 0x001fc600078e027c */
[----:B------:R-:W2:Y:S01]  /*adb0*/  LDL.64 R124, [R1+0xb28] ;  /* 0x000b2800017c7983 */ /* 0x000ea20000100a00 */
[----:B------:R-:W-:-:S03]  /*adc0*/  IMAD.WIDE R112, R7, 0x2, R112 ;  /* 0x0000000207707825 */ /* 0x000fc600078e0270 */
[----:B------:R0:W2:Y:S01]  /*add0*/  LDG.E.U16 R42, [R42.64] ;  /* 0x000000062a2a7981 */ /* 0x0000a2000c1e1500 */
[----:B-1----:R-:W-:-:S03]  /*ade0*/  IMAD.WIDE R46, R7, 0x2, R130 ;  /* 0x00000002072e7825 */ /* 0x002fc600078e0282 */
[----:B------:R1:W2:Y:S04]  /*adf0*/  LDG.E.U16 R45, [R112.64] ;  /* 0x00000006702d7981 */ /* 0x0002a8000c1e1500 */
[----:B------:R-:W2:Y:S01]  /*ae00*/  LDL.64 R130, [R1+0xb08] ;  /* 0x000b080001827983 */ /* 0x000ea20000100a00 */
[----:B------:R-:W-:-:S03]  /*ae10*/  IMAD.WIDE R120, R7, 0x2, R120 ;  /* 0x0000000207787825 */ /* 0x000fc600078e0278 */
[----:B0-----:R0:W2:Y:S01]  /*ae20*/  LDG.E.U16 R43, [R114.64] ;  /* 0x00000006722b7981 */ /* 0x0010a2000c1e1500 */
[----:B-1----:R-:W-:-:S03]  /*ae30*/  IMAD.WIDE R112, R7, 0x2, R136 ;  /* 0x0000000207707825 */ /* 0x002fc600078e0288 */
[----:B------:R-:W2:Y:S01]  /*ae40*/  LDL.64 R136, [R1+0xaf0] ;  /* 0x000af00001887983 */ /* 0x000ea20000100a00 */
[----:B------:R-:W-:-:S03]  /*ae50*/  IMAD.WIDE R118, R7, 0x2, R118 ;  /* 0x0000000207767825 */ /* 0x000fc600078e0276 */
[----:B------:R1:W2:Y:S01]  /*ae60*/  LDG.E.U16 R112, [R112.64] ;  /* 0x0000000670707981 */ /* 0x0002a2000c1e1500 */
[----:B0-----:R-:W-:-:S03]  /*ae70*/  IMAD.WIDE R114, R7, 0x2, R128 ;  /* 0x0000000207727825 */ /* 0x001fc600078e0280 */
[----:B------:R-:W2:Y:S04]  /*ae80*/  LDL.64 R128, [R1+0xaf8] ;  /* 0x000af80001807983 */ /* 0x000ea80000100a00 */
[----:B------:R0:W2:Y:S04]  /*ae90*/  LDG.E.U16 R46, [R46.64] ;  /* 0x000000062e2e7981 */ /* 0x0000a8000c1e1500 */
[----:B-1----:R1:W2:Y:S04]  /*aea0*/  LDG.E.U16 R113, [R118.64] ;  /* 0x0000000676717981 */ /* 0x0022a8000c1e1500 */
[----:B------:R3:W2:Y:S04]  /*aeb0*/  LDG.E.U16 R114, [R114.64] ;  /* 0x0000000672727981 */ /* 0x0006a8000c1e1500 */
[----:B0-----:R0:W2:Y:S01]  /*aec0*/  LDG.E.U16 R47, [R120.64] ;  /* 0x00000006782f7981 */ /* 0x0010a2000c1e1500 */
[----:B-1----:R-:W-:-:S03]  /*aed0*/  IMAD.WIDE R118, R7, 0x2, R134 ;  /* 0x0000000207767825 */ /* 0x002fc600078e0286 */
[----:B------:R-:W2:Y:S04]  /*aee0*/  LDL.64 R134, [R1+0xad8] ;  /* 0x000ad80001867983 */ /* 0x000ea80000100a00 */
[----:B------:R1:W2:Y:S01]  /*aef0*/  LDG.E.U16 R118, [R118.64] ;  /* 0x0000000676767981 */ /* 0x0002a2000c1e1500 */
[----:B0-----:R-:W-:-:S03]  /*af00*/  IMAD.WIDE R120, R7, 0x2, R132 ;  /* 0x0000000207787825 */ /* 0x001fc600078e0284 */
[----:B------:R-:W2:Y:S04]  /*af10*/  LDL.64 R132, [R1+0xac8] ;  /* 0x000ac80001847983 */ /* 0x000ea80000100a00 */
[----:B------:R0:W2:Y:S01]  /*af20*/  LDG.E.U16 R120, [R120.64] ;  /* 0x0000000678787981 */ /* 0x0000a2000c1e1500 */
[----:B---3--:R-:W-:-:S05]  /*af30*/  IMAD.WIDE R116, R7, 0x2, R116 ;  /* 0x0000000207747825 */ /* 0x008fca00078e0274 */
[----:B------:R3:W4:Y:S02]  /*af40*/  LDG.E.U16 R115, [R116.64] ;  /* 0x0000000674737981 */ /* 0x000724000c1e1500 */
[C---:B---3--:R-:W-:Y:S02]  /*af50*/  IMAD.WIDE R116, R7.reuse, 0x2, R126 ;  /* 0x0000000207747825 */ /* 0x048fe400078e027e */
[----:B------:R-:W3:Y:S04]  /*af60*/  LDL.64 R126, [R1+0xae8] ;  /* 0x000ae800017e7983 */ /* 0x000ee80000100a00 */
[----:B------:R0:W4:Y:S01]  /*af70*/  LDG.E.U16 R116, [R116.64] ;  /* 0x0000000674747981 */ /* 0x000122000c1e1500 */
[----:B--2---:R-:W-:-:S05]  /*af80*/  IMAD.WIDE R122, R7, 0x2, R122 ;  /* 0x00000002077a7825 */ /* 0x004fca00078e027a */
[----:B-1----:R1:W2:Y:S02]  /*af90*/  LDG.E.U16 R119, [R122.64] ;  /* 0x000000067a777981 */ /* 0x0022a4000c1e1500 */
[C---:B-1----:R-:W-:Y:S02]  /*afa0*/  IMAD.WIDE R122, R7.reuse, 0x2, R138 ;  /* 0x00000002077a7825 */ /* 0x042fe400078e028a */
[----:B------:R-:W2:Y:S02]  /*afb0*/  LDL.64 R138, [R1+0xab0] ;  /* 0x000ab000018a7983 */ /* 0x000ea40000100a00 */
[C---:B------:R-:W-:Y:S02]  /*afc0*/  IMAD.WIDE R124, R7.reuse, 0x2, R124 ;  /* 0x00000002077c7825 */ /* 0x040fe400078e027c */
[----:B------:R1:W4:Y:S04]  /*afd0*/  LDG.E.U16 R122, [R122.64] ;  /* 0x000000067a7a7981 */ /* 0x000328000c1e1500 */
[----:B0-----:R0:W4:Y:S01]  /*afe0*/  LDG.E.U16 R117, [R124.64] ;  /* 0x000000067c757981 */ /* 0x001122000c1e1500 */
[----:B------:R-:W-:-:S05]  /*aff0*/  IMAD.WIDE R130, R7, 0x2, R130 ;  /* 0x0000000207827825 */ /* 0x000fca00078e0282 */
[----:B------:R1:W4:Y:S01]  /*b000*/  LDG.E.U16 R121, [R130.64] ;  /* 0x0000000682797981 */ /* 0x000322000c1e1500 */
[----:B0-----:R-:W-:-:S03]  /*b010*/  IMAD.WIDE R124, R7, 0x2, R136 ;  /* 0x00000002077c7825 */ /* 0x001fc600078e0288 */
[----:B------:R-:W4:Y:S04]  /*b020*/  LDL.64 R136, [R1+0xab8] ;  /* 0x000ab80001887983 */ /* 0x000f280000100a00 */
[----:B------:R0:W4:Y:S01]  /*b030*/  LDG.E.U16 R124, [R124.64] ;  /* 0x000000067c7c7981 */ /* 0x000122000c1e1500 */
[----:B------:R-:W-:-:S04]  /*b040*/  IMAD.WIDE R128, R7, 0x2, R128 ;  /* 0x0000000207807825 */ /* 0x000fc800078e0280 */
[C---:B-1----:R-:W-:Y:S01]  /*b050*/  IMAD.WIDE R130, R7.reuse, 0x2, R142 ;  /* 0x0000000207827825 */ /* 0x042fe200078e028e */
[----:B------:R1:W4:Y:S04]  /*b060*/  LDG.E.U16 R123, [R128.64] ;  /* 0x00000006807b7981 */ /* 0x000328000c1e1500 */
[----:B------:R-:W4:Y:S04]  /*b070*/  LDL.64 R142, [R1+0xa98] ;  /* 0x000a9800018e7983 */ /* 0x000f280000100a00 */
[----:B------:R0:W4:Y:S01]  /*b080*/  LDG.E.U16 R130, [R130.64] ;  /* 0x0000000682827981 */ /* 0x000122000c1e1500 */
[----:B-1----:R-:W-:-:S03]  /*b090*/  IMAD.WIDE R128, R7, 0x2, R144 ;  /* 0x0000000207807825 */ /* 0x002fc600078e0290 */
[----:B------:R-:W4:Y:S04]  /*b0a0*/  LDL.64 R144, [R1+0xa90] ;  /* 0x000a900001907983 */ /* 0x000f280000100a00 */
[----:B------:R1:W4:Y:S01]  /*b0b0*/  LDG.E.U16 R128, [R128.64] ;  /* 0x0000000680807981 */ /* 0x000322000c1e1500 */
[----:B------:R-:W-:-:S05]  /*b0c0*/  IMAD.WIDE R132, R7, 0x2, R132 ;  /* 0x0000000207847825 */ /* 0x000fca00078e0284 */
[----:B-1----:R2:W4:Y:S01]  /*b0d0*/  LDG.E.U16 R129, [R132.64] ;  /* 0x0000000684817981 */ /* 0x002522000c1e1500 */
[----:B---3--:R-:W-:-:S05]  /*b0e0*/  IMAD.WIDE R126, R7, 0x2, R126 ;  /* 0x00000002077e7825 */ /* 0x008fca00078e027e */
[----:B0-----:R0:W3:Y:S02]  /*b0f0*/  LDG.E.U16 R125, [R126.64] ;  /* 0x000000067e7d7981 */ /* 0x0010e4000c1e1500 */
[C---:B0-----:R-:W-:Y:S02]  /*b100*/  IMAD.WIDE R126, R7.reuse, 0x2, R146 ;  /* 0x00000002077e7825 */ /* 0x041fe400078e0292 */
[----:B------:R-:W3:Y:S02]  /*b110*/  LDL.64 R146, [R1+0xa80] ;  /* 0x000a800001927983 */ /* 0x000ee40000100a00 */
[C---:B------:R-:W-:Y:S02]  /*b120*/  IMAD.WIDE R134, R7.reuse, 0x2, R134 ;  /* 0x0000000207867825 */ /* 0x040fe400078e0286 */
[----:B------:R0:W3:Y:S02]  /*b130*/  LDG.E.U16 R126, [R126.64] ;  /* 0x000000067e7e7981 */ /* 0x0000e4000c1e1500 */
[----:B--2---:R-:W-:-:S02]  /*b140*/  IMAD.WIDE R132, R7, 0x2, R138 ;  /* 0x0000000207847825 */ /* 0x004fc400078e028a */
[----:B------:R-:W2:Y:S04]  /*b150*/  LDL.64 R138, [R1+0xa88] ;  /* 0x000a8800018a7983 */ /* 0x000ea80000100a00 */
[----:B0-----:R0:W3:Y:S04]  /*b160*/  LDG.E.U16 R127, [R134.64] ;  /* 0x00000006867f7981 */ /* 0x0010e8000c1e1500 */
[----:B------:R1:W3:Y:S01]  /*b170*/  LDG.E.U16 R132, [R132.64] ;  /* 0x0000000684847981 */ /* 0x0002e2000c1e1500 */
[----:B0-----:R-:W-:-:S03]  /*b180*/  IMAD.WIDE R134, R7, 0x2, R140 ;  /* 0x0000000207867825 */ /* 0x001fc600078e028c */
[----:B------:R-:W3:Y:S04]  /*b190*/  LDL.64 R140, [R1+0xa78] ;  /* 0x000a7800018c7983 */ /* 0x000ee80000100a00 */
[----:B-1----:R0:W3:Y:S01]  /*b1a0*/  LDG.E.U16 R133, [R134.64] ;  /* 0x0000000686857981 */ /* 0x0020e2000c1e1500 */
[----:B----4-:R-:W-:-:S05]  /*b1b0*/  IMAD.WIDE R136, R7, 0x2, R136 ;  /* 0x0000000207887825 */ /* 0x010fca00078e0288 */
[----:B------:R1:W4:Y:S01]  /*b1c0*/  LDG.E.U16 R131, [R136.64] ;  /* 0x0000000688837981 */ /* 0x000322000c1e1500 */
[----:B0-----:R-:W-:-:S03]  /*b1d0*/  IMAD.WIDE R134, R7, 0x2, R148 ;  /* 0x0000000207867825 */ /* 0x001fc600078e0294 */
[----:B------:R-:W4:Y:S04]  /*b1e0*/  LDL.64 R148, [R1+0xa70] ;  /* 0x000a700001947983 */ /* 0x000f280000100a00 */
[----:B------:R0:W4:Y:S01]  /*b1f0*/  LDG.E.U16 R134, [R134.64] ;  /* 0x0000000686867981 */ /* 0x000122000c1e1500 */
[----:B-1----:R-:W-:-:S03]  /*b200*/  IMAD.WIDE R136, R7, 0x2, R142 ;  /* 0x0000000207887825 */ /* 0x002fc600078e028e */
[----:B------:R-:W4:Y:S04]  /*b210*/  LDL.64 R142, [R1+0xa68] ;  /* 0x000a6800018e7983 */ /* 0x000f280000100a00 */
[----:B0-----:R0:W4:Y:S02]  /*b220*/  LDG.E.U16 R135, [R136.64] ;  /* 0x0000000688877981 */ /* 0x001124000c1e1500 */
[C---:B0-----:R-:W-:Y:S02]  /*b230*/  IMAD.WIDE R136, R7.reuse, 0x2, R144 ;  /* 0x0000000207887825 */ /* 0x041fe400078e0290 */
[----:B------:R-:W4:Y:S04]  /*b240*/  LDL.64 R144, [R1+0xa58] ;  /* 0x000a580001907983 */ /* 0x000f280000100a00 */
[----:B------:R0:W4:Y:S01]  /*b250*/  LDG.E.U16 R136, [R136.64] ;  /* 0x0000000688887981 */ /* 0x000122000c1e1500 */
[----:B--2---:R-:W-:-:S05]  /*b260*/  IMAD.WIDE R138, R7, 0x2, R138 ;  /* 0x00000002078a7825 */ /* 0x004fca00078e028a */
[----:B0-----:R3:W2:Y:S02]  /*b270*/  LDG.E.U16 R137, [R138.64] ;  /* 0x000000068a897981 */ /* 0x0016a4000c1e1500 */
[C---:B---3--:R-:W-:Y:S02]  /*b280*/  IMAD.WIDE R138, R7.reuse, 0x2, R146 ;  /* 0x00000002078a7825 */ /* 0x048fe400078e0292 */
[----:B------:R-:W3:Y:S02]  /*b290*/  LDL.64 R146, [R1+0xa48] ;  /* 0x000a480001927983 */ /* 0x000ee40000100a00 */
[C---:B------:R-:W-:Y:S02]  /*b2a0*/  IMAD.WIDE R140, R7.reuse, 0x2, R140 ;  /* 0x00000002078c7825 */ /* 0x040fe400078e028c */
[----:B------:R0:W2:Y:S04]  /*b2b0*/  LDG.E.U16 R138, [R138.64] ;  /* 0x000000068a8a7981 */ /* 0x0000a8000c1e1500 */
[----:B0-----:R4:W2:Y:S02]  /*b2c0*/  LDG.E.U16 R139, [R140.64] ;  /* 0x000000068c8b7981 */ /* 0x0018a4000c1e1500 */
[----:B----4-:R-:W-:-:S02]  /*b2d0*/  IMAD.WIDE R140, R7, 0x2, R148 ;  /* 0x00000002078c7825 */ /* 0x010fc400078e0294 */
[----:B------:R-:W4:Y:S02]  /*b2e0*/  LDL.64 R148, [R1+0xa38] ;  /* 0x000a380001947983 */ /* 0x000f240000100a00 */
[C---:B------:R-:W-:Y:S02]  /*b2f0*/  IMAD.WIDE R142, R7.reuse, 0x2, R142 ;  /* 0x00000002078e7825 */ /* 0x040fe400078e028e */
[----:B------:R0:W2:Y:S04]  /*b300*/  LDG.E.U16 R140, [R140.64] ;  /* 0x000000068c8c7981 */ /* 0x0000a8000c1e1500 */
[----:B0-----:R0:W2:Y:S01]  /*b310*/  LDG.E.U16 R141, [R142.64] ;  /* 0x000000068e8d7981 */ /* 0x0010a2000c1e1500 */
[----:B------:R-:W-:-:S04]  /*b320*/  IMAD.WIDE R144, R7, 0x2, R144 ;  /* 0x0000000207907825 */ /* 0x000fc800078e0290 */
[C---:B0-----:R-:W-:Y:S02]  /*b330*/  IMAD.WIDE R142, R7.reuse, 0x2, R152 ;  /* 0x00000002078e7825 */ /* 0x041fe400078e0298 */
[----:B------:R-:W2:Y:S04]  /*b340*/  LDL.64 R152, [R1+0xa18] ;  /* 0x000a180001987983 */ /* 0x000ea80000100a00 */
[----:B------:R0:W2:Y:S04]  /*b350*/  LDG.E.U16 R142, [R142.64] ;  /* 0x000000068e8e7981 */ /* 0x0000a8000c1e1500 */
[----:B0-----:R0:W2:Y:S02]  /*b360*/  LDG.E.U16 R143, [R144.64] ;  /* 0x00000006908f7981 */ /* 0x0010a4000c1e1500 */
[----:B0-----:R-:W-:-:S02]  /*b370*/  IMAD.WIDE R144, R7, 0x2, R160 ;  /* 0x0000000207907825 */ /* 0x001fc400078e02a0 */
[----:B------:R-:W2:Y:S04]  /*b380*/  LDL.64 R160, [R1+0xa08] ;  /* 0x000a080001a07983 */ /* 0x000ea80000100a00 */
[----:B------:R0:W2:Y:S01]  /*b390*/  LDG.E.U16 R144, [R144.64] ;  /* 0x0000000690907981 */ /* 0x0000a2000c1e1500 */
[----:B---3--:R-:W-:-:S05]  /*b3a0*/  IMAD.WIDE R146, R7, 0x2, R146 ;  /* 0x0000000207927825 */ /* 0x008fca00078e0292 */
[----:B0-----:R0:W3:Y:S04]  /*b3b0*/  LDG.E.U16 R145, [R146.64] ;  /* 0x0000000692917981 */ /* 0x0010e8000c1e1500 */
[----:B0-----:R-:W2:Y:S01]  /*b3c0*/  LDL.64 R146, [R1+0xa40] ;  /* 0x000a400001927983 */ /* 0x001ea20000100a00 */
[----:B----4-:R-:W-:-:S04]  /*b3d0*/  IMAD.WIDE R148, R7, 0x2, R148 ;  /* 0x0000000207947825 */ /* 0x010fc800078e0294 */
[----:B--2---:R-:W-:-:S06]  /*b3e0*/  IMAD.WIDE R146, R7, 0x2, R146 ;  /* 0x0000000207927825 */ /* 0x004fcc00078e0292 */
[----:B------:R0:W2:Y:S04]  /*b3f0*/  LDG.E.U16 R146, [R146.64] ;  /* 0x0000000692927981 */ /* 0x0000a8000c1e1500 */
[----:B0-----:R0:W4:Y:S04]  /*b400*/  LDG.E.U16 R147, [R148.64] ;  /* 0x0000000694937981 */ /* 0x001128000c1e1500 */
[----:B0-----:R-:W2:Y:S01]  /*b410*/  LDL.64 R148, [R1+0xa30] ;  /* 0x000a300001947983 */ /* 0x001ea20000100a00 */
[----:B------:R-:W-:-:S04]  /*b420*/  IMAD.WIDE R150, R7, 0x2, R150 ;  /* 0x0000000207967825 */ /* 0x000fc800078e0296 */
[----:B--2---:R-:W-:-:S06]  /*b430*/  IMAD.WIDE R148, R7, 0x2, R148 ;  /* 0x0000000207947825 */ /* 0x004fcc00078e0294 */
[----:B------:R0:W2:Y:S04]  /*b440*/  LDG.E.U16 R148, [R148.64] ;  /* 0x0000000694947981 */ /* 0x0000a8000c1e1500 */
[----:B0-----:R0:W2:Y:S04]  /*b450*/  LDG.E.U16 R149, [R150.64] ;  /* 0x0000000696957981 */ /* 0x0010a8000c1e1500 */
        /* <DEDUP_REMOVED lines=10> */
[----:B0-----:R-:W2:Y:S02]  /*b500*/  LDL.64 R160, [R1+0xa00] ;  /* 0x000a000001a07983 */ /* 0x001ea40000100a00 */
[----:B--2---:R-:W-:-:S05]  /*b510*/  IMAD.WIDE R160, R7, 0x2, R160 ;  /* 0x0000000207a07825 */ /* 0x004fca00078e02a0 */
[----:B------:R0:W2:Y:S04]  /*b520*/  LDG.E.U16 R158, [R160.64] ;  /* 0x00000006a09e7981 */ /* 0x0000a8000c1e1500 */
        /* <DEDUP_REMOVED lines=138> */
[----:B0-----:R-:W2:Y:S04]  /*bdd0*/  LDL.64 R160, [R1+0x888] ;  /* 0x0008880001a07983 */ /* 0x001ea80000100a00 */
[----:B------:R0:W-:Y:S01]  /*bde0*/  STL [R1+0x11a8], R7 ;  /* 0x0011a80701007387 */ /* 0x0001e20000100800 */
[----:B--2---:R-:W-:-:S03]  /*bdf0*/  IMAD.WIDE R160, R7, 0x2, R160 ;  /* 0x0000000207a07825 */ /* 0x004fc600078e02a0 */
[----:B0-----:R-:W2:Y:S04]  /*be00*/  LDL.LU R7, [R1+0x4] ;  /* 0x0000040001077983 */ /* 0x001ea80000300800 */
[----:B------:R0:W3:Y:S04]  /*be10*/  LDG.E.U16 R160, [R160.64] ;  /* 0x00000006a0a07981 */ /* 0x0000e8000c1e1500 */
[----:B------:R-:W-:Y:S06]  /*be20*/  BAR.SYNC.DEFER_BLOCKING 0x0 ;  /* 0x0000000000007b1d */ /* 0x000fec0000010000 */
[----:B0-----:R-:W3:Y:S04]  /*be30*/  LDL.LU R161, [R1+0x8] ;  /* 0x0000080001a17983 */ /* 0x001ee80000300800 */
[----:B------:R0:W-:Y:S04]  /*be40*/  STS.U16 [R0+0x2000], R93 ;  /* 0x0020005d00007388 */ /* 0x0001e80000000400 */
[----:B------:R1:W-:Y:S04]  /*be50*/  STS.U16 [R0+0x2200], R103 ;  /* 0x0022006700007388 */ /* 0x0003e80000000400 */
[----:B------:R4:W-:Y:S04]  /*be60*/  STS.U16 [R0+0x4000], R104 ;  /* 0x0040006800007388 */ /* 0x0009e80000000400 */
[----:B0-----:R-:W3:Y:S04]  /*be70*/  LDL.LU R93, [R1+0x1238] ;  /* 0x00123800015d7983 */ /* 0x001ee80000300800 */
[----:B-1----:R-:W3:Y:S04]  /*be80*/  LDL.LU R103, [R1+0x1234] ;  /* 0x0012340001677983 */ /* 0x002ee80000300800 */
[----:B----4-:R-:W4:Y:S04]  /*be90*/  LDL.LU R104, [R1+0x1230] ;  /* 0x0012300001687983 */ /* 0x010f280000300800 */
[----:B------:R0:W-:Y:S04]  /*bea0*/  STS.U16 [R0+0x4200], R154 ;  /* 0x0042009a00007388 */ /* 0x0001e80000000400 */
[----:B------:R1:W-:Y:S04]  /*beb0*/  STS.U16 [R0+0x6000], R155 ;  /* 0x0060009b00007388 */ /* 0x0003e80000000400 */
[----:B0-----:R-:W4:Y:S04]  /*bec0*/  LDL.LU R154, [R1+0x122c] ;  /* 0x00122c00019a7983 */ /* 0x001f280000300800 */
[----:B-1----:R-:W4:Y:S04]  /*bed0*/  LDL.LU R155, [R1+0x1228] ;  /* 0x00122800019b7983 */ /* 0x002f280000300800 */
[----:B------:R0:W-:Y:S04]  /*bee0*/  STS.U16 [R0+0x6200], R12 ;  /* 0x0062000c00007388 */ /* 0x0001e80000000400 */
[----:B------:R1:W-:Y:S04]  /*bef0*/  STS.U16 [R0+0x8000], R9 ;  /* 0x0080000900007388 */ /* 0x0003e80000000400 */
[----:B0-----:R-:W4:Y:S04]  /*bf00*/  LDL.LU R12, [R1+0x1224] ;  /* 0x00122400010c7983 */ /* 0x001f280000300800 */
[----:B-1----:R-:W4:Y:S04]  /*bf10*/  LDL.LU R9, [R1+0x1220] ;  /* 0x0012200001097983 */ /* 0x002f280000300800 */
[----:B------:R0:W-:Y:S04]  /*bf20*/  STS.U16 [R0+0x8200], R13 ;  /* 0x0082000d00007388 */ /* 0x0001e80000000400 */
        /* <DEDUP_REMOVED lines=22> */
[----:B0-----:R-:W4:Y:S04]  /*c090*/  LDL.LU R13, [R1+0x121c] ;  /* 0x00121c00010d7983 */ /* 0x001f280000300800 */
[----:B--2---:R0:W-:Y:S02]  /*c0a0*/  STS.U16 [R0+0x200], R7 ;  /* 0x0002000700007388 */ /* 0x0041e40000000400 */
[----:B0-----:R-:W-:-:S02]  /*c0b0*/  LOP3.LUT R7, R0, 0x10, RZ, 0x3c, !PT ;  /* 0x0000001000077812 */ /* 0x001fc400078e3cff */
[----:B---3--:R-:W-:Y:S04]  /*c0c0*/  STS.U16 [R0], R161 ;  /* 0x000000a100007388 */ /* 0x008fe80000000400 */
[----:B----4-:R-:W-:Y:S04]  /*c0d0*/  STS.U16 [R7+0x400], R155 ;  /* 0x0004009b07007388 */ /* 0x010fe80000000400 */
        /* <DEDUP_REMOVED lines=8> */
[----:B------:R0:W-:Y:S04]  /*c160*/  STS.U16 [R7+0x8600], R100 ;  /* 0x0086006407007388 */ /* 0x0001e80000000400 */
[----:B0-----:R-:W0:Y:S04]  /*c170*/  S2R R100, SR_TID.X ;  /* 0x0000000000647919 */ /* 0x001e280000002100 */
[----:B------:R-:W-:Y:S04]  /*c180*/  STS.U16 [R7+0xa400], R251 ;  /* 0x00a400fb07007388 */ /* 0x000fe80000000400 */
[----:B------:R-:W-:Y:S04]  /*c190*/  STS.U16 [R7+0xa600], R249 ;  /* 0x00a600f907007388 */ /* 0x000fe80000000400 */
[----:B------:R-:W-:Y:S04]  /*c1a0*/  STS.U16 [R7+0xc400], R219 ;  /* 0x00c400db07007388 */ /* 0x000fe80000000400 */
[----:B------:R-:W-:Y:S04]  /*c1b0*/  STS.U16 [R7+0xc600], R217 ;  /* 0x00c600d907007388 */ /* 0x000fe80000000400 */
[----:B------:R-:W-:Y:S04]  /*c1c0*/  STS.U16 [R7+0xe400], R187 ;  /* 0x00e400bb07007388 */ /* 0x000fe80000000400 */
[----:B------:R-:W-:Y:S01]  /*c1d0*/  STS.U16 [R7+0xe600], R185 ;  /* 0x00e600b907007388 */ /* 0x000fe20000000400 */
[----:B0-----:R-:W-:-:S03]  /*c1e0*/  LOP3.LUT R100, R100, 0xff, RZ, 0xc0, !PT ;  /* 0x000000ff64647812 */ /* 0x001fc600078ec0ff */
[----:B------:R-:W-:Y:S04]  /*c1f0*/  STS.U16 [R7+0x10400], R4 ;  /* 0x0104000407007388 */ /* 0x000fe80000000400 */
[----:B------:R-:W-:Y:S04]  /*c200*/  STS.U16 [R7+0x10600], R5 ;  /* 0x0106000507007388 */ /* 0x000fe80000000400 */
[----:B------:R-:W-:Y:S04]  /*c210*/  STS.U16 [R7+0x12400], R28 ;  /* 0x0124001c07007388 */ /* 0x000fe80000000400 */
[----:B------:R-:W-:Y:S01]  /*c220*/  STS.U16 [R7+0x12600], R29 ;  /* 0x0126001d07007388 */ /* 0x000fe20000000400 */
[----:B------:R-:W-:-:S03]  /*c230*/  SHF.L.U32 R2, R100, 0x1, RZ ;  /* 0x0000000164027819 */ /* 0x000fc600000006ff */
[----:B------:R-:W-:Y:S04]  /*c240*/  STS.U16 [R7+0x14400], R44 ;  /* 0x0144002c07007388 */ /* 0x000fe80000000400 */
[----:B------:R-:W-:Y:S04]  /*c250*/  STS.U16 [R7+0x14600], R45 ;  /* 0x0146002d07007388 */ /* 0x000fe80000000400 */
[----:B------:R-:W-:Y:S04]  /*c260*/  STS.U16 [R7+0x16400], R124 ;  /* 0x0164007c07007388 */ /* 0x000fe80000000400 */
[----:B------:R-:W-:Y:S01]  /*c270*/  STS.U16 [R7+0x16600], R125 ;  /* 0x0166007d07007388 */ /* 0x000fe20000000400 */
[----:B------:R-:W-:-:S03]  /*c280*/  LOP3.LUT R2, R2, 0x20, RZ, 0x3c, !PT ;  /* 0x0000002002027812 */ /* 0x000fc600078e3cff */
        /* <DEDUP_REMOVED lines=26> */
[----:B------:R-:W-:Y:S01]  /*c430*/  STS.U16 [R2+0x12800], R30 ;  /* 0x0128001e02007388 */ /* 0x000fe20000000400 */
[----:B------:R-:W-:-:S03]  /*c440*/  IMAD.SHL.U32 R0, R100, 0x2, RZ ;  /* 0x0000000264007824 */ /* 0x000fc600078e00ff */
[----:B------:R-:W-:Y:S04]  /*c450*/  STS.U16 [R2+0x12a00], R31 ;  /* 0x012a001f02007388 */ /* 0x000fe80000000400 */
        /* <DEDUP_REMOVED lines=69> */
[----:B0-----:R-:W-:-:S03]  /*c8b0*/  SHF.L.U32 R0, R84, 0x1, RZ ;  /* 0x0000000154007819 */ /* 0x001fc600000006ff */
        /* <DEDUP_REMOVED lines=9> */
[----:B------:R-:W0:Y:S04]  /*c950*/  S2R R84, SR_TID.X ;  /* 0x0000000000547919 */ /* 0x000e280000002100 */
        /* <DEDUP_REMOVED lines=25> */
[----:B-1----:R-:W-:-:S03]  /*caf0*/  SHF.L.U32 R2, R84, 0x1, RZ ;  /* 0x0000000154027819 */ /* 0x002fc600000006ff */
        /* <DEDUP_REMOVED lines=32> */
[----:B0-----:R-:W-:-:S03]  /*cd00*/  IMAD.SHL.U32 R0, R84, 0x2, RZ ;  /* 0x0000000254007824 */ /* 0x001fc600078e00ff */
        /* <DEDUP_REMOVED lines=46> */
[----:B------:R-:W-:Y:S01]  /*cff0*/  BAR.SYNC.DEFER_BLOCKING 0x0 ;  /* 0x0000000000007b1d */ /* 0x000fe20000010000 */
[----:B0-----:R-:W-:-:S05]  /*d000*/  LOP3.LUT R0, R12, 0x20, RZ, 0x3c, !PT ;  /* 0x000000200c007812 */ /* 0x001fca00078e3cff */
[----:B------:R-:W-:Y:S04]  /*d010*/  LDSM.16.MT88.4 R112, [R12+0x20000] ;  /* 0x020000000c70783b */ /* 0x000fe80000004200 */
[----:B------:R-:W0:Y:S04]  /*d020*/  LDSM.16.M88.4 R36, [R9] ;  /* 0x000000000924783b */ /* 0x000e280000000200 */
[----:B------:R-:W1:Y:S04]  /*d030*/  LDSM.16.M88.4 R28, [R9+0x10000] ;  /* 0x01000000091c783b */ /* 0x000e680000000200 */
[----:B------:R-:W2:Y:S04]  /*d040*/  LDSM.16.MT88.4 R128, [R0+0x20000] ;  /* 0x020000000080783b */ /* 0x000ea80000004200 */
[----:B------:R-:W3:Y:S04]  /*d050*/  LDSM.16.MT88.4 R124, [R12+0x20400] ;  /* 0x020400000c7c783b */ /* 0x000ee80000004200 */
[----:B------:R-:W4:Y:S01]  /*d060*/  LDSM.16.MT88.4 R44, [R0+0x20400] ;  /* 0x02040000002c783b */ /* 0x000f220000004200 */
[----:B------:R-:W-:-:S03]  /*d070*/  LOP3.LUT R2, R9, 0x40, RZ, 0x3c, !PT ;  /* 0x0000004009027812 */ /* 0x000fc600078e3cff */
[----:B------:R-:W-:Y:S04]  /*d080*/  LDSM.16.MT88.4 R32, [R12+0x20800] ;  /* 0x020800000c20783b */ /* 0x000fe80000004200 */
[----:B------:R-:W3:Y:S04]  /*d090*/  LDSM.16.M88.4 R24, [R2] ;  /* 0x000000000218783b */ /* 0x000ee80000000200 */
[----:B------:R-:W3:Y:S04]  /*d0a0*/  LDSM.16.M88.4 R20, [R2+0x10000] ;  /* 0x010000000214783b */ /* 0x000ee80000000200 */
[----:B------:R-:W3:Y:S04]  /*d0b0*/  LDSM.16.MT88.4 R40, [R0+0x20800] ;  /* 0x020800000028783b */ /* 0x000ee80000004200 */
[----:B------:R-:W-:Y:S01]  /*d0c0*/  LDSM.16.MT88.4 R116, [R0+0x20c00] ;  /* 0x020c00000074783b */ /* 0x000fe20000004200 */
[C---:B0-----:R-:W-:Y:S08]  /*d0d0*/  HMMA.16816.F32.BF16 R120, R112.reuse, R36, RZ ;  /* 0x000000247078723c */ /* 0x041ff000000418ff */
[-C--:B-1----:R-:W-:Y:S08]  /*d0e0*/  HMMA.16816.F32.BF16 R112, R112, R28.reuse, RZ ;  /* 0x0000001c7070723c */ /* 0x082ff000000418ff */
[C---:B--2---:R-:W-:Y:S08]  /*d0f0*/  HMMA.16816.F32.BF16 R16, R128.reuse, R28, RZ ;  /* 0x0000001c8010723c */ /* 0x044ff000000418ff */
[----:B------:R-:W-:Y:S08]  /*d100*/  HMMA.16816.F32.BF16 R128, R128, R36, RZ ;  /* 0x000000248080723c */ /* 0x000ff000000418ff */
[C---:B---3--:R-:W-:Y:S08]  /*d110*/  HMMA.16816.F32.BF16 R120, R124.reuse, R38, R120 ;  /* 0x000000267c78723c */ /* 0x048ff00000041878 */
[-C--:B------:R-:W-:Y:S01]  /*d120*/  HMMA.16816.F32.BF16 R124, R124, R30.reuse, R112 ;  /* 0x0000001e7c7c723c */ /* 0x080fe20000041870 */
[----:B------:R-:W-:Y:S07]  /*d130*/  LDSM.16.MT88.4 R112, [R12+0x21000] ;  /* 0x021000000c70783b */ /* 0x000fee0000004200 */
[C---:B----4-:R-:W-:Y:S01]  /*d140*/  HMMA.16816.F32.BF16 R28, R44.reuse, R30, R16 ;  /* 0x0000001e2c1c723c */ /* 0x050fe20000041810 */
[----:B------:R-:W0:Y:S07]  /*d150*/  LDSM.16.MT88.4 R16, [R12+0x20c00] ;  /* 0x020c00000c10783b */ /* 0x000e2e0000004200 */
[----:B------:R-:W-:Y:S01]  /*d160*/  HMMA.16816.F32.BF16 R128, R44, R38, R128 ;  /* 0x000000262c80723c */ /* 0x000fe20000041880 */
[----:B------:R-:W1:Y:S04]  /*d170*/  LDSM.16.M88.4 R36, [R9+0x80] ;  /* 0x000080000924783b */ /* 0x000e680000000200 */
[----:B------:R-:W-:Y:S03]  /*d180*/  LDSM.16.MT88.4 R44, [R0+0x21000] ;  /* 0x02100000002c783b */ /* 0x000fe60000004200 */
[C---:B------:R-:W-:Y:S08]  /*d190*/  HMMA.16816.F32.BF16 R120, R32.reuse, R24, R120 ;  /* 0x000000182078723c */ /* 0x040ff00000041878 */
[-C--:B------:R-:W-:Y:S01]  /*d1a0*/  HMMA.16816.F32.BF16 R124, R32, R20.reuse, R124 ;  /* 0x00000014207c723c */ /* 0x080fe2000004187c */
[----:B------:R-:W2:Y:S07]  /*d1b0*/  LDSM.16.M88.4 R32, [R9+0x10080] ;  /* 0x010080000920783b */ /* 0x000eae0000000200 */
[C---:B------:R-:W-:Y:S08]  /*d1c0*/  HMMA.16816.F32.BF16 R28, R40.reuse, R20, R28 ;  /* 0x00000014281c723c */ /* 0x040ff0000004181c */
[----:B------:R-:W-:Y:S01]  /*d1d0*/  HMMA.16816.F32.BF16 R40, R40, R24, R128 ;  /* 0x000000182828723c */ /* 0x000fe20000041880 */
[----:B------:R-:W-:Y:S07]  /*d1e0*/  LDSM.16.MT88.4 R128, [R0+0x21400] ;  /* 0x021400000080783b */ /* 0x000fee0000004200 */
[C---:B0-----:R-:W-:Y:S08]  /*d1f0*/  HMMA.16816.F32.BF16 R120, R16.reuse, R26, R120 ;  /* 0x0000001a1078723c */ /* 0x041ff00000041878 */
[-C--:B------:R-:W-:Y:S01]  /*d200*/  HMMA.16816.F32.BF16 R16, R16, R22.reuse, R124 ;  /* 0x000000161010723c */ /* 0x080fe2000004187c */
[----:B------:R-:W-:Y:S07]  /*d210*/  LDSM.16.MT88.4 R124, [R12+0x21800] ;  /* 0x021800000c7c783b */ /* 0x000fee0000004200 */
[C---:B------:R-:W-:Y:S01]  /*d220*/  HMMA.16816.F32.BF16 R20, R116.reuse, R22, R28 ;  /* 0x000000167414723c */ /* 0x040fe2000004181c */
[----:B------:R-:W0:Y:S07]  /*d230*/  LDSM.16.MT88.4 R28, [R12+0x21400] ;  /* 0x021400000c1c783b */ /* 0x000e2e0000004200 */
[----:B------:R-:W-:Y:S01]  /*d240*/  HMMA.16816.F32.BF16 R116, R116, R26, R40 ;  /* 0x0000001a7474723c */ /* 0x000fe20000041828 */
[----:B------:R-:W3:Y:S04]  /*d250*/  LDSM.16.M88.4 R24, [R2+0x80] ;  /* 0x000080000218783b */ /* 0x000ee80000000200 */
[----:B------:R-:W-:Y:S03]  /*d260*/  LDSM.16.MT88.4 R40, [R0+0x21800] ;  /* 0x021800000028783b */ /* 0x000fe60000004200 */
[C---:B-1----:R-:W-:Y:S08]  /*d270*/  HMMA.16816.F32.BF16 R120, R112.reuse, R36, R120 ;  /* 0x000000247078723c */ /* 0x042ff00000041878 */
[-C--:B--2---:R-:W-:Y:S01]  /*d280*/  HMMA.16816.F32.BF16 R112, R112, R32.reuse, R16 ;  /* 0x000000207070723c */ /* 0x084fe20000041810 */
[----:B------:R-:W1:Y:S07]  /*d290*/  LDSM.16.M88.4 R16, [R2+0x10080] ;  /* 0x010080000210783b */ /* 0x000e6e0000000200 */
        /* <DEDUP_REMOVED lines=9> */
[----:B------:R-:W2:Y:S04]  /*d330*/  LDSM.16.M88.4 R36, [R9+0x100] ;  /* 0x000100000924783b */ /* 0x000ea80000000200 */
[----:B------:R-:W-:Y:S03]  /*d340*/  LDSM.16.MT88.4 R44, [R0+0x22000] ;  /* 0x02200000002c783b */ /* 0x000fe60000004200 */
[C---:B---3--:R-:W-:Y:S08]  /*d350*/  HMMA.16816.F32.BF16 R120, R124.reuse, R24, R120 ;  /* 0x000000187c78723c */ /* 0x048ff00000041878 */
[-C--:B-1----:R-:W-:Y:S01]  /*d360*/  HMMA.16816.F32.BF16 R124, R124, R16.reuse, R28 ;  /* 0x000000107c7c723c */ /* 0x082fe2000004181c */
        /* <DEDUP_REMOVED lines=10> */
[----:B------:R-:W-:Y:S04]  /*d410*/  LDSM.16.M88.4 R40, [R2+0x10100] ;  /* 0x010100000228783b */ /* 0x000fe80000000200 */
[----:B------:R-:W-:Y:S03]  /*d420*/  LDSM.16.MT88.4 R24, [R0+0x22800] ;  /* 0x022800000018783b */ /* 0x000fe60000004200 */
[C---:B--2---:R-:W-:Y:S08]  /*d430*/  HMMA.16816.F32.BF16 R120, R112.reuse, R36, R120 ;  /* 0x000000247078723c */ /* 0x044ff00000041878 */
        /* <DEDUP_REMOVED lines=13> */
[C---:B-1----:R-:W-:Y:S08]  /*d510*/  HMMA.16816.F32.BF16 R120, R124.reuse, R20, R120 ;  /* 0x000000147c78723c */ /* 0x042ff00000041878 */
[-C--:B------:R-:W-:Y:S01]  /*d520*/  HMMA.16816.F32.BF16 R124, R124, R40.reuse, R32 ;  /* 0x000000287c7c723c */ /* 0x080fe20000041820 */
        /* <DEDUP_REMOVED lines=10> */
[----:B------:R-:W-:Y:S04]  /*d5d0*/  LDSM.16.MT88.4 R24, [R12+0x23800] ;  /* 0x023800000c18783b */ /* 0x000fe80000004200 */
[----:B------:R-:W-:Y:S03]  /*d5e0*/  LDSM.16.M88.4 R20, [R2+0x10180] ;  /* 0x010180000214783b */ /* 0x000fe60000000200 */
[C---:B-1----:R-:W-:Y:S08]  /*d5f0*/  HMMA.16816.F32.BF16 R120, R112.reuse, R32, R120 ;  /* 0x000000207078723c */ /* 0x042ff00000041878 */
[-C--:B------:R-:W-:Y:S01]  /*d600*/  HMMA.16816.F32.BF16 R112, R112, R36.reuse, R16 ;  /* 0x000000247070723c */ /* 0x080fe20000041810 */
[----:B------:R-:W1:Y:S07]  /*d610*/  LDSM.16.M88.4 R16, [R2+0x180] ;  /* 0x000180000210783b */ /* 0x000e6e0000000200 */
[C---:B------:R-:W-:Y:S08]  /*d620*/  HMMA.16816.F32.BF16 R40, R44.reuse, R36, R40 ;  /* 0x000000242c28723c */ /* 0x040ff00000041828 */
[----:B------:R-:W-:Y:S01]  /*d630*/  HMMA.16816.F32.BF16 R44, R44, R32, R116 ;  /* 0x000000202c2c723c */ /* 0x000fe20000041874 */
[----:B------:R-:W2:Y:S07]  /*d640*/  LDSM.16.MT88.4 R116, [R12+0x23c00] ;  /* 0x023c00000c74783b */ /* 0x000eae0000004200 */
[C---:B0-----:R-:W-:Y:S08]  /*d650*/  HMMA.16816.F32.BF16 R120, R28.reuse, R34, R120 ;  /* 0x000000221c78723c */ /* 0x041ff00000041878 */
[-C--:B------:R-:W-:Y:S01]  /*d660*/  HMMA.16816.F32.BF16 R28, R28, R38.reuse, R112 ;  /* 0x000000261c1c723c */ /* 0x080fe20000041870 */
[----:B------:R-:W-:Y:S07]  /*d670*/  LDSM.16.MT88.4 R112, [R12+0x24000] ;  /* 0x024000000c70783b */ /* 0x000fee0000004200 */
[C---:B------:R-:W-:Y:S01]  /*d680*/  HMMA.16816.F32.BF16 R36, R128.reuse, R38, R40 ;  /* 0x000000268024723c */ /* 0x040fe20000041828 */
[----:B------:R-:W0:Y:S07]  /*d690*/  LDSM.16.MT88.4 R40, [R0+0x23c00] ;  /* 0x023c00000028783b */ /* 0x000e2e0000004200 */
[----:B------:R-:W-:Y:S01]  /*d6a0*/  HMMA.16816.F32.BF16 R128, R128, R34, R44 ;  /* 0x000000228080723c */ /* 0x000fe2000004182c */
[----:B------:R-:W3:Y:S04]  /*d6b0*/  LDSM.16.M88.4 R44, [R9+0x10200] ;  /* 0x01020000092c783b */ /* 0x000ee80000000200 */
[----:B------:R-:W4:Y:S03]  /*d6c0*/  LDSM.16.M88.4 R32, [R9+0x200] ;  /* 0x000200000920783b */ /* 0x000f260000000200 */
[C---:B-1----:R-:W-:Y:S08]  /*d6d0*/  HMMA.16816.F32.BF16 R120, R24.reuse, R16, R120 ;  /* 0x000000101878723c */ /* 0x042ff00000041878 */
[-C--:B------:R-:W-:Y:S01]  /*d6e0*/  HMMA.16816.F32.BF16 R24, R24, R20.reuse, R28 ;  /* 0x000000141818723c */ /* 0x080fe2000004181c */
[----:B------:R-:W1:Y:S07]  /*d6f0*/  LDSM.16.MT88.4 R28, [R0+0x24000] ;  /* 0x02400000001c783b */ /* 0x000e6e0000004200 */
[C---:B------:R-:W-:Y:S08]  /*d700*/  HMMA.16816.F32.BF16 R36, R124.reuse, R20, R36 ;  /* 0x000000147c24723c */ /* 0x040ff00000041824 */
[----:B------:R-:W-:Y:S01]  /*d710*/  HMMA.16816.F32.BF16 R128, R124, R16, R128 ;  /* 0x000000107c80723c */ /* 0x000fe20000041880 */
[----:B------:R-:W-:Y:S07]  /*d720*/  LDSM.16.MT88.4 R124, [R12+0x24800] ;  /* 0x024800000c7c783b */ /* 0x000fee0000004200 */
[C---:B--2---:R-:W-:Y:S08]  /*d730*/  HMMA.16816.F32.BF16 R24, R116.reuse, R22, R24 ;  /* 0x000000167418723c */ /* 0x044ff00000041818 */
[----:B------:R-:W-:Y:S01]  /*d740*/  HMMA.16816.F32.BF16 R120, R116, R18, R120 ;  /* 0x000000127478723c */ /* 0x000fe20000041878 */
[----:B------:R-:W-:Y:S07]  /*d750*/  LDSM.16.MT88.4 R116, [R0+0x24400] ;  /* 0x024400000074783b */ /* 0x000fee0000004200 */
[C---:B0-----:R-:W-:Y:S01]  /*d760*/  HMMA.16816.F32.BF16 R36, R40.reuse, R22, R36 ;  /* 0x000000162824723c */ /* 0x041fe20000041824 */
[----:B------:R-:W0:Y:S07]  /*d770*/  LDSM.16.MT88.4 R20, [R12+0x24400] ;  /* 0x024400000c14783b */ /* 0x000e2e0000004200 */
[----:B------:R-:W-:Y:S01]  /*d780*/  HMMA.16816.F32.BF16 R128, R40, R18, R128 ;  /* 0x000000122880723c */ /* 0x000fe20000041880 */
[----:B------:R-:W-:Y:S04]  /*d790*/  LDSM.16.M88.4 R16, [R2+0x200] ;  /* 0x000200000210783b */ /* 0x000fe80000000200 */
[----:B------:R-:W-:Y:S03]  /*d7a0*/  LDSM.16.MT88.4 R40, [R0+0x24800] ;  /* 0x024800000028783b */ /* 0x000fe60000004200 */
[C---:B---3--:R-:W-:Y:S08]  /*d7b0*/  HMMA.16816.F32.BF16 R24, R112.reuse, R44, R24 ;  /* 0x0000002c7018723c */ /* 0x048ff00000041818 */
[----:B----4-:R-:W-:Y:S01]  /*d7c0*/  HMMA.16816.F32.BF16 R120, R112, R32, R120 ;  /* 0x000000207078723c */ /* 0x010fe20000041878 */
[----:B------:R-:W2:Y:S07]  /*d7d0*/  LDSM.16.M88.4 R112, [R2+0x10200] ;  /* 0x010200000270783b */ /* 0x000eae0000000200 */
[C---:B-1----:R-:W-:Y:S08]  /*d7e0*/  HMMA.16816.F32.BF16 R36, R28.reuse, R44, R36 ;  /* 0x0000002c1c24723c */ /* 0x042ff00000041824 */
[----:B------:R-:W-:Y:S01]  /*d7f0*/  HMMA.16816.F32.BF16 R128, R28, R32, R128 ;  /* 0x000000201c80723c */ /* 0x000fe20000041880 */
[----:B------:R-:W1:Y:S07]  /*d800*/  LDSM.16.MT88.4 R28, [R12+0x24c00] ;  /* 0x024c00000c1c783b */ /* 0x000e6e0000004200 */
[C---:B0-----:R-:W-:Y:S08]  /*d810*/  HMMA.16816.F32.BF16 R24, R20.reuse, R46, R24 ;  /* 0x0000002e1418723c */ /* 0x041ff00000041818 */
[----:B------:R-:W-:Y:S01]  /*d820*/  HMMA.16816.F32.BF16 R120, R20, R34, R120 ;  /* 0x000000221478723c */ /* 0x000fe20000041878 */
[----:B------:R-:W0:Y:S07]  /*d830*/  LDSM.16.MT88.4 R20, [R0+0x24c00] ;  /* 0x024c00000014783b */ /* 0x000e2e0000004200 */
[C---:B------:R-:W-:Y:S08]  /*d840*/  HMMA.16816.F32.BF16 R36, R116.reuse, R46, R36 ;  /* 0x0000002e7424723c */ /* 0x040ff00000041824 */
[----:B------:R-:W-:Y:S01]  /*d850*/  HMMA.16816.F32.BF16 R128, R116, R34, R128 ;  /* 0x000000227480723c */ /* 0x000fe20000041880 */
[----:B------:R-:W-:Y:S04]  /*d860*/  LDSM.16.M88.4 R116, [R9+0x10280] ;  /* 0x010280000974783b */ /* 0x000fe80000000200 */
[----:B------:R-:W-:Y:S03]  /*d870*/  LDSM.16.MT88.4 R32, [R0+0x25000] ;  /* 0x025000000020783b */ /* 0x000fe60000004200 */
[C---:B--2---:R-:W-:Y:S08]  /*d880*/  HMMA.16816.F32.BF16 R24, R124.reuse, R112, R24 ;  /* 0x000000707c18723c */ /* 0x044ff00000041818 */
[----:B------:R-:W-:Y:S01]  /*d890*/  HMMA.16816.F32.BF16 R120, R124, R16, R120 ;  /* 0x000000107c78723c */ /* 0x000fe20000041878 */
[----:B------:R-:W2:Y:S07]  /*d8a0*/  LDSM.16.MT88.4 R124, [R12+0x25000] ;  /* 0x025000000c7c783b */ /* 0x000eae0000004200 */
[C---:B------:R-:W-:Y:S01]  /*d8b0*/  HMMA.16816.F32.BF16 R44, R40.reuse, R112, R36 ;  /* 0x00000070282c723c */ /* 0x040fe20000041824 */
[----:B------:R-:W3:Y:S07]  /*d8c0*/  LDSM.16.M88.4 R36, [R9+0x280] ;  /* 0x000280000924783b */ /* 0x000eee0000000200 */
[----:B------:R-:W-:Y:S01]  /*d8d0*/  HMMA.16816.F32.BF16 R128, R40, R16, R128 ;  /* 0x000000102880723c */ /* 0x000fe20000041880 */
[----:B------:R-:W4:Y:S07]  /*d8e0*/  LDSM.16.MT88.4 R40, [R12+0x25400] ;  /* 0x025400000c28783b */ /* 0x000f2e0000004200 */
[C---:B-1----:R-:W-:Y:S08]  /*d8f0*/  HMMA.16816.F32.BF16 R24, R28.reuse, R114, R24 ;  /* 0x000000721c18723c */ /* 0x042ff00000041818 */
[----:B------:R-:W-:Y:S01]  /*d900*/  HMMA.16816.F32.BF16 R120, R28, R18, R120 ;  /* 0x000000121c78723c */ /* 0x000fe20000041878 */
[----:B------:R-:W1:Y:S07]  /*d910*/  LDSM.16.MT88.4 R28, [R0+0x25400] ;  /* 0x02540000001c783b */ /* 0x000e6e0000004200 */
[C---:B0-----:R-:W-:Y:S01]  /*d920*/  HMMA.16816.F32.BF16 R44, R20.reuse, R114, R44 ;  /* 0x00000072142c723c */ /* 0x041fe2000004182c */
[----:B------:R-:W-:Y:S07]  /*d930*/  LDSM.16.M88.4 R112, [R2+0x10280] ;  /* 0x010280000270783b */ /* 0x000fee0000000200 */
[----:B------:R-:W-:Y:S01]  /*d940*/  HMMA.16816.F32.BF16 R128, R20, R18, R128 ;  /* 0x000000121480723c */ /* 0x000fe20000041880 */
[----:B------:R-:W-:Y:S04]  /*d950*/  LDSM.16.M88.4 R16, [R2+0x280] ;  /* 0x000280000210783b */ /* 0x000fe80000000200 */
[----:B------:R-:W-:Y:S03]  /*d960*/  LDSM.16.MT88.4 R20, [R0+0x25800] ;  /* 0x025800000014783b */ /* 0x000fe60000004200 */
[C---:B--2---:R-:W-:Y:S08]  /*d970*/  HMMA.16816.F32.BF16 R24, R124.reuse, R116, R24 ;  /* 0x000000747c18723c */ /* 0x044ff00000041818 */
[----:B---3--:R-:W-:Y:S01]  /*d980*/  HMMA.16816.F32.BF16 R120, R124, R36, R120 ;  /* 0x000000247c78723c */ /* 0x008fe20000041878 */
[----:B------:R-:W0:Y:S07]  /*d990*/  LDSM.16.MT88.4 R124, [R12+0x25800] ;  /* 0x025800000c7c783b */ /* 0x000e2e0000004200 */
[C---:B------:R-:W-:Y:S08]  /*d9a0*/  HMMA.16816.F32.BF16 R44, R32.reuse, R116, R44 ;  /* 0x00000074202c723c */ /* 0x040ff0000004182c */
[----:B------:R-:W-:Y:S01]  /*d9b0*/  HMMA.16816.F32.BF16 R128, R32, R36, R128 ;  /* 0x000000242080723c */ /* 0x000fe20000041880 */
[----:B------:R-:W2:Y:S07]  /*d9c0*/  LDSM.16.MT88.4 R32, [R12+0x25c00] ;  /* 0x025c00000c20783b */ /* 0x000eae0000004200 */
[C---:B----4-:R-:W-:Y:S08]  /*d9d0*/  HMMA.16816.F32.BF16 R24, R40.reuse, R118, R24 ;  /* 0x000000762818723c */ /* 0x050ff00000041818 */
[----:B------:R-:W-:Y:S01]  /*d9e0*/  HMMA.16816.F32.BF16 R120, R40, R38, R120 ;  /* 0x000000262878723c */ /* 0x000fe20000041878 */
[----:B------:R-:W3:Y:S07]  /*d9f0*/  LDSM.16.MT88.4 R40, [R0+0x25c00] ;  /* 0x025c00000028783b */ /* 0x000eee0000004200 */
[C---:B-1----:R-:W-:Y:S01]  /*da00*/  HMMA.16816.F32.BF16 R44, R28.reuse, R118, R44 ;  /* 0x000000761c2c723c */ /* 0x042fe2000004182c */
[----:B------:R-:W-:Y:S07]  /*da10*/  LDSM.16.M88.4 R116, [R9+0x10300] ;  /* 0x010300000974783b */ /* 0x000fee0000000200 */
[----:B------:R-:W-:Y:S01]  /*da20*/  HMMA.16816.F32.BF16 R128, R28, R38, R128 ;  /* 0x000000261c80723c */ /* 0x000fe20000041880 */
[----:B------:R-:W-:Y:S04]  /*da30*/  LDSM.16.M88.4 R36, [R9+0x300] ;  /* 0x000300000924783b */ /* 0x000fe80000000200 */
[----:B------:R-:W-:Y:S03]  /*da40*/  LDSM.16.MT88.4 R28, [R0+0x26000] ;  /* 0x02600000001c783b */ /* 0x000fe60000004200 */
[C---:B0-----:R-:W-:Y:S08]  /*da50*/  HMMA.16816.F32.BF16 R24, R124.reuse, R112, R24 ;  /* 0x000000707c18723c */ /* 0x041ff00000041818 */
[----:B------:R-:W-:Y:S01]  /*da60*/  HMMA.16816.F32.BF16 R120, R124, R16, R120 ;  /* 0x000000107c78723c */ /* 0x000fe20000041878 */
[----:B------:R-:W0:Y:S07]  /*da70*/  LDSM.16.MT88.4 R124, [R12+0x26000] ;  /* 0x026000000c7c783b */ /* 0x000e2e0000004200 */
[C---:B------:R-:W-:Y:S08]  /*da80*/  HMMA.16816.F32.BF16 R44, R20.reuse, R112, R44 ;  /* 0x00000070142c723c */ /* 0x040ff0000004182c */
[----:B------:R-:W-:Y:S01]  /*da90*/  HMMA.16816.F32.BF16 R128, R20, R16, R128 ;  /* 0x000000101480723c */ /* 0x000fe20000041880 */
[----:B------:R-:W1:Y:S07]  /*daa0*/  LDSM.16.MT88.4 R20, [R12+0x26400] ;  /* 0x026400000c14783b */ /* 0x000e6e0000004200 */
[C---:B--2---:R-:W-:Y:S08]  /*dab0*/  HMMA.16816.F32.BF16 R24, R32.reuse, R114, R24 ;  /* 0x000000722018723c */ /* 0x044ff00000041818 */
[----:B------:R-:W-:Y:S01]  /*dac0*/  HMMA.16816.F32.BF16 R120, R32, R18, R120 ;  /* 0x000000122078723c */ /* 0x000fe20000041878 */
[----:B------:R-:W2:Y:S07]  /*dad0*/  LDSM.16.MT88.4 R32, [R0+0x26400] ;  /* 0x026400000020783b */ /* 0x000eae0000004200 */
[C---:B---3--:R-:W-:Y:S01]  /*dae0*/  HMMA.16816.F32.BF16 R44, R40.reuse, R114, R44 ;  /* 0x00000072282c723c */ /* 0x048fe2000004182c */
        /* <DEDUP_REMOVED lines=9> */
[----:B------:R-:W3:Y:S07]  /*db80*/  LDSM.16.MT88.4 R28, [R12+0x26c00] ;  /* 0x026c00000c1c783b */ /* 0x000eee0000004200 */
[C---:B-1----:R-:W-:Y:S08]  /*db90*/  HMMA.16816.F32.BF16 R24, R20.reuse, R118, R24 ;  /* 0x000000761418723c */ /* 0x042ff00000041818 */
[----:B------:R-:W-:Y:S01]  /*dba0*/  HMMA.16816.F32.BF16 R120, R20, R38, R120 ;  /* 0x000000261478723c */ /* 0x000fe20000041878 */
[----:B------:R-:W1:Y:S07]  /*dbb0*/  LDSM.16.MT88.4 R20, [R0+0x26c00] ;  /* 0x026c00000014783b */ /* 0x000e6e0000004200 */
[C---:B--2---:R-:W-:Y:S01]  /*dbc0*/  HMMA.16816.F32.BF16 R44, R32.reuse, R118, R44 ;  /* 0x00000076202c723c */ /* 0x044fe2000004182c */
        /* <DEDUP_REMOVED lines=9> */
[----:B------:R-:W-:Y:S07]  /*dc60*/  LDSM.16.MT88.4 R16, [R0+0x27400] ;  /* 0x027400000010783b */ /* 0x000fee0000004200 */
[C---:B---3--:R-:W-:Y:S08]  /*dc70*/  HMMA.16816.F32.BF16 R24, R28.reuse, R114, R24 ;  /* 0x000000721c18723c */ /* 0x048ff00000041818 */
[----:B------:R-:W-:Y:S01]  /*dc80*/  HMMA.16816.F32.BF16 R120, R28, R42, R120 ;  /* 0x0000002a1c78723c */ /* 0x000fe20000041878 */
[----:B------:R-:W2:Y:S07]  /*dc90*/  LDSM.16.MT88.4 R28, [R12+0x27400] ;  /* 0x027400000c1c783b */ /* 0x000eae0000004200 */
[C---:B-1----:R-:W-:Y:S01]  /*dca0*/  HMMA.16816.F32.BF16 R44, R20.reuse, R114, R44 ;  /* 0x00000072142c723c */ /* 0x042fe2000004182c */
[----:B------:R-:W-:Y:S07]  /*dcb0*/  LDSM.16.M88.4 R112, [R2+0x10380] ;  /* 0x010380000270783b */ /* 0x000fee0000000200 */
[----:B------:R-:W-:Y:S01]  /*dcc0*/  HMMA.16816.F32.BF16 R128, R20, R42, R128 ;  /* 0x0000002a1480723c */ /* 0x000fe20000041880 */
[----:B------:R-:W1:Y:S04]  /*dcd0*/  LDSM.16.MT88.4 R20, [R12+0x27800] ;  /* 0x027800000c14783b */ /* 0x000e680000004200 */
[----:B------:R3:W4:Y:S03]  /*dce0*/  LDSM.16.M88.4 R40, [R2+0x380] ;  /* 0x000380000228783b */ /* 0x0007260000000200 */
[C---:B0-----:R-:W-:Y:S08]  /*dcf0*/  HMMA.16816.F32.BF16 R24, R124.reuse, R116, R24 ;  /* 0x000000747c18723c */ /* 0x041ff00000041818 */
[----:B------:R-:W-:Y:S01]  /*dd00*/  HMMA.16816.F32.BF16 R120, R124, R32, R120 ;  /* 0x000000207c78723c */ /* 0x000fe20000041878 */
[----:B------:R-:W0:Y:S07]  /*dd10*/  LDSM.16.MT88.4 R124, [R0+0x27800] ;  /* 0x02780000007c783b */ /* 0x000e2e0000004200 */
[C---:B------:R-:W-:Y:S08]  /*dd20*/  HMMA.16816.F32.BF16 R44, R36.reuse, R116, R44 ;  /* 0x00000074242c723c */ /* 0x040ff0000004182c */
[----:B------:R-:W-:Y:S01]  /*dd30*/  HMMA.16816.F32.BF16 R128, R36, R32, R128 ;  /* 0x000000202480723c */ /* 0x000fe20000041880 */
[----:B------:R-:W3:Y:S04]  /*dd40*/  S2R R8, SR_TID.X ;  /* 0x0000000000087919 */ /* 0x000ee80000002100 */
[----:B------:R0:W-:Y:S03]  /*dd50*/  LDSM.16.MT88.4 R36, [R0+0x27c00] ;  /* 0x027c00000024783b */ /* 0x0001e60000004200 */
[C---:B--2---:R-:W-:Y:S08]  /*dd60*/  HMMA.16816.F32.BF16 R24, R28.reuse, R118, R24 ;  /* 0x000000761c18723c */ /* 0x044ff00000041818 */
[----:B------:R-:W-:Y:S01]  /*dd70*/  HMMA.16816.F32.BF16 R120, R28, R34, R120 ;  /* 0x000000221c78723c */ /* 0x000fe20000041878 */
[----:B------:R-:W2:Y:S07]  /*dd80*/  LDSM.16.MT88.4 R28, [R12+0x27c00] ;  /* 0x027c00000c1c783b */ /* 0x000eae0000004200 */
[C---:B------:R-:W-:Y:S08]  /*dd90*/  HMMA.16816.F32.BF16 R44, R16.reuse, R118, R44 ;  /* 0x00000076102c723c */ /* 0x040ff0000004182c */
[----:B------:R-:W-:Y:S01]  /*dda0*/  HMMA.16816.F32.BF16 R128, R16, R34, R128 ;  /* 0x000000221080723c */ /* 0x000fe20000041880 */
[----:B---3--:R-:W-:-:S02]  /*ddb0*/  SHF.L.U32 R2, R8, 0x1, RZ ;  /* 0x0000000108027819 */ /* 0x008fc400000006ff */
[----:B0-----:R-:W-:-:S05]  /*ddc0*/  LOP3.LUT R0, R8, 0xe0, RZ, 0xc0, !PT ;  /* 0x000000e008007812 */ /* 0x001fca00078ec0ff */
[C---:B-1----:R-:W-:Y:S01]  /*ddd0*/  HMMA.16816.F32.BF16 R24, R20.reuse, R112, R24 ;  /* 0x000000701418723c */ /* 0x042fe20000041818 */
[----:B------:R-:W-:Y:S01]  /*dde0*/  LOP3.LUT R2, R2, 0x6, RZ, 0xc0, !PT ;  /* 0x0000000602027812 */ /* 0x000fe200078ec0ff */
[----:B------:R-:W0:Y:S06]  /*ddf0*/  S2R R14, SR_TID.X ;  /* 0x00000000000e7919 */ /* 0x000e2c0000002100 */
[----:B----4-:R-:W-:Y:S01]  /*de00*/  HMMA.16816.F32.BF16 R120, R20, R40, R120 ;  /* 0x000000281478723c */ /* 0x010fe20000041878 */
[----:B------:R-:W-:-:S07]  /*de10*/  LEA.HI R0, R0, R2, RZ, 0x1e ;  /* 0x0000000200007211 */ /* 0x000fce00078ff0ff */
[----:B------:R-:W-:Y:S01]  /*de20*/  HMMA.16816.F32.BF16 R44, R124, R112, R44 ;  /* 0x000000707c2c723c */ /* 0x000fe2000004182c */
[----:B------:R1:W-:Y:S01]  /*de30*/  STL [R1+0x11ac], R9 ;  /* 0x0011ac0901007387 */ /* 0x0003e20000100800 */
[----:B------:R-:W-:-:S03]  /*de40*/  IADD3 R2, R0, UR4, RZ ;  /* 0x0000000400027c10 */ /* 0x000fc6000fffe0ff */
[----:B------:R-:W3:Y:S03]  /*de50*/  S2R R0, SR_CTAID.X ;  /* 0x0000000000007919 */ /* 0x000ee60000002500 */
[----:B------:R-:W-:Y:S01]  /*de60*/  HMMA.16816.F32.BF16 R128, R124, R40, R128 ;  /* 0x000000287c80723c */ /* 0x000fe20000041880 */
[----:B------:R-:W4:Y:S04]  /*de70*/  S2R R8, SR_CTAID.X ;  /* 0x0000000000087919 */ /* 0x000f280000002500 */
[----:B-1----:R-:W1:Y:S04]  /*de80*/  S2R R9, SR_CTAID.X ;  /* 0x0000000000097919 */ /* 0x002e680000002500 */
[----:B------:R-:W3:Y:S01]  /*de90*/  S2R R48, SR_CTAID.X ;  /* 0x0000000000307919 */ /* 0x000ee20000002500 */
[----:B--2---:R-:W-:Y:S01]  /*dea0*/  HMMA.16816.F32.BF16 R24, R28, R114, R24 ;  /* 0x000000721c18723c */ /* 0x004fe20000041818 */
[----:B0-----:R-:W-:-:S02]  /*deb0*/  SHF.R.U32.HI R7, RZ, 0x2, R14 ;  /* 0x00000002ff077819 */ /* 0x001fc4000001160e */
[----:B------:R-:W-:-:S05]  /*dec0*/  SHF.R.U32.HI R10, RZ, 0x2, R14 ;  /* 0x00000002ff0a7819 */ /* 0x000fca000001160e */
[----:B------:R-:W-:Y:S01]  /*ded0*/  HMMA.16816.F32.BF16 R120, R28, R42, R120 ;  /* 0x0000002a1c78723c */ /* 0x000fe20000041878 */
[----:B------:R-:W-:-:S07]  /*dee0*/  SHF.R.U32.HI R11, RZ, 0x2, R14 ;  /* 0x00000002ff0b7819 */ /* 0x000fce000001160e */
[----:B------:R-:W-:Y:S01]  /*def0*/  HMMA.16816.F32.BF16 R44, R36, R114, R44 ;  /* 0x00000072242c723c */ /* 0x000fe2000004182c */
[----:B------:R-:W-:Y:S01]  /*df00*/  SHF.R.U32.HI R14, RZ, 0x2, R14 ;  /* 0x00000002ff0e7819 */ /* 0x000fe2000001160e */
[----:B-1----:R-:W-:Y:S01]  /*df10*/  IMAD.SHL.U32 R9, R9, 0x20, RZ ;  /* 0x0000002009097824 */ /* 0x002fe200078e00ff */
[----:B------:R-:W-:-:S05]  /*df20*/  SGXT.U32 R7, R7, 0x3 ;  /* 0x000000030707781a */ /* 0x000fca0000000000 */
[----:B------:R-:W-:Y:S01]  /*df30*/  HMMA.16816.F32.BF16 R128, R36, R42, R128 ;  /* 0x0000002a2480723c */ /* 0x000fe20000041880 */
[----:B---3--:R-:W-:Y:S02]  /*df40*/  SHF.L.U32 R0, R0, 0x5, RZ ;  /* 0x0000000500007819 */ /* 0x008fe400000006ff */
[----:B------:R-:W-:Y:S02]  /*df50*/  SGXT.U32 R10, R10, 0x3 ;  /* 0x000000030a0a781a */ /* 0x000fe40000000000 */
[----:B----4-:R-:W-:Y:S02]  /*df60*/  SHF.L.U32 R8, R8, 0x5, RZ ;  /* 0x0000000508087819 */ /* 0x010fe400000006ff */
[----:B------:R-:W-:Y:S02]  /*df70*/  SGXT.U32 R11, R11, 0x3 ;  /* 0x000000030b0b781a */ /* 0x000fe40000000000 */
[----:B------:R-:W-:Y:S02]  /*df80*/  SHF.L.U32 R48, R48, 0x5, RZ ;  /* 0x0000000530307819 */ /* 0x000fe400000006ff */
[----:B------:R-:W-:-:S02]  /*df90*/  SGXT.U32 R14, R14, 0x3 ;  /* 0x000000030e0e781a */ /* 0x000fc40000000000 */
[----:B------:R-:W-:Y:S02]  /*dfa0*/  IADD3 R3, R2, 0x40, RZ ;  /* 0x0000004002037810 */ /* 0x000fe40007ffe0ff */
[----:B------:R-:W-:Y:S02]  /*dfb0*/  LOP3.LUT R14, R14, R48, RZ, 0xfc, !PT ;  /* 0x000000300e0e7212 */ /* 0x000fe400078efcff */
[----:B------:R-:W-:Y:S02]  /*dfc0*/  LOP3.LUT R9, R9, 0x8, R11, 0xfe, !PT ;  /* 0x0000000809097812 */ /* 0x000fe400078efe0b */
[----:B------:R-:W-:Y:S02]  /*dfd0*/  LOP3.LUT R8, R8, 0x10, R10, 0xfe, !PT ;  /* 0x0000001008087812 */ /* 0x000fe400078efe0a */
[----:B------:R-:W-:Y:S01]  /*dfe0*/  LOP3.LUT R0, R0, 0x18, R7, 0xfe, !PT ;  /* 0x0000001800007812 */ /* 0x000fe200078efe07 */
[----:B------:R-:W-:Y:S01]  /*dff0*/  FMUL R4, R26, c[0x0][0x188] ;  /* 0x000062001a047a20 */ /* 0x000fe20000400000 */
[----:B------:R-:W-:-:S02]  /*e000*/  ISETP.GE.AND P6, PT, R14, R3, PT ;  /* 0x000000030e00720c */ /* 0x000fc40003fc6270 */
[-C--:B------:R-:W-:Y:S02]  /*e010*/  ISETP.GE.AND P5, PT, R9, R3.reuse, PT ;  /* 0x000000030900720c */ /* 0x080fe40003fa6270 */
[-C--:B------:R-:W-:Y:S02]  /*e020*/  ISETP.GE.AND P2, PT, R8, R3.reuse, PT ;  /* 0x000000030800720c */ /* 0x080fe40003f46270 */
[----:B------:R-:W-:Y:S01]  /*e030*/  ISETP.GE.AND P4, PT, R0, R3, PT ;  /* 0x000000030000720c */ /* 0x000fe20003f86270 */
[----:B------:R-:W-:Y:S01]  /*e040*/  FMUL R3, R24, c[0x0][0x188] ;  /* 0x0000620018037a20 */ /* 0x000fe20000400000 */
[----:B------:R-:W-:Y:S01]  /*e050*/  FSEL R4, R4, -INF , P5 ;  /* 0xff80000004047808 */ /* 0x000fe20002800000 */
[----:B------:R-:W-:Y:S01]  /*e060*/  FMUL R21, R120, c[0x0][0x188] ;  /* 0x0000620078157a20 */ /* 0x000fe20000400000 */
[-C--:B------:R-:W-:Y:S01]  /*e070*/  ISETP.GE.AND P3, PT, R14, R2.reuse, PT ;  /* 0x000000020e00720c */ /* 0x080fe20003f66270 */
[----:B------:R-:W-:Y:S01]  /*e080*/  FMUL R6, R121, c[0x0][0x188] ;  /* 0x0000620079067a20 */ /* 0x000fe20000400000 */
[----:B------:R-:W-:Y:S01]  /*e090*/  FSEL R3, R3, -INF , P6 ;  /* 0xff80000003037808 */ /* 0x000fe20003000000 */
[----:B------:R-:W-:Y:S01]  /*e0a0*/  FMUL R19, R122, c[0x0][0x188] ;  /* 0x000062007a137a20 */ /* 0x000fe20000400000 */
[-C--:B------:R-:W-:Y:S01]  /*e0b0*/  ISETP.GT.AND P6, PT, R14, R2.reuse, PT ;  /* 0x000000020e00720c */ /* 0x080fe20003fc4270 */
[----:B------:R-:W-:Y:S01]  /*e0c0*/  FMUL R5, R44, c[0x0][0x188] ;  /* 0x000062002c057a20 */ /* 0x000fe20000400000 */
[----:B------:R-:W-:Y:S01]  /*e0d0*/  ISETP.GE.AND P5, PT, R9, R2, PT ;  /* 0x000000020900720c */ /* 0x000fe20003fa6270 */
[----:B------:R-:W-:Y:S01]  /*e0e0*/  FMUL R15, R46, c[0x0][0x188] ;  /* 0x000062002e0f7a20 */ /* 0x000fe20000400000 */
[----:B------:R-:W-:Y:S01]  /*e0f0*/  FSEL R21, R21, -INF , P3 ;  /* 0xff80000015157808 */ /* 0x000fe20001800000 */
[----:B------:R-:W-:Y:S01]  /*e100*/  FMUL R20, R123, c[0x0][0x188] ;  /* 0x000062007b147a20 */ /* 0x000fe20000400000 */
[----:B------:R-:W-:-:S02]  /*e110*/  FSEL R5, R5, -INF , P2 ;  /* 0xff80000005057808 */ /* 0x000fc40001000000 */
[----:B------:R-:W-:Y:S02]  /*e120*/  FSEL R15, R15, -INF , P4 ;  /* 0xff8000000f0f7808 */ /* 0x000fe40002000000 */
[----:B------:R-:W-:Y:S02]  /*e130*/  FSEL R6, R6, -INF , P6 ;  /* 0xff80000006067808 */ /* 0x000fe40003000000 */
[----:B------:R-:W-:Y:S01]  /*e140*/  FSEL R19, R19, -INF , P5 ;  /* 0xff80000013137808 */ /* 0x000fe20002800000 */
[----:B------:R-:W-:Y:S01]  /*e150*/  FMUL R18, R128, c[0x0][0x188] ;  /* 0x0000620080127a20 */ /* 0x000fe20000400000 */
[-C--:B------:R-:W-:Y:S02]  /*e160*/  ISETP.GT.AND P2, PT, R9, R2.reuse, PT ;  /* 0x000000020900720c */ /* 0x080fe40003f44270 */
[CC--:B------:R-:W-:Y:S02]  /*e170*/  ISETP.GE.AND P4, PT, R8.reuse, R2.reuse, PT ;  /* 0x000000020800720c */ /* 0x0c0fe40003f86270 */
[----:B------:R-:W-:-:S02]  /*e180*/  ISETP.GT.AND P3, PT, R8, R2, PT ;  /* 0x000000020800720c */ /* 0x000fc40003f64270 */
[CC--:B------:R-:W-:Y:S02]  /*e190*/  ISETP.GE.AND P6, PT, R0.reuse, R2.reuse, PT ;  /* 0x000000020000720c */ /* 0x0c0fe40003fc6270 */
[----:B------:R-:W-:Y:S02]  /*e1a0*/  ISETP.GT.AND P5, PT, R0, R2, PT ;  /* 0x000000020000720c */ /* 0x000fe40003fa4270 */
[----:B------:R-:W-:Y:S01]  /*e1b0*/  IADD3 R2, R2, 0x41, RZ ;  /* 0x0000004102027810 */ /* 0x000fe20007ffe0ff */
[----:B------:R0:W-:Y:S01]  /*e1c0*/  STL [R1+0x11b0], R12 ;  /* 0x0011b00c01007387 */ /* 0x0001e20000100800 */
[----:B------:R-:W-:Y:S02]  /*e1d0*/  FSEL R20, R20, -INF , P2 ;  /* 0xff80000014147808 */ /* 0x000fe40001000000 */
[-C--:B------:R-:W-:Y:S02]  /*e1e0*/  ISETP.GE.AND P2, PT, R14, R2.reuse, PT ;  /* 0x000000020e00720c */ /* 0x080fe40003f46270 */
[----:B------:R-:W-:Y:S01]  /*e1f0*/  FSEL R18, R18, -INF , P4 ;  /* 0xff80000012127808 */ /* 0x000fe20002000000 */
[----:B------:R-:W2:Y:S01]  /*e200*/  LDL R14, [R1+0x4c] ;  /* 0x00004c00010e7983 */ /* 0x000ea20000100800 */
[----:B------:R-:W-:-:S03]  /*e210*/  ISETP.GE.AND P4, PT, R9, R2, PT ;  /* 0x000000020900720c */ /* 0x000fc60003f86270 */
[----:B0-----:R-:W3:Y:S04]  /*e220*/  LDL R12, [R1+0x48] ;  /* 0x00004800010c7983 */ /* 0x001ee80000100800 */
[----:B------:R-:W4:Y:S01]  /*e230*/  LDL R9, [R1+0x44] ;  /* 0x0000440001097983 */ /* 0x000f220000100800 */
[----:B------:R-:W-:-:S05]  /*e240*/  FMUL R17, R129, c[0x0][0x188] ;  /* 0x0000620081117a20 */ /* 0x000fca0000400000 */
[----:B------:R-:W-:Y:S02]  /*e250*/  FSEL R17, R17, -INF , P3 ;  /* 0xff80000011117808 */ /* 0x000fe40001800000 */
[----:B------:R-:W-:Y:S02]  /*e260*/  ISETP.GE.AND P3, PT, R8, R2, PT ;  /* 0x000000020800720c */ /* 0x000fe40003f66270 */
[----:B------:R-:W4:Y:S01]  /*e270*/  LDL.LU R8, [R1+0x24] ;  /* 0x0000240001087983 */ /* 0x000f220000300800 */
[----:B------:R-:W-:Y:S02]  /*e280*/  FMUL R16, R130, c[0x0][0x188] ;  /* 0x0000620082107a20 */ /* 0x000fe40000400000 */
[----:B------:R-:W-:Y:S01]  /*e290*/  FMUL R28, R131, c[0x0][0x188] ;  /* 0x00006200831c7a20 */ /* 0x000fe20000400000 */
[----:B------:R-:W4:Y:S01]  /*e2a0*/  LDL.LU R66, [R1+0x30] ;  /* 0x0000300001427983 */ /* 0x000f220000300800 */
[----:B------:R-:W-:Y:S01]  /*e2b0*/  FMUL R23, R25, c[0x0][0x188] ;  /* 0x0000620019177a20 */ /* 0x000fe20000400000 */
[----:B------:R-:W-:Y:S01]  /*e2c0*/  FSEL R16, R16, -INF , P6 ;  /* 0xff80000010107808 */ /* 0x000fe20003000000 */
[----:B------:R-:W-:Y:S01]  /*e2d0*/  FMUL R25, R27, c[0x0][0x188] ;  /* 0x000062001b197a20 */ /* 0x000fe20000400000 */
[----:B------:R-:W-:Y:S01]  /*e2e0*/  FSEL R28, R28, -INF , P5 ;  /* 0xff8000001c1c7808 */ /* 0x000fe20002800000 */
[----:B------:R-:W-:Y:S01]  /*e2f0*/  FMUL R26, R45, c[0x0][0x188] ;  /* 0x000062002d1a7a20 */ /* 0x000fe20000400000 */
[----:B------:R-:W-:Y:S01]  /*e300*/  FMNMX R30, R21, R6, !PT ;  /* 0x00000006151e7209 */ /* 0x000fe20007800000 */
[----:B------:R-:W-:Y:S01]  /*e310*/  FMUL R29, R47, c[0x0][0x188] ;  /* 0x000062002f1d7a20 */ /* 0x000fe20000400000 */
[----:B------:R-:W-:Y:S01]  /*e320*/  FMNMX R31, R19, R20, !PT ;  /* 0x00000014131f7209 */ /* 0x000fe20007800000 */
[----:B------:R-:W4:Y:S01]  /*e330*/  LDL.LU R67, [R1+0x2c] ;  /* 0x00002c0001437983 */ /* 0x000f220000300800 */
[----:B------:R-:W-:-:S02]  /*e340*/  FMNMX R24, R18, R17, !PT ;  /* 0x0000001112187209 */ /* 0x000fc40007800000 */
[----:B------:R-:W-:Y:S02]  /*e350*/  ISETP.GE.AND P6, PT, R0, R2, PT ;  /* 0x000000020000720c */ /* 0x000fe40003fc6270 */
[----:B------:R-:W-:Y:S01]  /*e360*/  FMNMX R22, R16, R28, !PT ;  /* 0x0000001c10167209 */ /* 0x000fe20007800000 */
[----:B------:R-:W4:Y:S01]  /*e370*/  LDL.LU R0, [R1+0x28] ;  /* 0x0000280001007983 */ /* 0x000f220000300800 */
[----:B------:R-:W-:Y:S02]  /*e380*/  FSEL R23, R23, -INF , P2 ;  /* 0xff80000017177808 */ /* 0x000fe40001000000 */
[----:B------:R-:W-:Y:S01]  /*e390*/  FMNMX R30, R3, R30, !PT ;  /* 0x0000001e031e7209 */ /* 0x000fe20007800000 */
[----:B------:R-:W0:Y:S01]  /*e3a0*/  S2R R11, SR_TID.X ;  /* 0x00000000000b7919 */ /* 0x000e220000002100 */
[----:B------:R-:W-:Y:S02]  /*e3b0*/  FSEL R25, R25, -INF , P4 ;  /* 0xff80000019197808 */ /* 0x000fe40002000000 */
[----:B------:R-:W-:Y:S01]  /*e3c0*/  FMNMX R31, R4, R31, !PT ;  /* 0x0000001f041f7209 */ /* 0x000fe20007800000 */
[----:B------:R-:W1:Y:S01]  /*e3d0*/  S2R R85, SR_TID.X ;  /* 0x0000000000557919 */ /* 0x000e620000002100 */
[----:B------:R-:W-:-:S02]  /*e3e0*/  FSEL R26, R26, -INF , P3 ;  /* 0xff8000001a1a7808 */ /* 0x000fc40001800000 */
[----:B------:R-:W-:Y:S01]  /*e3f0*/  FMNMX R24, R5, R24, !PT ;  /* 0x0000001805187209 */ /* 0x000fe20007800000 */
[----:B------:R-:W4:Y:S01]  /*e400*/  LDL.64 R58, [R1+0x850] ;  /* 0x00085000013a7983 */ /* 0x000f220000100a00 */
[----:B------:R-:W-:Y:S02]  /*e410*/  FSEL R29, R29, -INF , P6 ;  /* 0xff8000001d1d7808 */ /* 0x000fe40003000000 */
[----:B------:R-:W-:Y:S01]  /*e420*/  FMNMX R22, R15, R22, !PT ;  /* 0x000000160f167209 */ /* 0x000fe20007800000 */
[----:B------:R-:W4:Y:S01]  /*e430*/  LDL.64 R56, [R1+0x848] ;  /* 0x0008480001387983 */ /* 0x000f220000100a00 */
[----:B------:R-:W-:Y:S02]  /*e440*/  FMNMX R30, R23, R30, !PT ;  /* 0x0000001e171e7209 */ /* 0x000fe40007800000 */
[----:B------:R-:W-:Y:S01]  /*e450*/  FMNMX R31, R25, R31, !PT ;  /* 0x0000001f191f7209 */ /* 0x000fe20007800000 */
[----:B------:R-:W4:Y:S01]  /*e460*/  LDL.64 R38, [R1+0x840] ;  /* 0x0008400001267983 */ /* 0x000f220000100a00 */
[----:B------:R-:W-:-:S02]  /*e470*/  FMNMX R24, R26, R24, !PT ;  /* 0x000000181a187209 */ /* 0x000fc40007800000 */
[----:B------:R-:W-:Y:S01]  /*e480*/  FMNMX R22, R29, R22, !PT ;  /* 0x000000161d167209 */ /* 0x000fe20007800000 */
[----:B------:R-:W0:Y:S04]  /*e490*/  SHFL.BFLY PT, R32, R30, 0x2, 0x1f ;  /* 0x0c401f001e207f89 */ /* 0x000e2800000e0000 */
[----:B------:R-:W1:Y:S04]  /*e4a0*/  SHFL.BFLY PT, R33, R31, 0x2, 0x1f ;  /* 0x0c401f001f217f89 */ /* 0x000e6800000e0000 */
[----:B------:R-:W1:Y:S04]  /*e4b0*/  SHFL.BFLY PT, R27, R24, 0x2, 0x1f ;  /* 0x0c401f00181b7f89 */ /* 0x000e6800000e0000 */
[----:B------:R-:W1:Y:S04]  /*e4c0*/  SHFL.BFLY PT, R2, R22, 0x2, 0x1f ;  /* 0x0c401f0016027f89 */ /* 0x000e6800000e0000 */
[----:B------:R-:W4:Y:S04]  /*e4d0*/  LDL.64 R44, [R1+0x838] ;  /* 0x00083800012c7983 */ /* 0x000f280000100a00 */
[----:B------:R-:W4:Y:S01]  /*e4e0*/  LDL.64 R40, [R1+0x828] ;  /* 0x0008280001287983 */ /* 0x000f220000100a00 */
[----:B0-----:R-:W-:-:S03]  /*e4f0*/  FMNMX R32, R30, R32, !PT ;  /* 0x000000201e207209 */ /* 0x001fc60007800000 */
[----:B------:R-:W4:Y:S01]  /*e500*/  LDL.64 R42, [R1+0x830] ;  /* 0x00083000012a7983 */ /* 0x000f220000100a00 */
[----:B-1----:R-:W-:Y:S02]  /*e510*/  FMNMX R33, R31, R33, !PT ;  /* 0x000000211f217209 */ /* 0x002fe40007800000 */
[----:B------:R-:W-:Y:S02]  /*e520*/  FMNMX R27, R24, R27, !PT ;  /* 0x0000001b181b7209 */ /* 0x000fe40007800000 */
[----:B------:R-:W-:Y:S01]  /*e530*/  FMNMX R2, R22, R2, !PT ;  /* 0x0000000216027209 */ /* 0x000fe20007800000 */
[----:B------:R-:W0:Y:S04]  /*e540*/  SHFL.BFLY PT, R24, R33, 0x1, 0x1f ;  /* 0x0c201f0021187f89 */ /* 0x000e2800000e0000 */
[----:B------:R-:W1:Y:S04]  /*e550*/  SHFL.BFLY PT, R22, R32, 0x1, 0x1f ;  /* 0x0c201f0020167f89 */ /* 0x000e6800000e0000 */
[----:B------:R-:W1:Y:S04]  /*e560*/  SHFL.BFLY PT, R30, R27, 0x1, 0x1f ;  /* 0x0c201f001b1e7f89 */ /* 0x000e6800000e0000 */
[----:B------:R-:W1:Y:S01]  /*e570*/  SHFL.BFLY PT, R31, R2, 0x1, 0x1f ;  /* 0x0c201f00021f7f89 */ /* 0x000e6200000e0000 */
[----:B------:R-:W-:-:S02]  /*e580*/  LOP3.LUT R11, R11, 0xff, RZ, 0xc0, !PT ;  /* 0x000000ff0b0b7812 */ /* 0x000fc400078ec0ff */
[----:B------:R-:W-:Y:S02]  /*e590*/  LOP3.LUT R84, R85, 0x1c, RZ, 0xc0, !PT ;  /* 0x0000001c55547812 */ /* 0x000fe400078ec0ff */
[----:B------:R-:W-:Y:S02]  /*e5a0*/  SHF.R.U32.HI R48, RZ, 0x3, R11 ;  /* 0x00000003ff307819 */ /* 0x000fe4000001160b */
[----:B------:R-:W-:Y:S02]  /*e5b0*/  SHF.L.U32 R46, R84, 0x3, RZ ;  /* 0x00000003542e7819 */ /* 0x000fe400000006ff */
[----:B------:R-:W-:Y:S02]  /*e5c0*/  LOP3.LUT R48, R48, 0x1c, RZ, 0xc0, !PT ;  /* 0x0000001c30307812 */ /* 0x000fe400078ec0ff */
[----:B0-----:R-:W-:Y:S02]  /*e5d0*/  FMNMX R24, R33, R24, !PT ;  /* 0x0000001821187209 */ /* 0x001fe40007800000 */
[----:B------:R-:W-:-:S02]  /*e5e0*/  IADD3 R46, R46, R48, RZ ;  /* 0x000000302e2e7210 */ /* 0x000fc40007ffe0ff */
[----:B-1----:R-:W-:Y:S01]  /*e5f0*/  FMNMX R22, R32, R22, !PT ;  /* 0x0000001620167209 */ /* 0x002fe20007800000 */
[----:B------:R-:W-:Y:S01]  /*e600*/  BAR.SYNC.DEFER_BLOCKING 0x0 ;  /* 0x0000000000007b1d */ /* 0x000fe20000010000 */
[----:B------:R-:W-:-:S05]  /*e610*/  FMNMX R30, R27, R30, !PT ;  /* 0x0000001e1b1e7209 */ /* 0x000fca0007800000 */
[----:B------:R-:W0:Y:S01]  /*e620*/  S2R R11, SR_TID.X ;  /* 0x00000000000b7919 */ /* 0x000e220000002100 */
[----:B------:R-:W-:-:S03]  /*e630*/  FMNMX R31, R2, R31, !PT ;  /* 0x0000001f021f7209 */ /* 0x000fc60007800000 */
[----:B------:R-:W-:Y:S01]  /*e640*/  @!P1 STS [R46], R22 ;  /* 0x000000162e009388 */ /* 0x000fe20000000800 */
[----:B0-----:R-:W-:-:S03]  /*e650*/  LOP3.LUT R7, R11, 0xff, RZ, 0xc0, !PT ;  /* 0x000000ff0b077812 */ /* 0x001fc600078ec0ff */
[----:B--2---:R-:W-:Y:S04]  /*e660*/  @!P1 STS [R14], R24 ;  /* 0x000000180e009388 */ /* 0x004fe80000000800 */
[----:B---3--:R-:W-:Y:S04]  /*e670*/  @!P1 STS [R12], R30 ;  /* 0x0000001e0c009388 */ /* 0x008fe80000000800 */
[----:B----4-:R-:W-:Y:S04]  /*e680*/  @!P1 STS [R9], R31 ;  /* 0x0000001f09009388 */ /* 0x010fe80000000800 */
[----:B------:R-:W-:Y:S06]  /*e690*/  BAR.SYNC.DEFER_BLOCKING 0x0 ;  /* 0x0000000000007b1d */ /* 0x000fec0000010000 */
[----:B------:R-:W0:Y:S04]  /*e6a0*/  LDS R2, [R7.X4] ;  /* 0x0000000007027984 */ /* 0x000e280000004800 */
[----:B0-----:R-:W0:Y:S02]  /*e6b0*/  SHFL.BFLY PT, R22, R2, 0x4, 0x1f ;  /* 0x0c801f0002167f89 */ /* 0x001e2400000e0000 */
[----:B0-----:R-:W-:-:S05]  /*e6c0*/  FMNMX R22, R2, R22, !PT ;  /* 0x0000001602167209 */ /* 0x001fca0007800000 */
[----:B------:R-:W0:Y:S02]  /*e6d0*/  SHFL.BFLY PT, R2, R22, 0x2, 0x1f ;  /* 0x0c401f0016027f89 */ /* 0x000e2400000e0000 */
[----:B0-----:R-:W-:-:S05]  /*e6e0*/  FMNMX R2, R22, R2, !PT ;  /* 0x0000000216027209 */ /* 0x001fca0007800000 */
[----:B------:R-:W0:Y:S01]  /*e6f0*/  SHFL.BFLY PT, R22, R2, 0x1, 0x1f ;  /* 0x0c201f0002167f89 */ /* 0x000e2200000e0000 */
[----:B------:R-:W-:Y:S02]  /*e700*/  SHF.R.U32.HI R34, RZ, 0x2, R85 ;  /* 0x00000002ff227819 */ /* 0x000fe40000011655 */
[----:B0-----:R-:W-:-:S05]  /*e710*/  FMNMX R22, R2, R22, !PT ;  /* 0x0000001602167209 */ /* 0x001fca0007800000 */
[----:B------:R-:W-:Y:S04]  /*e720*/  @!P0 STS [R7.X4], R22 ;  /* 0x0000001607008388 */ /* 0x000fe80000004800 */
[----:B------:R-:W-:Y:S01]  /*e730*/  BAR.SYNC.DEFER_BLOCKING 0x0 ;  /* 0x0000000000007b1d */ /* 0x000fe20000010000 */
[----:B------:R-:W-:-:S04]  /*e740*/  SGXT.U32 R34, R34, 0x3 ;  /* 0x000000032222781a */ /* 0x000fc80000000000 */
[----:B------:R-:W-:Y:S02]  /*e750*/  LOP3.LUT R34, R34, 0x8, RZ, 0xfc, !PT ;  /* 0x0000000822227812 */ /* 0x000fe400078efcff */
[----:B------:R-:W-:-:S03]  /*e760*/  SHF.R.U32.HI R10, RZ, 0x2, R85 ;  /* 0x00000002ff0a7819 */ /* 0x000fc60000011655 */
[----:B------:R-:W-:Y:S01]  /*e770*/  IMAD.SHL.U32 R34, R34, 0x20, RZ ;  /* 0x0000002022227824 */ /* 0x000fe200078e00ff */
[----:B------:R-:W-:Y:S01]  /*e780*/  SGXT.U32 R10, R10, 0x3 ;  /* 0x000000030a0a781a */ /* 0x000fe20000000000 */
[----:B------:R-:W0:Y:S04]  /*e790*/  LDS R2, [R84.X8] ;  /* 0x0000000054027984 */ /* 0x000e280000008800 */
[----:B------:R-:W1:Y:S01]  /*e7a0*/  LDS R24, [R34] ;  /* 0x0000000022187984 */ /* 0x000e620000000800 */
[----:B------:R-:W-:-:S04]  /*e7b0*/  LOP3.LUT R10, R10, 0x10, RZ, 0xfc, !PT ;  /* 0x000000100a0a7812 */ /* 0x000fc800078efcff */
[----:B------:R-:W-:-:S05]  /*e7c0*/  SHF.L.U32 R10, R10, 0x5, RZ ;  /* 0x000000050a0a7819 */ /* 0x000fca00000006ff */
[----:B------:R2:W3:Y:S02]  /*e7d0*/  LDS R27, [R10] ;  /* 0x000000000a1b7984 */ /* 0x0004e40000000800 */
[----:B--2---:R-:W-:-:S04]  /*e7e0*/  SHF.R.U32.HI R10, RZ, 0x2, R11 ;  /* 0x00000002ff0a7819 */ /* 0x004fc8000001160b */
[----:B------:R-:W-:-:S04]  /*e7f0*/  SGXT.U32 R10, R10, 0x3 ;  /* 0x000000030a0a781a */ /* 0x000fc80000000000 */
[----:B------:R-:W-:-:S04]  /*e800*/  LOP3.LUT R10, R10, 0x18, RZ, 0xfc, !PT ;  /* 0x000000180a0a7812 */ /* 0x000fc800078efcff */
[----:B------:R-:W-:-:S05]  /*e810*/  SHF.L.U32 R10, R10, 0x5, RZ ;  /* 0x000000050a0a7819 */ /* 0x000fca00000006ff */
[----:B------:R2:W4:Y:S01]  /*e820*/  LDS R30, [R10] ;  /* 0x000000000a1e7984 */ /* 0x0005220000000800 */
[----:B0-----:R-:W-:-:S05]  /*e830*/  FMNMX R2, R2, R8, !PT ;  /* 0x0000000802027209 */ /* 0x001fca0007800000 */
[--C-:B------:R-:W-:Y:S02]  /*e840*/  FADD R22, R21, -R2.reuse ;  /* 0x8000000215167221 */ /* 0x100fe40000000000 */
[--C-:B------:R-:W-:Y:S01]  /*e850*/  FADD R21, R3, -R2.reuse ;  /* 0x8000000203157221 */ /* 0x100fe20000000000 */
[----:B-1----:R-:W-:Y:S01]  /*e860*/  FMNMX R3, R24, R66, !PT ;  /* 0x0000004218037209 */ /* 0x002fe20007800000 */
[----:B------:R-:W-:Y:S01]  /*e870*/  FADD R23, R23, -R2 ;  /* 0x8000000217177221 */ /* 0x000fe20000000000 */
[----:B--2---:R-:W2:Y:S01]  /*e880*/  LDL.64 R10, [R1+0x820] ;  /* 0x00082000010a7983 */ /* 0x004ea20000100a00 */
[----:B------:R-:W-:Y:S02]  /*e890*/  FMUL R21, R21, 1.4426950216293334961 ;  /* 0x3fb8aa3b15157820 */ /* 0x000fe40000400000 */
[--C-:B------:R-:W-:Y:S02]  /*e8a0*/  FADD R19, R19, -R3.reuse ;  /* 0x8000000313137221 */ /* 0x100fe40000000000 */
[----:B------:R-:W-:-:S02]  /*e8b0*/  FADD R20, R20, -R3 ;  /* 0x8000000314147221 */ /* 0x000fc40000000000 */
[----:B------:R-:W-:Y:S01]  /*e8c0*/  FMUL R19, R19, 1.4426950216293334961 ;  /* 0x3fb8aa3b13137820 */ /* 0x000fe20000400000 */
[----:B------:R0:W-:Y:S02]  /*e8d0*/  MUFU.EX2 R24, R21 ;  /* 0x0000001500187308 */ /* 0x0001e40000000800 */
[----:B0-----:R-:W-:-:S06]  /*e8e0*/  FMUL R21, R23, 1.4426950216293334961 ;  /* 0x3fb8aa3b17157820 */ /* 0x001fcc0000400000 */
[----:B------:R0:W-:Y:S02]  /*e8f0*/  MUFU.EX2 R23, R19 ;  /* 0x0000001300177308 */ /* 0x0001e40000000800 */
[----:B0-----:R-:W-:Y:S02]  /*e900*/  FMUL R19, R20, 1.4426950216293334961 ;  /* 0x3fb8aa3b14137820 */ /* 0x001fe40000400000 */
[--C-:B------:R-:W-:Y:S01]  /*e910*/  FADD R20, R4, -R3.reuse ;  /* 0x8000000304147221 */ /* 0x100fe20000000000 */
[----:B---3--:R-:W-:Y:S01]  /*e920*/  FMNMX R4, R27, R67, !PT ;  /* 0x000000431b047209 */ /* 0x008fe20007800000 */
[----:B------:R-:W-:Y:S02]  /*e930*/  FADD R27, R25, -R3 ;  /* 0x80000003191b7221 */ /* 0x000fe40000000000 */
[----:B------:R-:W-:Y:S02]  /*e940*/  FMUL R20, R20, 1.4426950216293334961 ;  /* 0x3fb8aa3b14147820 */ /* 0x000fe40000400000 */
[----:B------:R-:W-:-:S02]  /*e950*/  FADD R18, R18, -R4 ;  /* 0x8000000412127221 */ /* 0x000fc40000000000 */
[----:B------:R-:W-:Y:S02]  /*e960*/  FADD R17, R17, -R4 ;  /* 0x8000000411117221 */ /* 0x000fe40000000000 */
[----:B------:R-:W-:Y:S01]  /*e970*/  FMUL R18, R18, 1.4426950216293334961 ;  /* 0x3fb8aa3b12127820 */ /* 0x000fe20000400000 */
[----:B------:R0:W-:Y:S02]  /*e980*/  MUFU.EX2 R25, R20 ;  /* 0x0000001400197308 */ /* 0x0001e40000000800 */
[----:B0-----:R-:W-:-:S06]  /*e990*/  FMUL R20, R27, 1.4426950216293334961 ;  /* 0x3fb8aa3b1b147820 */ /* 0x001fcc0000400000 */
[----:B------:R0:W-:Y:S02]  /*e9a0*/  MUFU.EX2 R27, R18 ;  /* 0x00000012001b7308 */ /* 0x0001e40000000800 */
[----:B0-----:R-:W-:Y:S02]  /*e9b0*/  FMUL R18, R17, 1.4426950216293334961 ;  /* 0x3fb8aa3b11127820 */ /* 0x001fe40000400000 */
[--C-:B------:R-:W-:Y:S01]  /*e9c0*/  FADD R17, R5, -R4.reuse ;  /* 0x8000000405117221 */ /* 0x100fe20000000000 */
[----:B----4-:R-:W-:Y:S01]  /*e9d0*/  FMNMX R5, R30, R0, !PT ;  /* 0x000000001e057209 */ /* 0x010fe20007800000 */
[----:B------:R-:W-:Y:S02]  /*e9e0*/  FADD R30, R26, -R4 ;  /* 0x800000041a1e7221 */ /* 0x000fe40000000000 */
[----:B------:R-:W-:Y:S02]  /*e9f0*/  FMUL R17, R17, 1.4426950216293334961 ;  /* 0x3fb8aa3b11117820 */ /* 0x000fe40000400000 */
[----:B------:R-:W-:-:S02]  /*ea00*/  FADD R16, R16, -R5 ;  /* 0x8000000510107221 */ /* 0x000fc40000000000 */
[----:B------:R-:W-:Y:S01]  /*ea10*/  FADD R6, R6, -R2 ;  /* 0x8000000206067221 */ /* 0x000fe20000000000 */
[----:B------:R0:W-:Y:S01]  /*ea20*/  MUFU.EX2 R26, R17 ;  /* 0x00000011001a7308 */ /* 0x0001e20000000800 */
[----:B------:R-:W-:Y:S02]  /*ea30*/  FMUL R16, R16, 1.4426950216293334961 ;  /* 0x3fb8aa3b10107820 */ /* 0x000fe40000400000 */
[----:B------:R-:W-:Y:S02]  /*ea40*/  FMUL R22, R22, 1.4426950216293334961 ;  /* 0x3fb8aa3b16167820 */ /* 0x000fe40000400000 */
[----:B------:R-:W-:Y:S02]  /*ea50*/  FMUL R6, R6, 1.4426950216293334961 ;  /* 0x3fb8aa3b06067820 */ /* 0x000fe40000400000 */
[----:B0-----:R-:W-:Y:S02]  /*ea60*/  FMUL R17, R30, 1.4426950216293334961 ;  /* 0x3fb8aa3b1e117820 */ /* 0x001fe40000400000 */
[----:B------:R-:W-:-:S02]  /*ea70*/  FADD R30, R28, -R5 ;  /* 0x800000051c1e7221 */ /* 0x000fc40000000000 */
[----:B------:R0:W-:Y:S02]  /*ea80*/  MUFU.EX2 R28, R16 ;  /* 0x00000010001c7308 */ /* 0x0001e40000000800 */
[----:B------:R-:W-:Y:S02]  /*ea90*/  FMUL R30, R30, 1.4426950216293334961 ;  /* 0x3fb8aa3b1e1e7820 */ /* 0x000fe40000400000 */
[----:B0-----:R-:W-:-:S04]  /*eaa0*/  FADD R16, R15, -R5 ;  /* 0x800000050f107221 */ /* 0x001fc80000000000 */
[----:B------:R-:W-:Y:S01]  /*eab0*/  MUFU.EX2 R22, R22 ;  /* 0x0000001600167308 */ /* 0x000fe20000000800 */
[----:B------:R-:W-:-:S07]  /*eac0*/  FMUL R16, R16, 1.4426950216293334961 ;  /* 0x3fb8aa3b10107820 */ /* 0x000fce0000400000 */
[----:B------:R-:W0:Y:S08]  /*ead0*/  MUFU.EX2 R6, R6 ;  /* 0x0000000600067308 */ /* 0x000e300000000800 */
[----:B------:R1:W-:Y:S08]  /*eae0*/  MUFU.EX2 R15, R30 ;  /* 0x0000001e000f7308 */ /* 0x0003f00000000800 */
[----:B------:R-:W3:Y:S01]  /*eaf0*/  MUFU.EX2 R19, R19 ;  /* 0x0000001300137308 */ /* 0x000ee20000000800 */
[----:B-1----:R-:W-:-:S07]  /*eb00*/  FADD R30, R29, -R5 ;  /* 0x800000051d1e7221 */ /* 0x002fce0000000000 */
[----:B------:R-:W1:Y:S08]  /*eb10*/  MUFU.EX2 R18, R18 ;  /* 0x0000001200127308 */ /* 0x000e700000000800 */
[----:B------:R4:W1:Y:S02]  /*eb20*/  MUFU.EX2 R29, R16 ;  /* 0x00000010001d7308 */ /* 0x0008640000000800 */
[----:B----4-:R-:W-:-:S06]  /*eb30*/  FMUL R16, R30, 1.4426950216293334961 ;  /* 0x3fb8aa3b1e107820 */ /* 0x010fcc0000400000 */
[----:B------:R-:W4:Y:S01]  /*eb40*/  MUFU.EX2 R21, R21 ;  /* 0x0000001500157308 */ /* 0x000f220000000800 */
[----:B0-----:R-:W-:-:S07]  /*eb50*/  FADD R34, R22, R6 ;  /* 0x0000000616227221 */ /* 0x001fce0000000000 */
[----:B------:R-:W0:Y:S01]  /*eb60*/  MUFU.EX2 R20, R20 ;  /* 0x0000001400147308 */ /* 0x000e220000000800 */
[----:B---3--:R-:W-:-:S07]  /*eb70*/  FADD R35, R23, R19 ;  /* 0x0000001317237221 */ /* 0x008fce0000000000 */
[----:B------:R-:W3:Y:S01]  /*eb80*/  MUFU.EX2 R17, R17 ;  /* 0x0000001100117308 */ /* 0x000ee20000000800 */
[----:B-1----:R-:W-:-:S07]  /*eb90*/  FADD R32, R27, R18 ;  /* 0x000000121b207221 */ /* 0x002fce0000000000 */
[----:B------:R-:W1:Y:S01]  /*eba0*/  MUFU.EX2 R16, R16 ;  /* 0x0000001000107308 */ /* 0x000e620000000800 */
[----:B------:R-:W-:Y:S02]  /*ebb0*/  FADD R31, R28, R15 ;  /* 0x0000000f1c1f7221 */ /* 0x000fe40000000000 */
[----:B------:R-:W-:Y:S02]  /*ebc0*/  FADD R34, R24, R34 ;  /* 0x0000002218227221 */ /* 0x000fe40000000000 */
[----:B------:R-:W-:Y:S02]  /*ebd0*/  FADD R35, R25, R35 ;  /* 0x0000002319237221 */ /* 0x000fe40000000000 */
[----:B------:R-:W-:Y:S02]  /*ebe0*/  FADD R32, R26, R32 ;  /* 0x000000201a207221 */ /* 0x000fe40000000000 */
[----:B------:R-:W-:Y:S02]  /*ebf0*/  FADD R31, R29, R31 ;  /* 0x0000001f1d1f7221 */ /* 0x000fe40000000000 */
[----:B----4-:R-:W-:-:S02]  /*ec00*/  FADD R34, R21, R34 ;  /* 0x0000002215227221 */ /* 0x010fc40000000000 */
[----:B0-----:R-:W-:Y:S02]  /*ec10*/  FADD R35, R20, R35 ;  /* 0x0000002314237221 */ /* 0x001fe40000000000 */
[----:B---3--:R-:W-:Y:S02]  /*ec20*/  FADD R32, R17, R32 ;  /* 0x0000002011207221 */ /* 0x008fe40000000000 */
[----:B-1----:R-:W-:Y:S01]  /*ec30*/  FADD R31, R16, R31 ;  /* 0x0000001f101f7221 */ /* 0x002fe20000000000 */
[----:B------:R-:W0:Y:S04]  /*ec40*/  SHFL.BFLY PT, R36, R34, 0x2, 0x1f ;  /* 0x0c401f0022247f89 */ /* 0x000e2800000e0000 */
[----:B------:R-:W1:Y:S04]  /*ec50*/  SHFL.BFLY PT, R37, R35, 0x2, 0x1f ;  /* 0x0c401f0023257f89 */ /* 0x000e6800000e0000 */
[----:B------:R-:W3:Y:S04]  /*ec60*/  SHFL.BFLY PT, R33, R32, 0x2, 0x1f ;  /* 0x0c401f0020217f89 */ /* 0x000ee800000e0000 */
[----:B------:R-:W4:Y:S01]  /*ec70*/  SHFL.BFLY PT, R30, R31, 0x2, 0x1f ;  /* 0x0c401f001f1e7f89 */ /* 0x000f2200000e0000 */
[----:B0-----:R-:W-:-:S02]  /*ec80*/  FADD R36, R34, R36 ;  /* 0x0000002422247221 */ /* 0x001fc40000000000 */
[----:B-1----:R-:W-:Y:S02]  /*ec90*/  FADD R37, R35, R37 ;  /* 0x0000002523257221 */ /* 0x002fe40000000000 */
[----:B---3--:R-:W-:Y:S02]  /*eca0*/  FADD R33, R32, R33 ;  /* 0x0000002120217221 */ /* 0x008fe40000000000 */
[----:B----4-:R-:W-:Y:S01]  /*ecb0*/  FADD R30, R31, R30 ;  /* 0x0000001e1f1e7221 */ /* 0x010fe20000000000 */
[----:B------:R-:W0:Y:S04]  /*ecc0*/  SHFL.BFLY PT, R32, R37, 0x1, 0x1f ;  /* 0x0c201f0025207f89 */ /* 0x000e2800000e0000 */
[----:B------:R-:W1:Y:S04]  /*ecd0*/  SHFL.BFLY PT, R31, R36, 0x1, 0x1f ;  /* 0x0c201f00241f7f89 */ /* 0x000e6800000e0000 */
[----:B------:R-:W3:Y:S04]  /*ece0*/  SHFL.BFLY PT, R34, R33, 0x1, 0x1f ;  /* 0x0c201f0021227f89 */ /* 0x000ee800000e0000 */
[----:B------:R-:W4:Y:S01]  /*ecf0*/  SHFL.BFLY PT, R35, R30, 0x1, 0x1f ;  /* 0x0c201f001e237f89 */ /* 0x000f2200000e0000 */
[----:B0-----:R-:W-:-:S02]  /*ed00*/  FADD R32, R37, R32 ;  /* 0x0000002025207221 */ /* 0x001fc40000000000 */
[----:B-1----:R-:W-:Y:S01]  /*ed10*/  FADD R31, R36, R31 ;  /* 0x0000001f241f7221 */ /* 0x002fe20000000000 */
[----:B------:R-:W-:Y:S01]  /*ed20*/  BAR.SYNC.DEFER_BLOCKING 0x0 ;  /* 0x0000000000007b1d */ /* 0x000fe20000010000 */
[----:B---3--:R-:W-:Y:S02]  /*ed30*/  FADD R34, R33, R34 ;  /* 0x0000002221227221 */ /* 0x008fe40000000000 */
[----:B----4-:R-:W-:-:S03]  /*ed40*/  FADD R35, R30, R35 ;  /* 0x000000231e237221 */ /* 0x010fc60000000000 */
[----:B------:R-:W-:Y:S04]  /*ed50*/  @!P1 STS [R46], R31 ;  /* 0x0000001f2e009388 */ /* 0x000fe80000000800 */
[----:B------:R-:W-:Y:S04]  /*ed60*/  @!P1 STS [R14], R32 ;  /* 0x000000200e009388 */ /* 0x000fe80000000800 */
[----:B------:R-:W-:Y:S04]  /*ed70*/  @!P1 STS [R12], R34 ;  /* 0x000000220c009388 */ /* 0x000fe80000000800 */
[----:B------:R-:W-:Y:S04]  /*ed80*/  @!P1 STS [R9], R35 ;  /* 0x0000002309009388 */ /* 0x000fe80000000800 */
[----:B------:R-:W-:Y:S06]  /*ed90*/  BAR.SYNC.DEFER_BLOCKING 0x0 ;  /* 0x0000000000007b1d */ /* 0x000fec0000010000 */
[----:B------:R-:W0:Y:S04]  /*eda0*/  LDS R30, [R7.X4] ;  /* 0x00000000071e7984 */ /* 0x000e280000004800 */
[----:B0-----:R-:W0:Y:S02]  /*edb0*/  SHFL.BFLY PT, R31, R30, 0x4, 0x1f ;  /* 0x0c801f001e1f7f89 */ /* 0x001e2400000e0000 */
[----:B0-----:R-:W-:-:S05]  /*edc0*/  FADD R31, R30, R31 ;  /* 0x0000001f1e1f7221 */ /* 0x001fca0000000000 */
[----:B------:R-:W0:Y:S02]  /*edd0*/  SHFL.BFLY PT, R30, R31, 0x2, 0x1f ;  /* 0x0c401f001f1e7f89 */ /* 0x000e2400000e0000 */
[----:B0-----:R-:W-:-:S05]  /*ede0*/  FADD R30, R31, R30 ;  /* 0x0000001e1f1e7221 */ /* 0x001fca0000000000 */
[----:B------:R-:W0:Y:S02]  /*edf0*/  SHFL.BFLY PT, R34, R30, 0x1, 0x1f ;  /* 0x0c201f001e227f89 */ /* 0x000e2400000e0000 */
[----:B0-----:R-:W-:-:S05]  /*ee00*/  FADD R34, R30, R34 ;  /* 0x000000221e227221 */ /* 0x001fca0000000000 */
[----:B------:R-:W-:Y:S01]  /*ee10*/  @!P0 STS [R7.X4], R34 ;  /* 0x0000002207008388 */ /* 0x000fe20000004800 */
[----:B------:R-:W-:-:S03]  /*ee20*/  IMAD.WIDE R32, R13, 0x2, R58 ;  /* 0x000000020d207825 */ /* 0x000fc600078e023a */
[----:B------:R-:W-:Y:S01]  /*ee30*/  STL [R1+0x11b4], R66 ;  /* 0x0011b44201007387 */ /* 0x000fe20000100800 */
[----:B------:R-:W-:-:S03]  /*ee40*/  IMAD.WIDE R30, R13, 0x2, R56 ;  /* 0x000000020d1e7825 */ /* 0x000fc600078e0238 */
[----:B------:R-:W-:Y:S01]  /*ee50*/  STL [R1+0x11b8], R67 ;  /* 0x0011b84301007387 */ /* 0x000fe20000100800 */
[----:B------:R-:W-:-:S03]  /*ee60*/  IMAD.WIDE R38, R13, 0x2, R38 ;  /* 0x000000020d267825 */ /* 0x000fc600078e0226 */
[----:B------:R-:W-:Y:S01]  /*ee70*/  BAR.SYNC.DEFER_BLOCKING 0x0 ;  /* 0x0000000000007b1d */ /* 0x000fe20000010000 */
[----:B------:R-:W-:-:S05]  /*ee80*/  IMAD.WIDE R36, R13, 0x2, R44 ;  /* 0x000000020d247825 */ /* 0x000fca00078e022c */
[----:B------:R-:W-:Y:S04]  /*ee90*/  STL [R1+0x11bc], R3 ;  /* 0x0011bc0301007387 */ /* 0x000fe80000100800 */
[----:B------:R0:W-:Y:S04]  /*eea0*/  STL [R1+0x11c0], R0 ;  /* 0x0011c00001007387 */ /* 0x0001e80000100800 */
[----:B------:R-:W-:Y:S04]  /*eeb0*/  STL [R1+0x11c4], R4 ;  /* 0x0011c40401007387 */ /* 0x000fe80000100800 */
[----:B------:R1:W-:Y:S04]  /*eec0*/  STL [R1+0x11c8], R5 ;  /* 0x0011c80501007387 */ /* 0x0003e80000100800 */
[----:B------:R-:W3:Y:S04]  /*eed0*/  LDL.64 R54, [R1+0x818] ;  /* 0x0008180001367983 */ /* 0x000ee80000100a00 */
[----:B0-----:R0:W4:Y:S04]  /*eee0*/  LDG.E.U16 R0, [R32.64] ;  /* 0x0000000620007981 */ /* 0x001128000c1e1500 */
[----:B-1----:R2:W4:Y:S04]  /*eef0*/  LDG.E.U16 R5, [R30.64] ;  /* 0x000000061e057981 */ /* 0x002528000c1e1500 */
[----:B------:R3:W4:Y:S01]  /*ef00*/  LDG.E.U16 R90, [R38.64] ;  /* 0x00000006265a7981 */ /* 0x000722000c1e1500 */
[----:B0-----:R-:W-:-:S03]  /*ef10*/  IMAD.WIDE R32, R13, 0x2, R40 ;  /* 0x000000020d207825 */ /* 0x001fc600078e0228 */
[----:B------:R-:W4:Y:S01]  /*ef20*/  LDL.64 R50, [R1+0x808] ;  /* 0x0008080001327983 */ /* 0x000f220000100a00 */
[----:B--2---:R-:W-:-:S03]  /*ef30*/  IMAD.WIDE R30, R13, 0x2, R10 ;  /* 0x000000020d1e7825 */ /* 0x004fc600078e020a */
[----:B------:R0:W2:Y:S04]  /*ef40*/  LDG.E.U16 R108, [R36.64] ;  /* 0x00000006246c7981 */ /* 0x0000a8000c1e1500 */
[----:B------:R-:W2:Y:S04]  /*ef50*/  LDL.64 R48, [R1+0x800] ;  /* 0x0008000001307983 */ /* 0x000ea80000100a00 */
[----:B------:R2:W2:Y:S04]  /*ef60*/  LDG.E.U16 R4, [R32.64] ;  /* 0x0000000620047981 */ /* 0x0004a8000c1e1500 */
[----:B------:R-:W0:Y:S04]  /*ef70*/  LDL.64 R52, [R1+0x810] ;  /* 0x0008100001347983 */ /* 0x000e280000100a00 */
[----:B------:R-:W2:Y:S04]  /*ef80*/  LDL.64 R46, [R1+0x7f8] ;  /* 0x0007f800012e7983 */ /* 0x000ea80000100a00 */
[----:B------:R1:W2:Y:S01]  /*ef90*/  LDG.E.U16 R91, [R30.64] ;  /* 0x000000061e5b7981 */ /* 0x0002a2000c1e1500 */
[----:B------:R-:W-:-:S05]  /*efa0*/  IMAD.WIDE R34, R13, 0x2, R42 ;  /* 0x000000020d227825 */ /* 0x000fca00078e022a */
[----:B------:R1:W2:Y:S01]  /*efb0*/  LDG.E.U16 R3, [R34.64] ;  /* 0x0000000622037981 */ /* 0x0002a2000c1e1500 */
[----:B---3--:R-:W-:-:S05]  /*efc0*/  IMAD.WIDE R38, R13, 0x2, R54 ;  /* 0x000000020d267825 */ /* 0x008fca00078e0236 */
[----:B------:R-:W3:Y:S04]  /*efd0*/  LDG.E.U16 R109, [R38.64] ;  /* 0x00000006266d7981 */ /* 0x000ee8000c1e1500 */
[----:B----4-:R-:W-:Y:S04]  /*efe0*/  STL [R1+0x11cc], R5 ;  /* 0x0011cc0501007387 */ /* 0x010fe80000100800 */
[----:B------:R-:W4:Y:S04]  /*eff0*/  LDL.64 R56, [R1+0x7f0] ;  /* 0x0007f00001387983 */ /* 0x000f280000100a00 */
[----:B------:R-:W4:Y:S01]  /*f000*/  LDL.64 R44, [R1+0x7e8] ;  /* 0x0007e800012c7983 */ /* 0x000f220000100a00 */
[----:B-1----:R-:W-:-:S03]  /*f010*/  IMAD.WIDE R34, R13, 0x2, R50 ;  /* 0x000000020d227825 */ /* 0x002fc600078e0232 */
[----:B------:R-:W4:Y:S04]  /*f020*/  LDL.64 R42, [R1+0x7e0] ;  /* 0x0007e000012a7983 */ /* 0x000f280000100a00 */
[----:B------:R-:W4:Y:S01]  /*f030*/  LDL.64 R40, [R1+0x7d8] ;  /* 0x0007d80001287983 */ /* 0x000f220000100a00 */
[----:B--2---:R-:W-:-:S03]  /*f040*/  IMAD.WIDE R32, R13, 0x2, R48 ;  /* 0x000000020d207825 */ /* 0x004fc600078e0230 */
[----:B------:R-:W2:Y:S04]  /*f050*/  LDL.64 R10, [R1+0x7d0] ;  /* 0x0007d000010a7983 */ /* 0x000ea80000100a00 */
[----:B------:R-:W-:Y:S01]  /*f060*/  STL [R1+0x11d0], R90 ;  /* 0x0011d05a01007387 */ /* 0x000fe20000100800 */
[----:B0-----:R-:W-:-:S03]  /*f070*/  IMAD.WIDE R36, R13, 0x2, R52 ;  /* 0x000000020d247825 */ /* 0x001fc600078e0234 */
[----:B------:R-:W-:Y:S01]  /*f080*/  STL [R1+0x11d4], R108 ;  /* 0x0011d46c01007387 */ /* 0x000fe20000100800 */
[----:B------:R-:W-:-:S03]  /*f090*/  IMAD.WIDE R30, R13, 0x2, R46 ;  /* 0x000000020d1e7825 */ /* 0x000fc600078e022e */
[----:B------:R-:W-:Y:S04]  /*f0a0*/  STL [R1+0x11d8], R4 ;  /* 0x0011d80401007387 */ /* 0x000fe80000100800 */
[----:B------:R-:W-:Y:S04]  /*f0b0*/  STL [R1+0x11dc], R91 ;  /* 0x0011dc5b01007387 */ /* 0x000fe80000100800 */
[----:B------:R-:W2:Y:S04]  /*f0c0*/  LDL.64 R54, [R1+0x7c8] ;  /* 0x0007c80001367983 */ /* 0x000ea80000100a00 */
[----:B------:R-:W2:Y:S04]  /*f0d0*/  LDL.64 R52, [R1+0x7c0] ;  /* 0x0007c00001347983 */ /* 0x000ea80000100a00 */
[----:B------:R-:W2:Y:S04]  /*f0e0*/  LDL.64 R50, [R1+0x7b8] ;  /* 0x0007b80001327983 */ /* 0x000ea80000100a00 */
[----:B------:R-:W2:Y:S04]  /*f0f0*/  LDL.64 R48, [R1+0x7b0] ;  /* 0x0007b00001307983 */ /* 0x000ea80000100a00 */
[----:B------:R0:W-:Y:S04]  /*f100*/  STL [R1+0x20], R0 ;  /* 0x0000200001007387 */ /* 0x0001e80000100800 */
[----:B------:R1:W2:Y:S04]  /*f110*/  LDG.E.U16 R80, [R32.64] ;  /* 0x0000000620507981 */ /* 0x0002a8000c1e1500 */
[----:B------:R2:W2:Y:S04]  /*f120*/  LDG.E.U16 R110, [R30.64] ;  /* 0x000000061e6e7981 */ /* 0x0004a8000c1e1500 */
[----:B0-----:R0:W2:Y:S04]  /*f130*/  LDG.E.U16 R0, [R34.64] ;  /* 0x0000000622007981 */ /* 0x0010a8000c1e1500 */
[----:B------:R-:W2:Y:S04]  /*f140*/  LDL.64 R46, [R1+0x7a8] ;  /* 0x0007a800012e7983 */ /* 0x000ea80000100a00 */
[----:B------:R4:W2:Y:S04]  /*f150*/  LDG.E.U16 R9, [R36.64] ;  /* 0x0000000624097981 */ /* 0x0008a8000c1e1500 */
[----:B---3--:R-:W-:Y:S01]  /*f160*/  STL [R1+0x11e0], R109 ;  /* 0x0011e06d01007387 */ /* 0x008fe20000100800 */
[----:B----4-:R-:W-:-:S04]  /*f170*/  IMAD.WIDE R36, R13, 0x2, R44 ;  /* 0x000000020d247825 */ /* 0x010fc800078e022c */
[----:B0-----:R-:W-:-:S04]  /*f180*/  IMAD.WIDE R34, R13, 0x2, R42 ;  /* 0x000000020d227825 */ /* 0x001fc800078e022a */
[C---:B------:R-:W-:Y:S01]  /*f190*/  IMAD.WIDE R38, R13.reuse, 0x2, R56 ;  /* 0x000000020d267825 */ /* 0x040fe200078e0238 */
[----:B------:R0:W3:Y:S03]  /*f1a0*/  LDG.E.U16 R81, [R34.64] ;  /* 0x0000000622517981 */ /* 0x0000e6000c1e1500 */
[C---:B-1----:R-:W-:Y:S01]  /*f1b0*/  IMAD.WIDE R32, R13.reuse, 0x2, R40 ;  /* 0x000000020d207825 */ /* 0x042fe200078e0228 */
[----:B------:R1:W4:Y:S03]  /*f1c0*/  LDG.E.U16 R7, [R38.64] ;  /* 0x0000000626077981 */ /* 0x000326000c1e1500 */
[C---:B--2---:R-:W-:Y:S01]  /*f1d0*/  IMAD.WIDE R30, R13.reuse, 0x2, R10 ;  /* 0x000000020d1e7825 */ /* 0x044fe200078e020a */
[----:B------:R2:W2:Y:S04]  /*f1e0*/  LDG.E.U16 R111, [R32.64] ;  /* 0x00000006206f7981 */ /* 0x0004a8000c1e1500 */
[----:B------:R-:W-:Y:S04]  /*f1f0*/  STL [R1+0x11e4], R0 ;  /* 0x0011e40001007387 */ /* 0x000fe80000100800 */
[----:B------:R-:W-:Y:S04]  /*f200*/  STL [R1+0x11e8], R80 ;  /* 0x0011e85001007387 */ /* 0x000fe80000100800 */
[----:B------:R-:W-:Y:S04]  /*f210*/  STL [R1+0x11ec], R110 ;  /* 0x0011ec6e01007387 */ /* 0x000fe80000100800 */
[----:B------:R-:W2:Y:S04]  /*f220*/  LDL.64 R44, [R1+0x7a0] ;  /* 0x0007a000012c7983 */ /* 0x000ea80000100a00 */
[----:B------:R0:W-:Y:S04]  /*f230*/  STL [R1+0x1c], R3 ;  /* 0x00001c0301007387 */ /* 0x0001e80000100800 */
[----:B------:R-:W3:Y:S01]  /*f240*/  LDL.64 R42, [R1+0x798] ;  /* 0x00079800012a7983 */ /* 0x000ee20000100a00 */
[----:B-1----:R-:W-:-:S03]  /*f250*/  IMAD.WIDE R38, R13, 0x2, R54 ;  /* 0x000000020d267825 */ /* 0x002fc600078e0236 */
[----:B------:R-:W4:Y:S04]  /*f260*/  LDL.64 R10, [R1+0x788] ;  /* 0x00078800010a7983 */ /* 0x000f280000100a00 */
[----:B0-----:R0:W4:Y:S01]  /*f270*/  LDG.E.U16 R3, [R36.64] ;  /* 0x0000000624037981 */ /* 0x001122000c1e1500 */
[----:B------:R-:W-:-:S03]  /*f280*/  IMAD.WIDE R34, R13, 0x2, R50 ;  /* 0x000000020d227825 */ /* 0x000fc600078e0232 */
[----:B------:R1:W4:Y:S04]  /*f290*/  LDG.E.U16 R0, [R30.64] ;  /* 0x000000061e007981 */ /* 0x000328000c1e1500 */
[----:B------:R2:W4:Y:S01]  /*f2a0*/  LDG.E.U16 R67, [R38.64] ;  /* 0x0000000626437981 */ /* 0x000522000c1e1500 */
[----:B0-----:R-:W-:-:S03]  /*f2b0*/  IMAD.WIDE R36, R13, 0x2, R52 ;  /* 0x000000020d247825 */ /* 0x001fc600078e0234 */
[----:B------:R0:W4:Y:S01]  /*f2c0*/  LDG.E.U16 R72, [R34.64] ;  /* 0x0000000622487981 */ /* 0x000122000c1e1500 */
[----:B-1----:R-:W-:-:S03]  /*f2d0*/  IMAD.WIDE R30, R13, 0x2, R46 ;  /* 0x000000020d1e7825 */ /* 0x002fc600078e022e */
[----:B------:R3:W4:Y:S04]  /*f2e0*/  LDG.E.U16 R82, [R36.64] ;  /* 0x0000000624527981 */ /* 0x000728000c1e1500 */
[----:B------:R-:W0:Y:S04]  /*f2f0*/  LDL.64 R40, [R1+0x790] ;  /* 0x0007900001287983 */ /* 0x000e280000100a00 */
[----:B------:R-:W4:Y:S04]  /*f300*/  LDG.E.U16 R66, [R30.64] ;  /* 0x000000061e427981 */ /* 0x000f28000c1e1500 */
[----:B------:R-:W4:Y:S01]  /*f310*/  LDL.64 R4, [R1+0x780] ;  /* 0x0007800001047983 */ /* 0x000f220000100a00 */
[----:B--2---:R-:W-:-:S05]  /*f320*/  IMAD.WIDE R38, R13, 0x2, R44 ;  /* 0x000000020d267825 */ /* 0x004fca00078e022c */
[----:B------:R-:W2:Y:S01]  /*f330*/  LDG.E.U16 R83, [R38.64] ;  /* 0x0000000626537981 */ /* 0x000ea2000c1e1500 */
[----:B---3--:R-:W-:-:S05]  /*f340*/  IMAD.WIDE R36, R13, 0x2, R42 ;  /* 0x000000020d247825 */ /* 0x008fca00078e022a */
[----:B------:R-:W3:Y:S01]  /*f350*/  LDG.E.U16 R73, [R36.64] ;  /* 0x0000000624497981 */ /* 0x000ee2000c1e1500 */
[----:B------:R-:W-:-:S03]  /*f360*/  IMAD.WIDE R32, R13, 0x2, R48 ;  /* 0x000000020d207825 */ /* 0x000fc600078e0230 */
[----:B----4-:R1:W-:Y:S04]  /*f370*/  STL [R1+0x11f0], R3 ;  /* 0x0011f00301007387 */ /* 0x0103e80000100800 */
[----:B------:R-:W-:Y:S04]  /*f380*/  STL [R1+0x11f4], R81 ;  /* 0x0011f45101007387 */ /* 0x000fe80000100800 */
[----:B-1----:R1:W4:Y:S04]  /*f390*/  LDG.E.U16 R3, [R32.64] ;  /* 0x0000000620037981 */ /* 0x002328000c1e1500 */
[----:B------:R-:W-:Y:S04]  /*f3a0*/  STL [R1+0x11f8], R111 ;  /* 0x0011f86f01007387 */ /* 0x000fe80000100800 */
[----:B------:R-:W4:Y:S01]  /*f3b0*/  LDL.64 R56, [R1+0x778] ;  /* 0x0007780001387983 */ /* 0x000f220000100a00 */
[----:B-1----:R-:W-:-:S03]  /*f3c0*/  IMAD.WIDE R32, R13, 0x2, R10 ;  /* 0x000000020d207825 */ /* 0x002fc600078e020a */
[----:B------:R-:W-:Y:S04]  /*f3d0*/  STL [R1+0x18], R9 ;  /* 0x0000180901007387 */ /* 0x000fe80000100800 */
[----:B------:R-:W4:Y:S04]  /*f3e0*/  LDG.E.U16 R12, [R32.64] ;  /* 0x00000006200c7981 */ /* 0x000f28000c1e1500 */
[----:B------:R-:W4:Y:S04]  /*f3f0*/  LDL.64 R54, [R1+0x770] ;  /* 0x0007700001367983 */ /* 0x000f280000100a00 */
[----:B------:R-:W4:Y:S04]  /*f400*/  LDL.64 R50, [R1+0x768] ;  /* 0x0007680001327983 */ /* 0x000f280000100a00 */
[----:B------:R-:W4:Y:S04]  /*f410*/  LDL.64 R52, [R1+0x760] ;  /* 0x0007600001347983 */ /* 0x000f280000100a00 */
[----:B------:R-:W4:Y:S04]  /*f420*/  LDL.64 R48, [R1+0x758] ;  /* 0x0007580001307983 */ /* 0x000f280000100a00 */
[----:B------:R-:W-:Y:S01]  /*f430*/  STL [R1+0x11fc], R67 ;  /* 0x0011fc4301007387 */ /* 0x000fe20000100800 */
[----:B0-----:R-:W-:-:S03]  /*f440*/  IMAD.WIDE R34, R13, 0x2, R40 ;  /* 0x000000020d227825 */ /* 0x001fc600078e0228 */
[----:B------:R-:W-:Y:S04]  /*f450*/  STL [R1+0x1200], R82 ;  /* 0x0012005201007387 */ /* 0x000fe80000100800 */
[----:B------:R-:W-:Y:S04]  /*f460*/  STL [R1+0x1204], R72 ;  /* 0x0012044801007387 */ /* 0x000fe80000100800 */
[----:B------:R-:W-:Y:S04]  /*f470*/  STL [R1+0x14], R7 ;  /* 0x0000140701007387 */ /* 0x000fe80000100800 */
[----:B------:R-:W-:Y:S01]  /*f480*/  STL [R1+0x1208], R66 ;  /* 0x0012084201007387 */ /* 0x000fe20000100800 */
[----:B------:R-:W-:-:S03]  /*f490*/  IMAD.WIDE R30, R13, 0x2, R4 ;  /* 0x000000020d1e7825 */ /* 0x000fc600078e0204 */
[----:B------:R-:W4:Y:S04]  /*f4a0*/  LDL.64 R40, [R1+0x748] ;  /* 0x0007480001287983 */ /* 0x000f280000100a00 */
[----:B------:R-:W4:Y:S04]  /*f4b0*/  LDL.64 R42, [R1+0x750] ;  /* 0x00075000012a7983 */ /* 0x000f280000100a00 */
[----:B------:R-:W4:Y:S04]  /*f4c0*/  LDL.64 R10, [R1+0x740] ;  /* 0x00074000010a7983 */ /* 0x000f280000100a00 */
[----:B------:R-:W4:Y:S04]  /*f4d0*/  LDL.64 R46, [R1+0x738] ;  /* 0x00073800012e7983 */ /* 0x000f280000100a00 */
[----:B------:R-:W4:Y:S04]  /*f4e0*/  LDL.64 R4, [R1+0x730] ;  /* 0x0007300001047983 */ /* 0x000f280000100a00 */
[----:B------:R0:W-:Y:S04]  /*f4f0*/  STL [R1+0x10], R0 ;  /* 0x0000100001007387 */ /* 0x0001e80000100800 */
[----:B------:R1:W4:Y:S04]  /*f500*/  LDG.E.U16 R68, [R30.64] ;  /* 0x000000061e447981 */ /* 0x000328000c1e1500 */
[----:B0-----:R0:W4:Y:S04]  /*f510*/  LDG.E.U16 R0, [R34.64] ;  /* 0x0000000622007981 */ /* 0x001128000c1e1500 */
[----:B--2---:R-:W-:Y:S04]  /*f520*/  STL [R1+0x120c], R83 ;  /* 0x00120c5301007387 */ /* 0x004fe80000100800 */
[----:B---3--:R-:W-:Y:S04]  /*f530*/  STL [R1+0x1210], R73 ;  /* 0x0012104901007387 */ /* 0x008fe80000100800 */
[----:B------:R-:W2:Y:S01]  /*f540*/  LDL.64 R44, [R1+0x728] ;  /* 0x00072800012c7983 */ /* 0x000ea20000100a00 */
[----:B----4-:R-:W-:-:S05]  /*f550*/  IMAD.WIDE R38, R13, 0x2, R56 ;  /* 0x000000020d267825 */ /* 0x010fca00078e0238 */
[----:B------:R3:W4:Y:S04]  /*f560*/  LDG.E.U16 R74, [R38.64] ;  /* 0x00000006264a7981 */ /* 0x000728000c1e1500 */
[----:B------:R1:W-:Y:S01]  /*f570*/  STL [R1+0x1214], R12 ;  /* 0x0012140c01007387 */ /* 0x0003e20000100800 */
[----:B------:R-:W-:-:S03]  /*f580*/  IMAD.WIDE R36, R13, 0x2, R54 ;  /* 0x000000020d247825 */ /* 0x000fc600078e0236 */
[----:B------:R-:W4:Y:S04]  /*f590*/  LDL.64 R56, [R1+0x720] ;  /* 0x0007200001387983 */ /* 0x000f280000100a00 */
[----:B------:R-:W4:Y:S01]  /*f5a0*/  LDL.64 R58, [R1+0x718] ;  /* 0x00071800013a7983 */ /* 0x000f220000100a00 */
[----:B0-----:R-:W-:-:S03]  /*f5b0*/  IMAD.WIDE R34, R13, 0x2, R50 ;  /* 0x000000020d227825 */ /* 0x001fc600078e0232 */
[----:B------:R-:W4:Y:S01]  /*f5c0*/  LDL.64 R50, [R1+0x710] ;  /* 0x0007100001327983 */ /* 0x000f220000100a00 */
[----:B------:R-:W-:-:S03]  /*f5d0*/  IMAD.WIDE R32, R13, 0x2, R52 ;  /* 0x000000020d207825 */ /* 0x000fc600078e0234 */
[----:B------:R-:W4:Y:S01]  /*f5e0*/  LDL.64 R54, [R1+0x708] ;  /* 0x0007080001367983 */ /* 0x000f220000100a00 */
[----:B-1----:R-:W-:-:S03]  /*f5f0*/  IMAD.WIDE R30, R13, 0x2, R48 ;  /* 0x000000020d1e7825 */ /* 0x002fc600078e0230 */
[----:B------:R0:W4:Y:S04]  /*f600*/  LDG.E.U16 R12, [R36.64] ;  /* 0x00000006240c7981 */ /* 0x000128000c1e1500 */
[----:B------:R1:W-:Y:S04]  /*f610*/  STL [R1+0xc], R3 ;  /* 0x00000c0301007387 */ /* 0x0003e80000100800 */
[----:B------:R-:W4:Y:S04]  /*f620*/  LDL.64 R48, [R1+0x700] ;  /* 0x0007000001307983 */ /* 0x000f280000100a00 */
[----:B------:R1:W4:Y:S04]  /*f630*/  LDG.E.U16 R9, [R34.64] ;  /* 0x0000000622097981 */ /* 0x000328000c1e1500 */
[----:B------:R1:W4:Y:S01]  /*f640*/  LDG.E.U16 R69, [R32.64] ;  /* 0x0000000620457981 */ /* 0x000322000c1e1500 */
[----:B0-----:R-:W-:-:S03]  /*f650*/  IMAD.WIDE R36, R13, 0x2, R40 ;  /* 0x000000020d247825 */ /* 0x001fc600078e0228 */
[----:B------:R0:W4:Y:S01]  /*f660*/  LDG.E.U16 R75, [R30.64] ;  /* 0x000000061e4b7981 */ /* 0x000122000c1e1500 */
[----:B---3--:R-:W-:-:S03]  /*f670*/  IMAD.WIDE R38, R13, 0x2, R42 ;  /* 0x000000020d267825 */ /* 0x008fc600078e022a */
[----:B------:R-:W3:Y:S01]  /*f680*/  LDL.64 R40, [R1+0x6f0] ;  /* 0x0006f00001287983 */ /* 0x000ee20000100a00 */
[----:B-1----:R-:W-:-:S03]  /*f690*/  IMAD.WIDE R34, R13, 0x2, R10 ;  /* 0x000000020d227825 */ /* 0x002fc600078e020a */
[----:B------:R-:W3:Y:S01]  /*f6a0*/  LDL.64 R42, [R1+0x6f8] ;  /* 0x0006f800012a7983 */ /* 0x000ee20000100a00 */
[----:B------:R-:W-:-:S03]  /*f6b0*/  IMAD.WIDE R32, R13, 0x2, R46 ;  /* 0x000000020d207825 */ /* 0x000fc600078e022e */
[----:B------:R-:W3:Y:S01]  /*f6c0*/  LDL.64 R10, [R1+0x6e8] ;  /* 0x0006e800010a7983 */ /* 0x000ee20000100a00 */
[----:B0-----:R-:W-:-:S03]  /*f6d0*/  IMAD.WIDE R30, R13, 0x2, R4 ;  /* 0x000000020d1e7825 */ /* 0x001fc600078e0204 */
[----:B------:R-:W3:Y:S04]  /*f6e0*/  LDL.64 R46, [R1+0x6e0] ;  /* 0x0006e000012e7983 */ /* 0x000ee80000100a00 */
[----:B------:R-:W3:Y:S04]  /*f6f0*/  LDL.64 R4, [R1+0x6d8] ;  /* 0x0006d80001047983 */ /* 0x000ee80000100a00 */
[----:B------:R2:W3:Y:S04]  /*f700*/  LDG.E.U16 R73, [R38.64] ;  /* 0x0000000626497981 */ /* 0x0004e8000c1e1500 */
[----:B------:R4:W3:Y:S04]  /*f710*/  LDG.E.U16 R7, [R36.64] ;  /* 0x0000000624077981 */ /* 0x0008e8000c1e1500 */
[----:B------:R0:W-:Y:S04]  /*f720*/  STL [R1], R0 ;  /* 0x0000000001007387 */ /* 0x0001e80000100800 */
[----:B------:R1:W3:Y:S04]  /*f730*/  LDG.E.U16 R70, [R34.64] ;  /* 0x0000000622467981 */ /* 0x0002e8000c1e1500 */
[----:B------:R-:W3:Y:S04]  /*f740*/  LDL.64 R62, [R1+0x6c0] ;  /* 0x0006c000013e7983 */ /* 0x000ee80000100a00 */
[----:B------:R0:W3:Y:S04]  /*f750*/  LDG.E.U16 R52, [R32.64] ;  /* 0x0000000620347981 */ /* 0x0000e8000c1e1500 */
[----:B------:R-:W3:Y:S04]  /*f760*/  LDL.64 R60, [R1+0x6b0] ;  /* 0x0006b000013c7983 */ /* 0x000ee80000100a00 */
[----:B------:R0:W3:Y:S04]  /*f770*/  LDG.E.U16 R83, [R30.64] ;  /* 0x000000061e537981 */ /* 0x0000e8000c1e1500 */
[----:B------:R-:W3:Y:S04]  /*f780*/  LDL.64 R76, [R1+0x668] ;  /* 0x00066800014c7983 */ /* 0x000ee80000100a00 */
        /* <DEDUP_REMOVED lines=25> */
[----:B------:R-:W3:Y:S01]  /*f920*/  LDL.64 R158, [R1+0x288] ;  /* 0x00028800019e7983 */ /* 0x000ee20000100a00 */
[----:B--2---:R-:W-:-:S03]  /*f930*/  IMAD.WIDE R38, R13, 0x2, R44 ;  /* 0x000000020d267825 */ /* 0x004fc600078e022c */
[----:B------:R-:W2:Y:S04]  /*f940*/  LDL.64 R44, [R1+0x6d0] ;  /* 0x0006d000012c7983 */ /* 0x000ea80000100a00 */
[----:B------:R0:W2:Y:S01]  /*f950*/  LDG.E.U16 R156, [R38.64] ;  /* 0x00000006269c7981 */ /* 0x0000a2000c1e1500 */
[----:B----4-:R-:W-:-:S03]  /*f960*/  IMAD.WIDE R36, R13, 0x2, R56 ;  /* 0x000000020d247825 */ /* 0x010fc600078e0238 */
[----:B------:R-:W4:Y:S01]  /*f970*/  LDL.64 R56, [R1+0x6c8] ;  /* 0x0006c80001387983 */ /* 0x000f220000100a00 */
[----:B-1----:R-:W-:-:S03]  /*f980*/  IMAD.WIDE R34, R13, 0x2, R58 ;  /* 0x000000020d227825 */ /* 0x002fc600078e023a */
[----:B------:R1:W4:Y:S01]  /*f990*/  LDG.E.U16 R71, [R36.64] ;  /* 0x0000000624477981 */ /* 0x000322000c1e1500 */
[----:B0-----:R-:W-:-:S03]  /*f9a0*/  IMAD.WIDE R32, R13, 0x2, R50 ;  /* 0x000000020d207825 */ /* 0x001fc600078e0232 */
[----:B------:R-:W4:Y:S04]  /*f9b0*/  LDL.64 R50, [R1+0x6b8] ;  /* 0x0006b80001327983 */ /* 0x000f280000100a00 */
[----:B------:R3:W4:Y:S01]  /*f9c0*/  LDG.E.U16 R53, [R34.64] ;  /* 0x0000000622357981 */ /* 0x000722000c1e1500 */
[----:B------:R-:W-:-:S03]  /*f9d0*/  IMAD.WIDE R30, R13, 0x2, R54 ;  /* 0x000000020d1e7825 */ /* 0x000fc600078e0236 */
[----:B------:R-:W4:Y:S04]  /*f9e0*/  LDL.64 R58, [R1+0x6a8] ;  /* 0x0006a800013a7983 */ /* 0x000f280000100a00 */
[----:B------:R0:W4:Y:S01]  /*f9f0*/  LDG.E.U16 R66, [R32.64] ;  /* 0x0000000620427981 */ /* 0x000122000c1e1500 */
[----:B------:R-:W-:-:S03]  /*fa00*/  IMAD.WIDE R38, R13, 0x2, R48 ;  /* 0x000000020d267825 */ /* 0x000fc600078e0230 */
[----:B------:R0:W4:Y:S04]  /*fa10*/  LDG.E.U16 R157, [R30.64] ;  /* 0x000000061e9d7981 */ /* 0x000128000c1e1500 */
[----:B------:R0:W4:Y:S01]  /*fa20*/  LDG.E.U16 R48, [R38.64] ;  /* 0x0000000626307981 */ /* 0x000122000c1e1500 */
[----:B---3--:R-:W-:-:S03]  /*fa30*/  IMAD.WIDE R34, R13, 0x2, R40 ;  /* 0x000000020d227825 */ /* 0x008fc600078e0228 */
[----:B------:R-:W3:Y:S01]  /*fa40*/  LDL.64 R40, [R1+0x698] ;  /* 0x0006980001287983 */ /* 0x000ee20000100a00 */
[----:B-1----:R-:W-:-:S03]  /*fa50*/  IMAD.WIDE R36, R13, 0x2, R42 ;  /* 0x000000020d247825 */ /* 0x002fc600078e022a */
[----:B------:R-:W3:Y:S01]  /*fa60*/  LDL.64 R42, [R1+0x6a0] ;  /* 0x0006a000012a7983 */ /* 0x000ee20000100a00 */
[----:B0-----:R-:W-:-:S03]  /*fa70*/  IMAD.WIDE R32, R13, 0x2, R10 ;  /* 0x000000020d207825 */ /* 0x001fc600078e020a */
[----:B------:R-:W3:Y:S04]  /*fa80*/  LDL.64 R10, [R1+0x690] ;  /* 0x00069000010a7983 */ /* 0x000ee80000100a00 */
[----:B------:R2:W3:Y:S01]  /*fa90*/  LDG.E.U16 R54, [R36.64] ;  /* 0x0000000624367981 */ /* 0x0004e2000c1e1500 */
[----:B------:R-:W-:-:S03]  /*faa0*/  IMAD.WIDE R38, R13, 0x2, R4 ;  /* 0x000000020d267825 */ /* 0x000fc600078e0204 */
[----:B------:R-:W3:Y:S01]  /*fab0*/  LDL.64 R4, [R1+0x680] ;  /* 0x0006800001047983 */ /* 0x000ee20000100a00 */
[----:B------:R-:W-:-:S03]  /*fac0*/  IMAD.WIDE R30, R13, 0x2, R46 ;  /* 0x000000020d1e7825 */ /* 0x000fc600078e022e */
[----:B------:R-:W3:Y:S04]  /*fad0*/  LDL.64 R46, [R1+0x688] ;  /* 0x00068800012e7983 */ /* 0x000ee80000100a00 */
[----:B------:R4:W3:Y:S04]  /*fae0*/  LDG.E.U16 R72, [R34.64] ;  /* 0x0000000622487981 */ /* 0x0008e8000c1e1500 */
[----:B------:R0:W3:Y:S04]  /*faf0*/  LDG.E.U16 R154, [R32.64] ;  /* 0x00000006209a7981 */ /* 0x0000e8000c1e1500 */
[----:B------:R1:W3:Y:S04]  /*fb00*/  LDG.E.U16 R49, [R30.64] ;  /* 0x000000061e317981 */ /* 0x0002e8000c1e1500 */
[----:B------:R0:W3:Y:S01]  /*fb10*/  LDG.E.U16 R55, [R38.64] ;  /* 0x0000000626377981 */ /* 0x0000e2000c1e1500 */
[----:B--2---:R-:W-:-:S03]  /*fb20*/  IMAD.WIDE R36, R13, 0x2, R44 ;  /* 0x000000020d247825 */ /* 0x004fc600078e022c */
[----:B------:R-:W2:Y:S01]  /*fb30*/  LDL.64 R44, [R1+0x678] ;  /* 0x00067800012c7983 */ /* 0x000ea20000100a00 */
[----:B0-----:R-:W-:-:S03]  /*fb40*/  IMAD.WIDE R32, R13, 0x2, R62 ;  /* 0x000000020d207825 */ /* 0x001fc600078e023e */
[----:B------:R0:W2:Y:S01]  /*fb50*/  LDG.E.U16 R82, [R36.64] ;  /* 0x0000000624527981 */ /* 0x0000a2000c1e1500 */
[----:B------:R-:W-:-:S03]  /*fb60*/  IMAD.WIDE R38, R13, 0x2, R60 ;  /* 0x000000020d267825 */ /* 0x000fc600078e023c */
[----:B------:R-:W2:Y:S04]  /*fb70*/  LDL.64 R60, [R1+0x658] ;  /* 0x00065800013c7983 */ /* 0x000ea80000100a00 */
[----:B------:R-:W2:Y:S04]  /*fb80*/  LDL.64 R62, [R1+0x640] ;  /* 0x00064000013e7983 */ /* 0x000ea80000100a00 */
[----:B------:R0:W2:Y:S01]  /*fb90*/  LDG.E.U16 R67, [R38.64] ;  /* 0x0000000626437981 */ /* 0x0000a2000c1e1500 */
[----:B----4-:R-:W-:-:S03]  /*fba0*/  IMAD.WIDE R34, R13, 0x2, R56 ;  /* 0x000000020d227825 */ /* 0x010fc600078e0238 */
[----:B------:R-:W4:Y:S04]  /*fbb0*/  LDL.64 R56, [R1+0x670] ;  /* 0x0006700001387983 */ /* 0x000f280000100a00 */
[----:B------:R0:W4:Y:S01]  /*fbc0*/  LDG.E.U16 R155, [R34.64] ;  /* 0x00000006229b7981 */ /* 0x000122000c1e1500 */
[----:B-1----:R-:W-:-:S03]  /*fbd0*/  IMAD.WIDE R30, R13, 0x2, R50 ;  /* 0x000000020d1e7825 */ /* 0x002fc600078e0232 */
[----:B------:R3:W4:Y:S04]  /*fbe0*/  LDG.E.U16 R50, [R32.64] ;  /* 0x0000000620327981 */ /* 0x000728000c1e1500 */
[----:B------:R1:W4:Y:S01]  /*fbf0*/  LDG.E.U16 R104, [R30.64] ;  /* 0x000000061e687981 */ /* 0x000322000c1e1500 */
[----:B0-----:R-:W-:-:S03]  /*fc00*/  IMAD.WIDE R36, R13, 0x2, R58 ;  /* 0x000000020d247825 */ /* 0x001fc600078e023a */
[----:B------:R-:W4:Y:S01]  /*fc10*/  LDL.64 R58, [R1+0x650] ;  /* 0x00065000013a7983 */ /* 0x000f220000100a00 */
[----:B---3--:R-:W-:-:S03]  /*fc20*/  IMAD.WIDE R32, R13, 0x2, R40 ;  /* 0x000000020d207825 */ /* 0x008fc600078e0228 */
[----:B------:R-:W3:Y:S01]  /*fc30*/  LDL.64 R40, [R1+0x638] ;  /* 0x0006380001287983 */ /* 0x000ee20000100a00 */
[----:B------:R-:W-:-:S03]  /*fc40*/  IMAD.WIDE R34, R13, 0x2, R42 ;  /* 0x000000020d227825 */ /* 0x000fc600078e022a */
[----:B------:R-:W3:Y:S01]  /*fc50*/  LDL.64 R42, [R1+0x648] ;  /* 0x00064800012a7983 */ /* 0x000ee20000100a00 */
[----:B-1----:R-:W-:-:S03]  /*fc60*/  IMAD.WIDE R30, R13, 0x2, R10 ;  /* 0x000000020d1e7825 */ /* 0x002fc600078e020a */
[----:B------:R0:W3:Y:S04]  /*fc70*/  LDG.E.U16 R11, [R36.64] ;  /* 0x00000006240b7981 */ /* 0x0000e8000c1e1500 */
[----:B------:R2:W3:Y:S04]  /*fc80*/  LDG.E.U16 R51, [R34.64] ;  /* 0x0000000622337981 */ /* 0x0004e8000c1e1500 */
[----:B------:R4:W3:Y:S01]  /*fc90*/  LDG.E.U16 R105, [R32.64] ;  /* 0x0000000620697981 */ /* 0x0008e2000c1e1500 */
[----:B0-----:R-:W-:-:S03]  /*fca0*/  IMAD.WIDE R36, R13, 0x2, R4 ;  /* 0x000000020d247825 */ /* 0x001fc600078e0204 */
[----:B------:R-:W3:Y:S01]  /*fcb0*/  LDL.64 R4, [R1+0x628] ;  /* 0x0006280001047983 */ /* 0x000ee20000100a00 */
[----:B------:R-:W-:-:S03]  /*fcc0*/  IMAD.WIDE R38, R13, 0x2, R46 ;  /* 0x000000020d267825 */ /* 0x000fc600078e022e */
[----:B------:R-:W3:Y:S04]  /*fcd0*/  LDL.64 R46, [R1+0x630] ;  /* 0x00063000012e7983 */ /* 0x000ee80000100a00 */
[----:B------:R0:W3:Y:S04]  /*fce0*/  LDG.E.U16 R111, [R30.64] ;  /* 0x000000061e6f7981 */ /* 0x0000e8000c1e1500 */
[----:B------:R1:W3:Y:S04]  /*fcf0*/  LDG.E.U16 R14, [R38.64] ;  /* 0x00000006260e7981 */ /* 0x0002e8000c1e1500 */
[----:B------:R0:W3:Y:S01]  /*fd00*/  LDG.E.U16 R92, [R36.64] ;  /* 0x00000006245c7981 */ /* 0x0000e2000c1e1500 */
[----:B--2---:R-:W-:-:S03]  /*fd10*/  IMAD.WIDE R34, R13, 0x2, R44 ;  /* 0x000000020d227825 */ /* 0x004fc600078e022c */
[----:B------:R-:W2:Y:S01]  /*fd20*/  LDL.64 R44, [R1+0x620] ;  /* 0x00062000012c7983 */ /* 0x000ea20000100a00 */
[----:B0-----:R-:W-:-:S03]  /*fd30*/  IMAD.WIDE R30, R13, 0x2, R76 ;  /* 0x000000020d1e7825 */ /* 0x001fc600078e024c */
[----:B------:R-:W2:Y:S01]  /*fd40*/  LDL.64 R76, [R1+0x610] ;  /* 0x00061000014c7983 */ /* 0x000ea20000100a00 */
[----:B-1----:R-:W-:-:S03]  /*fd50*/  IMAD.WIDE R38, R13, 0x2, R64 ;  /* 0x000000020d267825 */ /* 0x002fc600078e0240 */
[----:B------:R-:W2:Y:S01]  /*fd60*/  LDL.64 R64, [R1+0x608] ;  /* 0x0006080001407983 */ /* 0x000ea20000100a00 */
[----:B------:R-:W-:-:S03]  /*fd70*/  IMAD.WIDE R36, R13, 0x2, R60 ;  /* 0x000000020d247825 */ /* 0x000fc600078e023c */
[----:B------:R0:W2:Y:S04]  /*fd80*/  LDG.E.U16 R106, [R34.64] ;  /* 0x00000006226a7981 */ /* 0x0000a8000c1e1500 */
[----:B------:R3:W2:Y:S04]  /*fd90*/  LDG.E.U16 R93, [R38.64] ;  /* 0x00000006265d7981 */ /* 0x0006a8000c1e1500 */
[----:B------:R1:W2:Y:S04]  /*fda0*/  LDG.E.U16 R10, [R30.64] ;  /* 0x000000061e0a7981 */ /* 0x0002a8000c1e1500 */
[----:B------:R-:W2:Y:S04]  /*fdb0*/  LDL.64 R60, [R1+0x600] ;  /* 0x00060000013c7983 */ /* 0x000ea80000100a00 */
[----:B------:R0:W2:Y:S01]  /*fdc0*/  LDG.E.U16 R107, [R36.64] ;  /* 0x00000006246b7981 */ /* 0x0000a2000c1e1500 */
[----:B----4-:R-:W-:-:S03]  /*fdd0*/  IMAD.WIDE R32, R13, 0x2, R56 ;  /* 0x000000020d207825 */ /* 0x010fc600078e0238 */
[----:B------:R-:W4:Y:S01]  /*fde0*/  LDL.64 R56, [R1+0x618] ;  /* 0x0006180001387983 */ /* 0x000f220000100a00 */
[----:B-1----:R-:W-:-:S03]  /*fdf0*/  IMAD.WIDE R30, R13, 0x2, R62 ;  /* 0x000000020d1e7825 */ /* 0x002fc600078e023e */
[----:B------:R1:W4:Y:S04]  /*fe00*/  LDG.E.U16 R81, [R32.64] ;  /* 0x0000000620517981 */ /* 0x000328000c1e1500 */
[----:B------:R-:W4:Y:S04]  /*fe10*/  LDL.64 R62, [R1+0x5e8] ;  /* 0x0005e800013e7983 */ /* 0x000f280000100a00 */
[----:B------:R4:W4:Y:S01]  /*fe20*/  LDG.E.U16 R94, [R30.64] ;  /* 0x000000061e5e7981 */ /* 0x000922000c1e1500 */
[----:B0-----:R-:W-:-:S03]  /*fe30*/  IMAD.WIDE R34, R13, 0x2, R58 ;  /* 0x000000020d227825 */ /* 0x001fc600078e023a */
[----:B------:R-:W4:Y:S04]  /*fe40*/  LDL.64 R58, [R1+0x5f8] ;  /* 0x0005f800013a7983 */ /* 0x000f280000100a00 */
[----:B------:R0:W4:Y:S01]  /*fe50*/  LDG.E.U16 R3, [R34.64] ;  /* 0x0000000622037981 */ /* 0x000122000c1e1500 */
[----:B---3--:R-:W-:-:S03]  /*fe60*/  IMAD.WIDE R38, R13, 0x2, R40 ;  /* 0x000000020d267825 */ /* 0x008fc600078e0228 */
[----:B------:R-:W3:Y:S01]  /*fe70*/  LDL.64 R40, [R1+0x5e0] ;  /* 0x0005e00001287983 */ /* 0x000ee20000100a00 */
[----:B-1----:R-:W-:-:S03]  /*fe80*/  IMAD.WIDE R32, R13, 0x2, R42 ;  /* 0x000000020d207825 */ /* 0x002fc600078e022a */
[----:B------:R-:W3:Y:S04]  /*fe90*/  LDL.64 R42, [R1+0x5f0] ;  /* 0x0005f000012a7983 */ /* 0x000ee80000100a00 */
[----:B------:R2:W3:Y:S01]  /*fea0*/  LDG.E.U16 R84, [R32.64] ;  /* 0x0000000620547981 */ /* 0x0004e2000c1e1500 */
[----:B0-----:R-:W-:-:S03]  /*feb0*/  IMAD.WIDE R34, R13, 0x2, R4 ;  /* 0x000000020d227825 */ /* 0x001fc600078e0204 */
[----:B------:R-:W3:Y:S01]  /*fec0*/  LDL.64 R4, [R1+0x5d0] ;  /* 0x0005d00001047983 */ /* 0x000ee20000100a00 */
[----:B------:R-:W-:-:S03]  /*fed0*/  IMAD.WIDE R36, R13, 0x2, R46 ;  /* 0x000000020d247825 */ /* 0x000fc600078e022e */
[----:B------:R-:W3:Y:S04]  /*fee0*/  LDL.64 R46, [R1+0x5d8] ;  /* 0x0005d800012e7983 */ /* 0x000ee80000100a00 */
[----:B------:R0:W3:Y:S04]  /*fef0*/  LDG.E.U16 R110, [R36.64] ;  /* 0x00000006246e7981 */ /* 0x0000e8000c1e1500 */
[----:B------:R1:W3:Y:S01]  /*ff00*/  LDG.E.U16 R85, [R34.64] ;  /* 0x0000000622557981 */ /* 0x0002e2000c1e1500 */
[----:B--2---:R-:W-:-:S03]  /*ff10*/  IMAD.WIDE R32, R13, 0x2, R44 ;  /* 0x000000020d207825 */ /* 0x004fc600078e022c */
[----:B------:R-:W2:Y:S04]  /*ff20*/  LDL.64 R44, [R1+0x5c8] ;  /* 0x0005c800012c7983 */ /* 0x000ea80000100a00 */
[----:B------:R1:W2:Y:S01]  /*ff30*/  LDG.E.U16 R95, [R32.64] ;  /* 0x00000006205f7981 */ /* 0x0002a2000c1e1500 */
[----:B0-----:R-:W-:-:S03]  /*ff40*/  IMAD.WIDE R36, R13, 0x2, R64 ;  /* 0x000000020d247825 */ /* 0x001fc600078e0240 */
[----:B------:R-:W2:Y:S04]  /*ff50*/  LDL.64 R64, [R1+0x5a8] ;  /* 0x0005a80001407983 */ /* 0x000ea80000100a00 */
[----:B------:R3:W2:Y:S01]  /*ff60*/  LDG.E.U16 R86, [R36.64] ;  /* 0x0000000624567981 */ /* 0x0006a2000c1e1500 */
[----:B-1----:R-:W-:-:S03]  /*ff70*/  IMAD.WIDE R34, R13, 0x2, R60 ;  /* 0x000000020d227825 */ /* 0x002fc600078e023c */
[----:B------:R-:W2:Y:S04]  /*ff80*/  LDL.64 R60, [R1+0x5a0] ;  /* 0x0005a000013c7983 */ /* 0x000ea80000100a00 */
[----:B------:R0:W2:Y:S01]  /*ff90*/  LDG.E.U16 R96, [R34.64] ;  /* 0x0000000622607981 */ /* 0x0000a2000c1e1500 */
[----:B----4-:R-:W-:-:S03]  /*ffa0*/  IMAD.WIDE R30, R13, 0x2, R56 ;  /* 0x000000020d1e7825 */ /* 0x010fc600078e0238 */
[----:B------:R1:W4:Y:S04]  /*ffb0*/  LDG.E.U16 R56, [R38.64] ;  /* 0x0000000626387981 */ /* 0x000328000c1e1500 */
[----:B------:R0:W4:Y:S01]  /*ffc0*/  LDG.E.U16 R57, [R30.64] ;  /* 0x000000061e397981 */ /* 0x000122000c1e1500 */
[----:B-1----:R-:W-:-:S03]  /*ffd0*/  IMAD.WIDE R38, R13, 0x2, R76 ;  /* 0x000000020d267825 */ /* 0x002fc600078e024c */
[----:B------:R-:W4:Y:S01]  /*ffe0*/  LDL.64 R76, [R1+0x5b0] ;  /* 0x0005b000014c7983 */ /* 0x000f220000100a00 */
[----:B------:R-:W-:-:S03]  /*fff0*/  IMAD.WIDE R32, R13, 0x2, R58 ;  /* 0x000000020d207825 */ /* 0x000fc600078e023a */
[----:B------:R1:W4:Y:S04]  /*10000*/  LDG.E.U16 R80, [R38.64] ;  /* 0x0000000626507981 */ /* 0x000328000c1e1500 */
[----:B------:R0:W4:Y:S01]  /*10010*/  LDG.E.U16 R58, [R32.64] ;  /* 0x00000006203a7981 */ /* 0x000122000c1e1500 */
[----:B-1----:R-:W-:-:S03]  /*10020*/  IMAD.WIDE R38, R13, 0x2, R62 ;  /* 0x000000020d267825 */ /* 0x002fc600078e023e */
[----:B------:R-:W4:Y:S04]  /*10030*/  LDL.64 R62, [R1+0x590] ;  /* 0x00059000013e7983 */ /* 0x000f280000100a00 */
[----:B------:R1:W4:Y:S01]  /*10040*/  LDG.E.U16 R87, [R38.64] ;  /* 0x0000000626577981 */ /* 0x000322000c1e1500 */
[----:B---3--:R-:W-:-:S03]  /*10050*/  IMAD.WIDE R36, R13, 0x2, R40 ;  /* 0x000000020d247825 */ /* 0x008fc600078e0228 */
[----:B------:R-:W2:Y:S01]  /*10060*/  LDL.64 R40, [R1+0x588] ;  /* 0x0005880001287983 */ /* 0x000ea20000100a00 */
[----:B0-----:R-:W-:-:S03]  /*10070*/  IMAD.WIDE R30, R13, 0x2, R42 ;  /* 0x000000020d1e7825 */ /* 0x001fc600078e022a */
[----:B------:R-:W2:Y:S04]  /*10080*/  LDL.64 R42, [R1+0x598] ;  /* 0x00059800012a7983 */ /* 0x000ea80000100a00 */
[----:B------:R2:W2:Y:S04]  /*10090*/  LDG.E.U16 R0, [R30.64] ;  /* 0x000000061e007981 */ /* 0x0004a8000c1e1500 */
[----:B------:R0:W2:Y:S01]  /*100a0*/  LDG.E.U16 R97, [R36.64] ;  /* 0x0000000624617981 */ /* 0x0000a2000c1e1500 */
[----:B------:R-:W-:-:S03]  /*100b0*/  IMAD.WIDE R32, R13, 0x2, R4 ;  /* 0x000000020d207825 */ /* 0x000fc600078e0204 */
[----:B------:R-:W2:Y:S01]  /*100c0*/  LDL.64 R4, [R1+0x578] ;  /* 0x0005780001047983 */ /* 0x000ea20000100a00 */
[----:B------:R-:W-:-:S03]  /*100d0*/  IMAD.WIDE R34, R13, 0x2, R46 ;  /* 0x000000020d227825 */ /* 0x000fc600078e022e */
[----:B------:R-:W2:Y:S04]  /*100e0*/  LDL.64 R46, [R1+0x580] ;  /* 0x00058000012e7983 */ /* 0x000ea80000100a00 */
[----:B------:R4:W2:Y:S02]  /*100f0*/  LDG.E.U16 R59, [R34.64] ;  /* 0x00000006223b7981 */ /* 0x0008a4000c1e1500 */
[C---:B--2---:R-:W-:Y:S02]  /*10100*/  IMAD.WIDE R30, R13.reuse, 0x2, R44 ;  /* 0x000000020d1e7825 */ /* 0x044fe400078e022c */
[----:B------:R2:W3:Y:S04]  /*10110*/  LDG.E.U16 R109, [R32.64] ;  /* 0x00000006206d7981 */ /* 0x0004e8000c1e1500 */
[----:B------:R-:W3:Y:S01]  /*10120*/  LDL.64 R44, [R1+0x568] ;  /* 0x00056800012c7983 */ /* 0x000ee20000100a00 */
[----:B0-----:R-:W-:-:S03]  /*10130*/  IMAD.WIDE R36, R13, 0x2, R78 ;  /* 0x000000020d247825 */ /* 0x001fc600078e024e */
[----:B------:R0:W3:Y:S01]  /*10140*/  LDG.E.U16 R100, [R30.64] ;  /* 0x000000061e647981 */ /* 0x0000e2000c1e1500 */
[----:B-1----:R-:W-:-:S03]  /*10150*/  IMAD.WIDE R38, R13, 0x2, R88 ;  /* 0x000000020d267825 */ /* 0x002fc600078e0258 */
[----:B------:R-:W3:Y:S01]  /*10160*/  LDL.64 R78, [R1+0x538] ;  /* 0x00053800014e7983 */ /* 0x000ee20000100a00 */
[----:B--2---:R-:W-:-:S03]  /*10170*/  IMAD.WIDE R32, R13, 0x2, R64 ;  /* 0x000000020d207825 */ /* 0x004fc600078e0240 */
[----:B------:R-:W2:Y:S04]  /*10180*/  LDL.64 R64, [R1+0x528] ;  /* 0x0005280001407983 */ /* 0x000ea80000100a00 */
[----:B------:R1:W2:Y:S01]  /*10190*/  LDG.E.U16 R98, [R38.64] ;  /* 0x0000000626627981 */ /* 0x0002a2000c1e1500 */
[----:B0-----:R-:W-:-:S03]  /*101a0*/  IMAD.WIDE R30, R13, 0x2, R60 ;  /* 0x000000020d1e7825 */ /* 0x001fc600078e023c */
[----:B------:R0:W2:Y:S04]  /*101b0*/  LDG.E.U16 R101, [R32.64] ;  /* 0x0000000620657981 */ /* 0x0000a8000c1e1500 */
[----:B------:R0:W2:Y:S04]  /*101c0*/  LDG.E.U16 R60, [R36.64] ;  /* 0x00000006243c7981 */ /* 0x0000a8000c1e1500 */
[----:B------:R0:W2:Y:S04]  /*101d0*/  LDG.E.U16 R99, [R30.64] ;  /* 0x000000061e637981 */ /* 0x0000a8000c1e1500 */
[----:B------:R-:W2:Y:S01]  /*101e0*/  LDL.64 R88, [R1+0x548] ;  /* 0x0005480001587983 */ /* 0x000ea20000100a00 */
[----:B----4-:R-:W-:-:S05]  /*101f0*/  IMAD.WIDE R34, R13, 0x2, R76 ;  /* 0x000000020d227825 */ /* 0x010fca00078e024c */
[----:B------:R4:W2:Y:S01]  /*10200*/  LDG.E.U16 R91, [R34.64] ;  /* 0x00000006225b7981 */ /* 0x0008a2000c1e1500 */
[----:B0-----:R-:W-:-:S04]  /*10210*/  IMAD.WIDE R36, R13, 0x2, R62 ;  /* 0x000000020d247825 */ /* 0x001fc800078e023e */
[C---:B----4-:R-:W-:Y:S02]  /*10220*/  IMAD.WIDE R34, R13.reuse, 0x2, R40 ;  /* 0x000000020d227825 */ /* 0x050fe400078e0228 */
[----:B------:R-:W4:Y:S02]  /*10230*/  LDL.64 R40, [R1+0x530] ;  /* 0x0005300001287983 */ /* 0x000f240000100a00 */
[C---:B-1----:R-:W-:Y:S02]  /*10240*/  IMAD.WIDE R38, R13.reuse, 0x2, R42 ;  /* 0x000000020d267825 */ /* 0x042fe400078e022a */
[----:B------:R-:W4:Y:S04]  /*10250*/  LDL.64 R42, [R1+0x540] ;  /* 0x00054000012a7983 */ /* 0x000f280000100a00 */
[----:B------:R0:W4:Y:S04]  /*10260*/  LDG.E.U16 R102, [R34.64] ;  /* 0x0000000622667981 */ /* 0x000128000c1e1500 */
[----:B------:R1:W4:Y:S01]  /*10270*/  LDG.E.U16 R61, [R38.64] ;  /* 0x00000006263d7981 */ /* 0x000322000c1e1500 */
[----:B------:R-:W-:-:S03]  /*10280*/  IMAD.WIDE R30, R13, 0x2, R4 ;  /* 0x000000020d1e7825 */ /* 0x000fc600078e0204 */
[----:B------:R3:W4:Y:S01]  /*10290*/  LDG.E.U16 R4, [R36.64] ;  /* 0x0000000624047981 */ /* 0x000722000c1e1500 */
[----:B------:R-:W-:-:S03]  /*102a0*/  IMAD.WIDE R32, R13, 0x2, R46 ;  /* 0x000000020d207825 */ /* 0x000fc600078e022e */
[----:B------:R-:W4:Y:S04]  /*102b0*/  LDL.64 R46, [R1+0x520] ;  /* 0x00052000012e7983 */ /* 0x000f280000100a00 */
[----:B------:R1:W4:Y:S01]  /*102c0*/  LDG.E.U16 R76, [R32.64] ;  /* 0x00000006204c7981 */ /* 0x000322000c1e1500 */
[----:B0-----:R-:W-:-:S03]  /*102d0*/  IMAD.WIDE R34, R13, 0x2, R114 ;  /* 0x000000020d227825 */ /* 0x001fc600078e0272 */
[----:B------:R-:W4:Y:S01]  /*102e0*/  LDL.64 R114, [R1+0x508] ;  /* 0x0005080001727983 */ /* 0x000f220000100a00 */
[----:B-1----:R-:W-:-:S03]  /*102f0*/  IMAD.WIDE R38, R13, 0x2, R118 ;  /* 0x000000020d267825 */ /* 0x002fc600078e0276 */
[----:B------:R0:W4:Y:S01]  /*10300*/  LDG.E.U16 R62, [R30.64] ;  /* 0x000000061e3e7981 */ /* 0x000122000c1e1500 */
[----:B------:R-:W-:-:S03]  /*10310*/  IMAD.WIDE R32, R13, 0x2, R112 ;  /* 0x000000020d207825 */ /* 0x000fc600078e0270 */
[----:B------:R-:W4:Y:S04]  /*10320*/  LDL.64 R112, [R1+0x500] ;  /* 0x0005000001707983 */ /* 0x000f280000100a00 */
[----:B------:R4:W4:Y:S01]  /*10330*/  LDG.E.U16 R63, [R32.64] ;  /* 0x00000006203f7981 */ /* 0x000922000c1e1500 */
[----:B---3--:R-:W-:-:S03]  /*10340*/  IMAD.WIDE R36, R13, 0x2, R44 ;  /* 0x000000020d247825 */ /* 0x008fc600078e022c */
[----:B------:R1:W3:Y:S04]  /*10350*/  LDG.E.U16 R77, [R34.64] ;  /* 0x00000006224d7981 */ /* 0x0002e8000c1e1500 */
[----:B------:R-:W3:Y:S01]  /*10360*/  LDL.64 R44, [R1+0x510] ;  /* 0x00051000012c7983 */ /* 0x000ee20000100a00 */
[----:B0-----:R-:W-:-:S03]  /*10370*/  IMAD.WIDE R30, R13, 0x2, R116 ;  /* 0x000000020d1e7825 */ /* 0x001fc600078e0274 */
[----:B------:R-:W3:Y:S01]  /*10380*/  LDL.64 R116, [R1+0x4f0] ;  /* 0x0004f00001747983 */ /* 0x000ee20000100a00 */
[----:B-1----:R-:W-:-:S03]  /*10390*/  IMAD.WIDE R34, R13, 0x2, R78 ;  /* 0x000000020d227825 */ /* 0x002fc600078e024e */
[----:B------:R-:W3:Y:S04]  /*103a0*/  LDL.64 R118, [R1+0x4e0] ;  /* 0x0004e00001767983 */ /* 0x000ee80000100a00 */
[----:B------:R2:W3:Y:S04]  /*103b0*/  LDG.E.U16 R90, [R30.64] ;  /* 0x000000061e5a7981 */ /* 0x0004e8000c1e1500 */
[----:B------:R0:W3:Y:S04]  /*103c0*/  LDG.E.U16 R103, [R36.64] ;  /* 0x0000000624677981 */ /* 0x0000e8000c1e1500 */
[----:B------:R1:W3:Y:S01]  /*103d0*/  LDG.E.U16 R108, [R38.64] ;  /* 0x00000006266c7981 */ /* 0x0002e2000c1e1500 */
[----:B--2---:R-:W-:-:S03]  /*103e0*/  IMAD.WIDE R30, R13, 0x2, R64 ;  /* 0x000000020d1e7825 */ /* 0x004fc600078e0240 */
[----:B------:R3:W3:Y:S01]  /*103f0*/  LDG.E.U16 R64, [R34.64] ;  /* 0x0000000622407981 */ /* 0x0006e2000c1e1500 */
[----:B-1----:R-:W-:-:S03]  /*10400*/  IMAD.WIDE R38, R13, 0x2, R88 ;  /* 0x000000020d267825 */ /* 0x002fc600078e0258 */
[----:B------:R1:W3:Y:S04]  /*10410*/  LDG.E.U16 R89, [R30.64] ;  /* 0x000000061e597981 */ /* 0x0002e8000c1e1500 */
[----:B------:R0:W3:Y:S01]  /*10420*/  LDG.E.U16 R88, [R38.64] ;  /* 0x0000000626587981 */ /* 0x0000e2000c1e1500 */
[----:B----4-:R-:W-:-:S03]  /*10430*/  IMAD.WIDE R32, R13, 0x2, R40 ;  /* 0x000000020d207825 */ /* 0x010fc600078e0228 */
[----:B------:R-:W4:Y:S01]  /*10440*/  LDL.64 R40, [R1+0x4d8] ;  /* 0x0004d80001287983 */ /* 0x000f220000100a00 */
[----:B0-----:R-:W-:-:S03]  /*10450*/  IMAD.WIDE R36, R13, 0x2, R42 ;  /* 0x000000020d247825 */ /* 0x001fc600078e022a */
[----:B------:R-:W3:Y:S04]  /*10460*/  LDL.64 R42, [R1+0x4e8] ;  /* 0x0004e800012a7983 */ /* 0x000ee80000100a00 */
[----:B------:R0:W3:Y:S04]  /*10470*/  LDG.E.U16 R5, [R32.64] ;  /* 0x0000000620057981 */ /* 0x0000e8000c1e1500 */
[----:B------:R0:W3:Y:S01]  /*10480*/  LDG.E.U16 R78, [R36.64] ;  /* 0x00000006244e7981 */ /* 0x0000e2000c1e1500 */
[----:B------:R-:W-:-:S03]  /*10490*/  IMAD.WIDE R38, R13, 0x2, R46 ;  /* 0x000000020d267825 */ /* 0x000fc600078e022e */
[----:B------:R-:W3:Y:S01]  /*104a0*/  LDL.64 R46, [R1+0x4c0] ;  /* 0x0004c000012e7983 */ /* 0x000ee20000100a00 */
[----:B0-----:R-:W-:-:S03]  /*104b0*/  IMAD.WIDE R32, R13, 0x2, R114 ;  /* 0x000000020d207825 */ /* 0x001fc600078e0272 */
[----:B------:R0:W3:Y:S04]  /*104c0*/  LDG.E.U16 R79, [R38.64] ;  /* 0x00000006264f7981 */ /* 0x0000e8000c1e1500 */
[----:B------:R-:W3:Y:S01]  /*104d0*/  LDL.64 R114, [R1+0x4a8] ;  /* 0x0004a80001727983 */ /* 0x000ee20000100a00 */
[----:B-1----:R-:W-:-:S03]  /*104e0*/  IMAD.WIDE R30, R13, 0x2, R112 ;  /* 0x000000020d1e7825 */ /* 0x002fc600078e0270 */
[----:B------:R1:W3:Y:S04]  /*104f0*/  LDG.E.U16 R249, [R32.64] ;  /* 0x0000000620f97981 */ /* 0x0002e8000c1e1500 */
[----:B------:R-:W3:Y:S01]  /*10500*/  LDL.64 R112, [R1+0x4a0] ;  /* 0x0004a00001707983 */ /* 0x000ee20000100a00 */
[----:B------:R-:W-:-:S03]  /*10510*/  IMAD.WIDE R36, R13, 0x2, R124 ;  /* 0x000000020d247825 */ /* 0x000fc600078e027c */
[----:B------:R-:W3:Y:S02]  /*10520*/  LDL.64 R124, [R1+0x4b0] ;  /* 0x0004b000017c7983 */ /* 0x000ee40000100a00 */
[C---:B---3--:R-:W-:Y:S02]  /*10530*/  IMAD.WIDE R34, R13.reuse, 0x2, R44 ;  /* 0x000000020d227825 */ /* 0x048fe400078e022c */
[----:B------:R3:W2:Y:S04]  /*10540*/  LDG.E.U16 R65, [R36.64] ;  /* 0x0000000624417981 */ /* 0x0006a8000c1e1500 */
[----:B------:R-:W2:Y:S01]  /*10550*/  LDL.64 R44, [R1+0x4b8] ;  /* 0x0004b800012c7983 */ /* 0x000ea20000100a00 */
[----:B0-----:R-:W-:-:S03]  /*10560*/  IMAD.WIDE R38, R13, 0x2, R122 ;  /* 0x000000020d267825 */ /* 0x001fc600078e027a */
[----:B------:R4:W2:Y:S01]  /*10570*/  LDG.E.U16 R247, [R30.64] ;  /* 0x000000061ef77981 */ /* 0x0008a2000c1e1500 */
[----:B---3--:R-:W-:-:S03]  /*10580*/  IMAD.WIDE R36, R13, 0x2, R116 ;  /* 0x000000020d247825 */ /* 0x008fc600078e0274 */
[----:B------:R-:W3:Y:S01]  /*10590*/  LDL.64 R116, [R1+0x498] ;  /* 0x0004980001747983 */ /* 0x000ee20000100a00 */
[----:B-1----:R-:W-:-:S03]  /*105a0*/  IMAD.WIDE R32, R13, 0x2, R118 ;  /* 0x000000020d207825 */ /* 0x002fc600078e0276 */
[----:B------:R-:W3:Y:S04]  /*105b0*/  LDL.64 R122, [R1+0x488] ;  /* 0x00048800017a7983 */ /* 0x000ee80000100a00 */
[----:B------:R-:W3:Y:S04]  /*105c0*/  LDL.64 R118, [R1+0x478] ;  /* 0x0004780001767983 */ /* 0x000ee80000100a00 */
[----:B------:R2:W3:Y:S04]  /*105d0*/  LDG.E.U16 R239, [R32.64] ;  /* 0x0000000620ef7981 */ /* 0x0004e8000c1e1500 */
[----:B------:R0:W3:Y:S04]  /*105e0*/  LDG.E.U16 R251, [R34.64] ;  /* 0x0000000622fb7981 */ /* 0x0000e8000c1e1500 */
[----:B------:R1:W3:Y:S04]  /*105f0*/  LDG.E.U16 R243, [R36.64] ;  /* 0x0000000624f37981 */ /* 0x0002e8000c1e1500 */
[----:B------:R0:W3:Y:S01]  /*10600*/  LDG.E.U16 R245, [R38.64] ;  /* 0x0000000626f57981 */ /* 0x0000e2000c1e1500 */
[----:B-1----:R-:W-:-:S03]  /*10610*/  IMAD.WIDE R36, R13, 0x2, R120 ;  /* 0x000000020d247825 */ /* 0x002fc600078e0278 */
[----:B------:R-:W3:Y:S01]  /*10620*/  LDL.64 R120, [R1+0x470] ;  /* 0x0004700001787983 */ /* 0x000ee20000100a00 */
[----:B0-----:R-:W-:-:S03]  /*10630*/  IMAD.WIDE R38, R13, 0x2, R126 ;  /* 0x000000020d267825 */ /* 0x001fc600078e027e */
[----:B------:R0:W3:Y:S04]  /*10640*/  LDG.E.U16 R233, [R36.64] ;  /* 0x0000000624e97981 */ /* 0x0000e8000c1e1500 */
[----:B------:R1:W3:Y:S04]  /*10650*/  LDG.E.U16 R235, [R38.64] ;  /* 0x0000000626eb7981 */ /* 0x0002e8000c1e1500 */
[----:B------:R-:W3:Y:S01]  /*10660*/  LDL.64 R126, [R1+0x428] ;  /* 0x00042800017e7983 */ /* 0x000ee20000100a00 */
[----:B----4-:R-:W-:-:S03]  /*10670*/  IMAD.WIDE R30, R13, 0x2, R40 ;  /* 0x000000020d1e7825 */ /* 0x010fc600078e0228 */
[----:B------:R-:W4:Y:S01]  /*10680*/  LDL.64 R40, [R1+0x480] ;  /* 0x0004800001287983 */ /* 0x000f220000100a00 */
[----:B------:R-:W-:-:S03]  /*10690*/  IMAD.WIDE R34, R13, 0x2, R42 ;  /* 0x000000020d227825 */ /* 0x000fc600078e022a */
[----:B------:R-:W4:Y:S04]  /*106a0*/  LDL.64 R42, [R1+0x490] ;  /* 0x00049000012a7983 */ /* 0x000f280000100a00 */
[----:B------:R0:W4:Y:S04]  /*106b0*/  LDG.E.U16 R241, [R34.64] ;  /* 0x0000000622f17981 */ /* 0x000128000c1e1500 */
[----:B------:R0:W4:Y:S02]  /*106c0*/  LDG.E.U16 R237, [R30.64] ;  /* 0x000000061eed7981 */ /* 0x000124000c1e1500 */
[----:B0-----:R-:W-:-:S02]  /*106d0*/  IMAD.WIDE R34, R13, 0x2, R46 ;  /* 0x000000020d227825 */ /* 0x001fc400078e022e */
[----:B------:R-:W4:Y:S04]  /*106e0*/  LDL.64 R46, [R1+0x468] ;  /* 0x00046800012e7983 */ /* 0x000f280000100a00 */
[----:B------:R3:W4:Y:S01]  /*106f0*/  LDG.E.U16 R231, [R34.64] ;  /* 0x0000000622e77981 */ /* 0x000722000c1e1500 */
[----:B-1----:R-:W-:-:S03]  /*10700*/  IMAD.WIDE R38, R13, 0x2, R114 ;  /* 0x000000020d267825 */ /* 0x002fc600078e0272 */
[----:B------:R-:W4:Y:S04]  /*10710*/  LDL.64 R114, [R1+0x458] ;  /* 0x0004580001727983 */ /* 0x000f280000100a00 */
[----:B------:R4:W4:Y:S01]  /*10720*/  LDG.E.U16 R225, [R38.64] ;  /* 0x0000000626e17981 */ /* 0x000922000c1e1500 */
[----:B------:R-:W-:-:S03]  /*10730*/  IMAD.WIDE R36, R13, 0x2, R112 ;  /* 0x000000020d247825 */ /* 0x000fc600078e0270 */
[----:B------:R-:W4:Y:S01]  /*10740*/  LDL.64 R112, [R1+0x448] ;  /* 0x0004480001707983 */ /* 0x000f220000100a00 */
[----:B------:R-:W-:-:S03]  /*10750*/  IMAD.WIDE R30, R13, 0x2, R124 ;  /* 0x000000020d1e7825 */ /* 0x000fc600078e027c */
[----:B------:R-:W4:Y:S04]  /*10760*/  LDL.64 R124, [R1+0x450] ;  /* 0x00045000017c7983 */ /* 0x000f280000100a00 */
[----:B------:R0:W4:Y:S04]  /*10770*/  LDG.E.U16 R227, [R30.64] ;  /* 0x000000061ee37981 */ /* 0x000128000c1e1500 */
[----:B------:R1:W4:Y:S01]  /*10780*/  LDG.E.U16 R223, [R36.64] ;  /* 0x0000000624df7981 */ /* 0x000322000c1e1500 */
[----:B--2---:R-:W-:-:S03]  /*10790*/  IMAD.WIDE R32, R13, 0x2, R44 ;  /* 0x000000020d207825 */ /* 0x004fc600078e022c */
[----:B------:R-:W2:Y:S04]  /*107a0*/  LDL.64 R44, [R1+0x460] ;  /* 0x00046000012c7983 */ /* 0x000ea80000100a00 */
[----:B------:R1:W2:Y:S01]  /*107b0*/  LDG.E.U16 R229, [R32.64] ;  /* 0x0000000620e57981 */ /* 0x0002a2000c1e1500 */
[----:B---3--:R-:W-:-:S03]  /*107c0*/  IMAD.WIDE R34, R13, 0x2, R116 ;  /* 0x000000020d227825 */ /* 0x008fc600078e0274 */
[----:B------:R-:W3:Y:S01]  /*107d0*/  LDL.64 R116, [R1+0x440] ;  /* 0x0004400001747983 */ /* 0x000ee20000100a00 */
[----:B0-----:R-:W-:-:S03]  /*107e0*/  IMAD.WIDE R30, R13, 0x2, R122 ;  /* 0x000000020d1e7825 */ /* 0x001fc600078e027a */
[----:B------:R0:W3:Y:S01]  /*107f0*/  LDG.E.U16 R221, [R34.64] ;  /* 0x0000000622dd7981 */ /* 0x0000e2000c1e1500 */
[----:B-1----:R-:W-:-:S03]  /*10800*/  IMAD.WIDE R36, R13, 0x2, R118 ;  /* 0x000000020d247825 */ /* 0x002fc600078e0276 */
[----:B------:R2:W3:Y:S04]  /*10810*/  LDG.E.U16 R217, [R30.64] ;  /* 0x000000061ed97981 */ /* 0x0004e8000c1e1500 */
[----:B------:R-:W3:Y:S04]  /*10820*/  LDL.64 R118, [R1+0x418] ;  /* 0x0004180001767983 */ /* 0x000ee80000100a00 */
[----:B------:R-:W3:Y:S04]  /*10830*/  LDL.64 R122, [R1+0x420] ;  /* 0x00042000017a7983 */ /* 0x000ee80000100a00 */
[----:B------:R1:W3:Y:S01]  /*10840*/  LDG.E.U16 R213, [R36.64] ;  /* 0x0000000624d57981 */ /* 0x0002e2000c1e1500 */
[----:B0-----:R-:W-:-:S03]  /*10850*/  IMAD.WIDE R34, R13, 0x2, R120 ;  /* 0x000000020d227825 */ /* 0x001fc600078e0278 */
[----:B------:R-:W3:Y:S04]  /*10860*/  LDL.64 R120, [R1+0x408] ;  /* 0x0004080001787983 */ /* 0x000ee80000100a00 */
[----:B------:R0:W3:Y:S01]  /*10870*/  LDG.E.U16 R211, [R34.64] ;  /* 0x0000000622d37981 */ /* 0x0000e2000c1e1500 */
        /* <DEDUP_REMOVED lines=9> */
[----:B------:R-:W-:-:S03]  /*10910*/  IMAD.WIDE R38, R13, 0x2, R114 ;  /* 0x000000020d267825 */ /* 0x000fc600078e0272 */
[----:B------:R-:W4:Y:S04]  /*10920*/  LDL.64 R114, [R1+0x3f8] ;  /* 0x0003f80001727983 */ /* 0x000f280000100a00 */
[----:B------:R4:W4:Y:S01]  /*10930*/  LDG.E.U16 R205, [R38.64] ;  /* 0x0000000626cd7981 */ /* 0x000922000c1e1500 */
[----:B------:R-:W-:-:S03]  /*10940*/  IMAD.WIDE R34, R13, 0x2, R112 ;  /* 0x000000020d227825 */ /* 0x000fc600078e0270 */
[----:B------:R-:W4:Y:S01]  /*10950*/  LDL.64 R112, [R1+0x3f0] ;  /* 0x0003f00001707983 */ /* 0x000f220000100a00 */
[----:B-1----:R-:W-:-:S03]  /*10960*/  IMAD.WIDE R36, R13, 0x2, R124 ;  /* 0x000000020d247825 */ /* 0x002fc600078e027c */
[----:B------:R-:W4:Y:S04]  /*10970*/  LDL.64 R124, [R1+0x3e8] ;  /* 0x0003e800017c7983 */ /* 0x000f280000100a00 */
[----:B------:R0:W4:Y:S04]  /*10980*/  LDG.E.U16 R203, [R36.64] ;  /* 0x0000000624cb7981 */ /* 0x000128000c1e1500 */
[----:B------:R1:W4:Y:S01]  /*10990*/  LDG.E.U16 R201, [R34.64] ;  /* 0x0000000622c97981 */ /* 0x000322000c1e1500 */
[----:B--2---:R-:W-:-:S03]  /*109a0*/  IMAD.WIDE R30, R13, 0x2, R44 ;  /* 0x000000020d1e7825 */ /* 0x004fc600078e022c */
[----:B------:R-:W2:Y:S01]  /*109b0*/  LDL.64 R44, [R1+0x400] ;  /* 0x00040000012c7983 */ /* 0x000ea20000100a00 */
[----:B0-----:R-:W-:-:S03]  /*109c0*/  IMAD.WIDE R36, R13, 0x2, R126 ;  /* 0x000000020d247825 */ /* 0x001fc600078e027e */
[----:B------:R0:W2:Y:S01]  /*109d0*/  LDG.E.U16 R207, [R30.64] ;  /* 0x000000061ecf7981 */ /* 0x0000a2000c1e1500 */
[----:B---3--:R-:W-:-:S03]  /*109e0*/  IMAD.WIDE R32, R13, 0x2, R116 ;  /* 0x000000020d207825 */ /* 0x008fc600078e0274 */
[----:B------:R-:W3:Y:S04]  /*109f0*/  LDL.64 R116, [R1+0x3d8] ;  /* 0x0003d80001747983 */ /* 0x000ee80000100a00 */
[----:B------:R0:W3:Y:S04]  /*10a00*/  LDG.E.U16 R199, [R32.64] ;  /* 0x0000000620c77981 */ /* 0x0000e8000c1e1500 */
[----:B------:R2:W3:Y:S04]  /*10a10*/  LDG.E.U16 R193, [R36.64] ;  /* 0x0000000624c17981 */ /* 0x0004e8000c1e1500 */
[----:B------:R-:W3:Y:S01]  /*10a20*/  LDL.64 R126, [R1+0x368] ;  /* 0x00036800017e7983 */ /* 0x000ee20000100a00 */
[----:B0-----:R-:W-:-:S03]  /*10a30*/  IMAD.WIDE R32, R13, 0x2, R118 ;  /* 0x000000020d207825 */ /* 0x001fc600078e0276 */
[----:B------:R-:W3:Y:S01]  /*10a40*/  LDL.64 R118, [R1+0x3c0] ;  /* 0x0003c00001767983 */ /* 0x000ee20000100a00 */
[----:B-1----:R-:W-:-:S03]  /*10a50*/  IMAD.WIDE R34, R13, 0x2, R122 ;  /* 0x000000020d227825 */ /* 0x002fc600078e027a */
[----:B------:R-:W3:Y:S04]  /*10a60*/  LDL.64 R122, [R1+0x3c8] ;  /* 0x0003c800017a7983 */ /* 0x000ee80000100a00 */
[----:B------:R0:W3:Y:S04]  /*10a70*/  LDG.E.U16 R189, [R32.64] ;  /* 0x0000000620bd7981 */ /* 0x0000e8000c1e1500 */
[----:B------:R1:W3:Y:S01]  /*10a80*/  LDG.E.U16 R191, [R34.64] ;  /* 0x0000000622bf7981 */ /* 0x0002e2000c1e1500 */
[----:B----4-:R-:W-:-:S03]  /*10a90*/  IMAD.WIDE R38, R13, 0x2, R40 ;  /* 0x000000020d267825 */ /* 0x010fc600078e0228 */
[----:B------:R-:W4:Y:S01]  /*10aa0*/  LDL.64 R40, [R1+0x3d0] ;  /* 0x0003d00001287983 */ /* 0x000f220000100a00 */
[----:B------:R-:W-:-:S03]  /*10ab0*/  IMAD.WIDE R30, R13, 0x2, R42 ;  /* 0x000000020d1e7825 */ /* 0x000fc600078e022a */
[----:B------:R-:W4:Y:S04]  /*10ac0*/  LDL.64 R42, [R1+0x3e0] ;  /* 0x0003e000012a7983 */ /* 0x000f280000100a00 */
[----:B------:R0:W4:Y:S04]  /*10ad0*/  LDG.E.U16 R195, [R38.64] ;  /* 0x0000000626c37981 */ /* 0x000128000c1e1500 */
[----:B------:R1:W4:Y:S01]  /*10ae0*/  LDG.E.U16 R197, [R30.64] ;  /* 0x000000061ec57981 */ /* 0x000322000c1e1500 */
[----:B0-----:R-:W-:-:S03]  /*10af0*/  IMAD.WIDE R38, R13, 0x2, R120 ;  /* 0x000000020d267825 */ /* 0x001fc600078e0278 */
[----:B------:R-:W4:Y:S01]  /*10b00*/  LDL.64 R120, [R1+0x3a8] ;  /* 0x0003a80001787983 */ /* 0x000f220000100a00 */
[----:B-1----:R-:W-:-:S03]  /*10b10*/  IMAD.WIDE R30, R13, 0x2, R46 ;  /* 0x000000020d1e7825 */ /* 0x002fc600078e022e */
[----:B------:R-:W4:Y:S04]  /*10b20*/  LDL.64 R46, [R1+0x3b8] ;  /* 0x0003b800012e7983 */ /* 0x000f280000100a00 */
[----:B------:R0:W4:Y:S04]  /*10b30*/  LDG.E.U16 R187, [R30.64] ;  /* 0x000000061ebb7981 */ /* 0x000128000c1e1500 */
[----:B------:R1:W4:Y:S01]  /*10b40*/  LDG.E.U16 R185, [R38.64] ;  /* 0x0000000626b97981 */ /* 0x000322000c1e1500 */
[----:B------:R-:W-:-:S03]  /*10b50*/  IMAD.WIDE R34, R13, 0x2, R114 ;  /* 0x000000020d227825 */ /* 0x000fc600078e0272 */
[----:B------:R-:W4:Y:S04]  /*10b60*/  LDL.64 R114, [R1+0x3a0] ;  /* 0x0003a00001727983 */ /* 0x000f280000100a00 */
[----:B------:R4:W4:Y:S01]  /*10b70*/  LDG.E.U16 R181, [R34.64] ;  /* 0x0000000622b57981 */ /* 0x000922000c1e1500 */
[----:B------:R-:W-:-:S03]  /*10b80*/  IMAD.WIDE R32, R13, 0x2, R112 ;  /* 0x000000020d207825 */ /* 0x000fc600078e0270 */
[----:B------:R-:W4:Y:S01]  /*10b90*/  LDL.64 R112, [R1+0x398] ;  /* 0x0003980001707983 */ /* 0x000f220000100a00 */
[----:B0-----:R-:W-:-:S03]  /*10ba0*/  IMAD.WIDE R30, R13, 0x2, R124 ;  /* 0x000000020d1e7825 */ /* 0x001fc600078e027c */
[----:B------:R-:W4:Y:S04]  /*10bb0*/  LDL.64 R124, [R1+0x388] ;  /* 0x00038800017c7983 */ /* 0x000f280000100a00 */
[----:B------:R0:W4:Y:S04]  /*10bc0*/  LDG.E.U16 R177, [R30.64] ;  /* 0x000000061eb17981 */ /* 0x000128000c1e1500 */
[----:B------:R0:W4:Y:S01]  /*10bd0*/  LDG.E.U16 R179, [R32.64] ;  /* 0x0000000620b37981 */ /* 0x000122000c1e1500 */
[----:B--2---:R-:W-:-:S03]  /*10be0*/  IMAD.WIDE R36, R13, 0x2, R44 ;  /* 0x000000020d247825 */ /* 0x004fc600078e022c */
[----:B------:R-:W2:Y:S04]  /*10bf0*/  LDL.64 R44, [R1+0x3b0] ;  /* 0x0003b000012c7983 */ /* 0x000ea80000100a00 */
[----:B------:R3:W2:Y:S02]  /*10c00*/  LDG.E.U16 R183, [R36.64] ;  /* 0x0000000624b77981 */ /* 0x0006a4000c1e1500 */
[C---:B---3--:R-:W-:Y:S02]  /*10c10*/  IMAD.WIDE R36, R13.reuse, 0x2, R116 ;  /* 0x000000020d247825 */ /* 0x048fe400078e0274 */
[----:B------:R-:W3:Y:S04]  /*10c20*/  LDL.64 R116, [R1+0x370] ;  /* 0x0003700001747983 */ /* 0x000ee80000100a00 */
[----:B------:R2:W3:Y:S01]  /*10c30*/  LDG.E.U16 R173, [R36.64] ;  /* 0x0000000624ad7981 */ /* 0x0004e2000c1e1500 */
[----:B0-----:R-:W-:-:S03]  /*10c40*/  IMAD.WIDE R30, R13, 0x2, R118 ;  /* 0x000000020d1e7825 */ /* 0x001fc600078e0276 */
[----:B------:R-:W3:Y:S01]  /*10c50*/  LDL.64 R118, [R1+0x358] ;  /* 0x0003580001767983 */ /* 0x000ee20000100a00 */
[----:B------:R-:W-:-:S03]  /*10c60*/  IMAD.WIDE R32, R13, 0x2, R122 ;  /* 0x000000020d207825 */ /* 0x000fc600078e027a */
[----:B------:R0:W3:Y:S04]  /*10c70*/  LDG.E.U16 R167, [R30.64] ;  /* 0x000000061ea77981 */ /* 0x0000e8000c1e1500 */
[----:B------:R0:W3:Y:S04]  /*10c80*/  LDG.E.U16 R169, [R32.64] ;  /* 0x0000000620a97981 */ /* 0x0000e8000c1e1500 */
[----:B------:R-:W3:Y:S01]  /*10c90*/  LDL.64 R122, [R1+0x348] ;  /* 0x00034800017a7983 */ /* 0x000ee20000100a00 */
[----:B----4-:R-:W-:-:S03]  /*10ca0*/  IMAD.WIDE R34, R13, 0x2, R40 ;  /* 0x000000020d227825 */ /* 0x010fc600078e0228 */
[----:B------:R-:W4:Y:S01]  /*10cb0*/  LDL.64 R40, [R1+0x380] ;  /* 0x0003800001287983 */ /* 0x000f220000100a00 */
[----:B-1----:R-:W-:-:S03]  /*10cc0*/  IMAD.WIDE R38, R13, 0x2, R42 ;  /* 0x000000020d267825 */ /* 0x002fc600078e022a */
        /* <DEDUP_REMOVED lines=11> */
[----:B0-----:R0:W4:Y:S01]  /*10d80*/  LDG.E.U16 R31, [R34.64] ;  /* 0x00000006221f7981 */ /* 0x001122000c1e1500 */
[----:B------:R-:W-:-:S03]  /*10d90*/  IMAD.WIDE R32, R13, 0x2, R112 ;  /* 0x000000020d207825 */ /* 0x000fc600078e0270 */
[----:B------:R-:W4:Y:S04]  /*10da0*/  LDL.64 R112, [R1+0x330] ;  /* 0x0003300001707983 */ /* 0x000f280000100a00 */
[----:B------:R1:W4:Y:S01]  /*10db0*/  LDG.E.U16 R32, [R32.64] ;  /* 0x0000000620207981 */ /* 0x000322000c1e1500 */
[----:B0-----:R-:W-:-:S03]  /*10dc0*/  IMAD.WIDE R34, R13, 0x2, R124 ;  /* 0x000000020d227825 */ /* 0x001fc600078e027c */
[----:B------:R-:W4:Y:S04]  /*10dd0*/  LDL.64 R124, [R1+0x328] ;  /* 0x00032800017c7983 */ /* 0x000f280000100a00 */
[----:B------:R0:W4:Y:S01]  /*10de0*/  LDG.E.U16 R34, [R34.64] ;  /* 0x0000000622227981 */ /* 0x000122000c1e1500 */
[----:B--2---:R-:W-:-:S03]  /*10df0*/  IMAD.WIDE R36, R13, 0x2, R44 ;  /* 0x000000020d247825 */ /* 0x004fc600078e022c */
[----:B------:R-:W2:Y:S04]  /*10e00*/  LDL.64 R44, [R1+0x350] ;  /* 0x00035000012c7983 */ /* 0x000ea80000100a00 */
[----:B------:R0:W2:Y:S02]  /*10e10*/  LDG.E.U16 R153, [R36.64] ;  /* 0x0000000624997981 */ /* 0x0000a4000c1e1500 */
[C---:B0-----:R-:W-:Y:S02]  /*10e20*/  IMAD.WIDE R36, R13.reuse, 0x2, R128 ;  /* 0x000000020d247825 */ /* 0x041fe400078e0280 */
[----:B------:R-:W2:Y:S02]  /*10e30*/  LDL.64 R128, [R1+0x310] ;  /* 0x0003100001807983 */ /* 0x000ea40000100a00 */
[----:B---3--:R-:W-:-:S02]  /*10e40*/  IMAD.WIDE R38, R13, 0x2, R116 ;  /* 0x000000020d267825 */ /* 0x008fc400078e0274 */
[----:B------:R-:W3:Y:S04]  /*10e50*/  LDL.64 R116, [R1+0x320] ;  /* 0x0003200001747983 */ /* 0x000ee80000100a00 */
[----:B------:R0:W3:Y:S04]  /*10e60*/  LDG.E.U16 R36, [R36.64] ;  /* 0x0000000624247981 */ /* 0x0000e8000c1e1500 */
[----:B0-----:R0:W3:Y:S02]  /*10e70*/  LDG.E.U16 R37, [R38.64] ;  /* 0x0000000626257981 */ /* 0x0010e4000c1e1500 */
[----:B0-----:R-:W-:-:S02]  /*10e80*/  IMAD.WIDE R38, R13, 0x2, R126 ;  /* 0x000000020d267825 */ /* 0x001fc400078e027e */
[----:B------:R-:W3:Y:S04]  /*10e90*/  LDL.64 R126, [R1+0x2f8] ;  /* 0x0002f800017e7983 */ /* 0x000ee80000100a00 */
[----:B------:R0:W3:Y:S01]  /*10ea0*/  LDG.E.U16 R38, [R38.64] ;  /* 0x0000000626267981 */ /* 0x0000e2000c1e1500 */
[----:B----4-:R-:W-:-:S05]  /*10eb0*/  IMAD.WIDE R40, R13, 0x2, R40 ;  /* 0x000000020d287825 */ /* 0x010fca00078e0228 */
[----:B------:R4:W3:Y:S01]  /*10ec0*/  LDG.E.U16 R35, [R40.64] ;  /* 0x0000000628237981 */ /* 0x0008e2000c1e1500 */
[----:B------:R-:W-:-:S05]  /*10ed0*/  IMAD.WIDE R42, R13, 0x2, R42 ;  /* 0x000000020d2a7825 */ /* 0x000fca00078e022a */
[----:B-1----:R1:W3:Y:S01]  /*10ee0*/  LDG.E.U16 R33, [R42.64] ;  /* 0x000000062a217981 */ /* 0x0022e2000c1e1500 */
[----:B----4-:R-:W-:-:S03]  /*10ef0*/  IMAD.WIDE R40, R13, 0x2, R118 ;  /* 0x000000020d287825 */ /* 0x010fc600078e0276 */
[----:B------:R-:W3:Y:S04]  /*10f00*/  LDL.64 R118, [R1+0x300] ;  /* 0x0003000001767983 */ /* 0x000ee80000100a00 */
[----:B------:R0:W3:Y:S01]  /*10f10*/  LDG.E.U16 R40, [R40.64] ;  /* 0x0000000628287981 */ /* 0x0000e2000c1e1500 */
[----:B-1----:R-:W-:-:S03]  /*10f20*/  IMAD.WIDE R42, R13, 0x2, R122 ;  /* 0x000000020d2a7825 */ /* 0x002fc600078e027a */
[----:B------:R-:W3:Y:S01]  /*10f30*/  LDL.64 R122, [R1+0x2f0] ;  /* 0x0002f000017a7983 */ /* 0x000ee20000100a00 */
[----:B------:R-:W-:-:S03]  /*10f40*/  IMAD.WIDE R46, R13, 0x2, R46 ;  /* 0x000000020d2e7825 */ /* 0x000fc600078e022e */
[----:B------:R1:W3:Y:S04]  /*10f50*/  LDG.E.U16 R42, [R42.64] ;  /* 0x000000062a2a7981 */ /* 0x0002e8000c1e1500 */
[----:B0-----:R0:W3:Y:S01]  /*10f60*/  LDG.E.U16 R39, [R46.64] ;  /* 0x000000062e277981 */ /* 0x0010e2000c1e1500 */
[----:B------:R-:W-:-:S05]  /*10f70*/  IMAD.WIDE R114, R13, 0x2, R114 ;  /* 0x000000020d727825 */ /* 0x000fca00078e0272 */
[----:B-1----:R1:W3:Y:S01]  /*10f80*/  LDG.E.U16 R43, [R114.64] ;  /* 0x00000006722b7981 */ /* 0x0022e2000c1e1500 */
[----:B------:R-:W-:-:S04]  /*10f90*/  IMAD.WIDE R112, R13, 0x2, R112 ;  /* 0x000000020d707825 */ /* 0x000fc800078e0270 */
[C---:B0-----:R-:W-:Y:S02]  /*10fa0*/  IMAD.WIDE R46, R13.reuse, 0x2, R124 ;  /* 0x000000020d2e7825 */ /* 0x041fe400078e027c */
[----:B------:R-:W3:Y:S04]  /*10fb0*/  LDL.64 R124, [R1+0x2d0] ;  /* 0x0002d000017c7983 */ /* 0x000ee80000100a00 */
[----:B------:R0:W3:Y:S01]  /*10fc0*/  LDG.E.U16 R46, [R46.64] ;  /* 0x000000062e2e7981 */ /* 0x0000e2000c1e1500 */
[----:B--2---:R-:W-:-:S05]  /*10fd0*/  IMAD.WIDE R44, R13, 0x2, R44 ;  /* 0x000000020d2c7825 */ /* 0x004fca00078e022c */
[----:B------:R2:W4:Y:S02]  /*10fe0*/  LDG.E.U16 R41, [R44.64] ;  /* 0x000000062c297981 */ /* 0x000524000c1e1500 */
[C---:B--2---:R-:W-:Y:S02]  /*10ff0*/  IMAD.WIDE R44, R13.reuse, 0x2, R120 ;  /* 0x000000020d2c7825 */ /* 0x044fe400078e0278 */
[----:B------:R-:W2:Y:S04]  /*11000*/  LDL.64 R120, [R1+0x2e0] ;  /* 0x0002e00001787983 */ /* 0x000ea80000100a00 */
[----:B------:R0:W4:Y:S01]  /*11010*/  LDG.E.U16 R44, [R44.64] ;  /* 0x000000062c2c7981 */ /* 0x000122000c1e1500 */
[----:B-1----:R-:W-:-:S03]  /*11020*/  IMAD.WIDE R114, R13, 0x2, R128 ;  /* 0x000000020d727825 */ /* 0x002fc600078e0280 */
[----:B------:R-:W4:Y:S04]  /*11030*/  LDL.64 R128, [R1+0x2c0] ;  /* 0x0002c00001807983 */ /* 0x000f280000100a00 */
[----:B0-----:R0:W4:Y:S02]  /*11040*/  LDG.E.U16 R45, [R112.64] ;  /* 0x00000006702d7981 */ /* 0x001124000c1e1500 */
[C---:B0-----:R-:W-:Y:S02]  /*11050*/  IMAD.WIDE R112, R13.reuse, 0x2, R136 ;  /* 0x000000020d707825 */ /* 0x041fe400078e0288 */
[----:B------:R-:W4:Y:S04]  /*11060*/  LDL.64 R136, [R1+0x2a8] ;  /* 0x0002a80001887983 */ /* 0x000f280000100a00 */
[----:B------:R0:W4:Y:S04]  /*11070*/  LDG.E.U16 R112, [R112.64] ;  /* 0x0000000670707981 */ /* 0x000128000c1e1500 */
[----:B0-----:R0:W4:Y:S02]  /*11080*/  LDG.E.U16 R113, [R114.64] ;  /* 0x0000000672717981 */ /* 0x001124000c1e1500 */
[----:B0-----:R-:W-:-:S02]  /*11090*/  IMAD.WIDE R114, R13, 0x2, R132 ;  /* 0x000000020d727825 */ /* 0x001fc400078e0284 */
[----:B------:R-:W4:Y:S02]  /*110a0*/  LDL.64 R132, [R1+0x2b8] ;  /* 0x0002b80001847983 */ /* 0x000f240000100a00 */
[C---:B---3--:R-:W-:Y:S02]  /*110b0*/  IMAD.WIDE R116, R13.reuse, 0x2, R116 ;  /* 0x000000020d747825 */ /* 0x048fe400078e0274 */
[----:B------:R0:W3:Y:S02]  /*110c0*/  LDG.E.U16 R114, [R114.64] ;  /* 0x0000000672727981 */ /* 0x0000e4000c1e1500 */
[C---:B------:R-:W-:Y:S02]  /*110d0*/  IMAD.WIDE R118, R13.reuse, 0x2, R118 ;  /* 0x000000020d767825 */ /* 0x040fe400078e0276 */
[----:B------:R1:W3:Y:S04]  /*110e0*/  LDG.E.U16 R47, [R116.64] ;  /* 0x00000006742f7981 */ /* 0x0002e8000c1e1500 */
[----:B0-----:R0:W3:Y:S01]  /*110f0*/  LDG.E.U16 R115, [R118.64] ;  /* 0x0000000676737981 */ /* 0x0010e2000c1e1500 */
[----:B-1----:R-:W-:-:S03]  /*11100*/  IMAD.WIDE R116, R13, 0x2, R126 ;  /* 0x000000020d747825 */ /* 0x002fc600078e027e */
[----:B------:R-:W3:Y:S01]  /*11110*/  LDL.64 R126, [R1+0x2b0] ;  /* 0x0002b000017e7983 */ /* 0x000ee20000100a00 */
[----:B0-----:R-:W-:-:S03]  /*11120*/  IMAD.WIDE R118, R13, 0x2, R130 ;  /* 0x000000020d767825 */ /* 0x001fc600078e0282 */
[----:B------:R0:W3:Y:S01]  /*11130*/  LDG.E.U16 R116, [R116.64] ;  /* 0x0000000674747981 */ /* 0x0000e2000c1e1500 */
[----:B------:R-:W-:-:S03]  /*11140*/  IMAD.WIDE R122, R13, 0x2, R122 ;  /* 0x000000020d7a7825 */ /* 0x000fc600078e027a */
[----:B------:R-:W3:Y:S04]  /*11150*/  LDL.64 R130, [R1+0x2a0] ;  /* 0x0002a00001827983 */ /* 0x000ee80000100a00 */
[----:B------:R1:W3:Y:S04]  /*11160*/  LDG.E.U16 R118, [R118.64] ;  /* 0x0000000676767981 */ /* 0x0002e8000c1e1500 */
[----:B0-----:R0:W3:Y:S01]  /*11170*/  LDG.E.U16 R117, [R122.64] ;  /* 0x000000067a757981 */ /* 0x0010e2000c1e1500 */
[----:B------:R-:W-:-:S04]  /*11180*/  IMAD.WIDE R124, R13, 0x2, R124 ;  /* 0x000000020d7c7825 */ /* 0x000fc800078e027c */
[C---:B0-----:R-:W-:Y:S02]  /*11190*/  IMAD.WIDE R122, R13.reuse, 0x2, R138 ;  /* 0x000000020d7a7825 */ /* 0x041fe400078e028a */
[----:B------:R-:W3:Y:S04]  /*111a0*/  LDL.64 R138, [R1+0x270] ;  /* 0x00027000018a7983 */ /* 0x000ee80000100a00 */
[----:B------:R0:W3:Y:S01]  /*111b0*/  LDG.E.U16 R122, [R122.64] ;  /* 0x000000067a7a7981 */ /* 0x0000e2000c1e1500 */
[----:B--2---:R-:W-:-:S05]  /*111c0*/  IMAD.WIDE R120, R13, 0x2, R120 ;  /* 0x000000020d787825 */ /* 0x004fca00078e0278 */
[----:B-1----:R1:W2:Y:S02]  /*111d0*/  LDG.E.U16 R119, [R120.64] ;  /* 0x0000000678777981 */ /* 0x0022a4000c1e1500 */
[C---:B-1----:R-:W-:Y:S02]  /*111e0*/  IMAD.WIDE R120, R13.reuse, 0x2, R134 ;  /* 0x000000020d787825 */ /* 0x042fe400078e0286 */
[----:B------:R-:W2:Y:S04]  /*111f0*/  LDL.64 R134, [R1+0x290] ;  /* 0x0002900001867983 */ /* 0x000ea80000100a00 */
[----:B------:R1:W2:Y:S04]  /*11200*/  LDG.E.U16 R120, [R120.64] ;  /* 0x0000000678787981 */ /* 0x0002a8000c1e1500 */
[----:B-1----:R4:W2:Y:S02]  /*11210*/  LDG.E.U16 R121, [R124.64] ;  /* 0x000000067c797981 */ /* 0x0028a4000c1e1500 */
[----:B----4-:R-:W-:-:S02]  /*11220*/  IMAD.WIDE R124, R13, 0x2, R132 ;  /* 0x000000020d7c7825 */ /* 0x010fc400078e0284 */
[----:B------:R-:W4:Y:S04]  /*11230*/  LDL.64 R132, [R1+0x248] ;  /* 0x0002480001847983 */ /* 0x000f280000100a00 */
[----:B------:R1:W2:Y:S01]  /*11240*/  LDG.E.U16 R124, [R124.64] ;  /* 0x000000067c7c7981 */ /* 0x0002a2000c1e1500 */
[----:B------:R-:W-:-:S05]  /*11250*/  IMAD.WIDE R128, R13, 0x2, R128 ;  /* 0x000000020d807825 */ /* 0x000fca00078e0280 */
[----:B0-----:R0:W2:Y:S01]  /*11260*/  LDG.E.U16 R123, [R128.64] ;  /* 0x00000006807b7981 */ /* 0x0010a2000c1e1500 */
[----:B---3--:R-:W-:-:S05]  /*11270*/  IMAD.WIDE R126, R13, 0x2, R126 ;  /* 0x000000020d7e7825 */ /* 0x008fca00078e027e */
[----:B-1----:R1:W3:Y:S01]  /*11280*/  LDG.E.U16 R125, [R126.64] ;  /* 0x000000067e7d7981 */ /* 0x0022e2000c1e1500 */
[----:B------:R-:W-:-:S04]  /*11290*/  IMAD.WIDE R130, R13, 0x2, R130 ;  /* 0x000000020d827825 */ /* 0x000fc800078e0282 */
[C---:B-1----:R-:W-:Y:S02]  /*112a0*/  IMAD.WIDE R126, R13.reuse, 0x2, R136 ;  /* 0x000000020d7e7825 */ /* 0x042fe400078e0288 */
[----:B------:R-:W3:Y:S02]  /*112b0*/  LDL.64 R136, [R1+0x208] ;  /* 0x0002080001887983 */ /* 0x000ee40000100a00 */
[C---:B0-----:R-:W-:Y:S02]  /*112c0*/  IMAD.WIDE R128, R13.reuse, 0x2, R140 ;  /* 0x000000020d807825 */ /* 0x041fe400078e028c */
[----:B------:R0:W3:Y:S04]  /*112d0*/  LDG.E.U16 R126, [R126.64] ;  /* 0x000000067e7e7981 */ /* 0x0000e8000c1e1500 */
[----:B------:R-:W3:Y:S04]  /*112e0*/  LDL.64 R140, [R1+0x1c8] ;  /* 0x0001c800018c7983 */ /* 0x000ee80000100a00 */
[----:B------:R1:W3:Y:S04]  /*112f0*/  LDG.E.U16 R128, [R128.64] ;  /* 0x0000000680807981 */ /* 0x0002e8000c1e1500 */
[----:B0-----:R0:W3:Y:S02]  /*11300*/  LDG.E.U16 R127, [R130.64] ;  /* 0x00000006827f7981 */ /* 0x0010e4000c1e1500 */
[----:B0-----:R-:W-:-:S02]  /*11310*/  IMAD.WIDE R130, R13, 0x2, R138 ;  /* 0x000000020d827825 */ /* 0x001fc400078e028a */
[----:B------:R-:W3:Y:S04]  /*11320*/  LDL.64 R138, [R1+0x188] ;  /* 0x00018800018a7983 */ /* 0x000ee80000100a00 */
[----:B------:R0:W3:Y:S01]  /*11330*/  LDG.E.U16 R130, [R130.64] ;  /* 0x0000000682827981 */ /* 0x0000e2000c1e1500 */
[----:B----4-:R-:W-:-:S05]  /*11340*/  IMAD.WIDE R132, R13, 0x2, R132 ;  /* 0x000000020d847825 */ /* 0x010fca00078e0284 */
[----:B0-----:R0:W4:Y:S02]  /*11350*/  LDG.E.U16 R131, [R132.64] ;  /* 0x0000000684837981 */ /* 0x001124000c1e1500 */
[C---:B0-----:R-:W-:Y:S02]  /*11360*/  IMAD.WIDE R132, R13.reuse, 0x2, R146 ;  /* 0x000000020d847825 */ /* 0x041fe400078e0292 */
[----:B------:R-:W4:Y:S02]  /*11370*/  LDL.64 R146, [R1+0x108] ;  /* 0x0001080001927983 */ /* 0x000f240000100a00 */
[C---:B--2---:R-:W-:Y:S02]  /*11380*/  IMAD.WIDE R134, R13.reuse, 0x2, R134 ;  /* 0x000000020d867825 */ /* 0x044fe400078e0286 */
[----:B------:R0:W2:Y:S04]  /*11390*/  LDG.E.U16 R132, [R132.64] ;  /* 0x0000000684847981 */ /* 0x0000a8000c1e1500 */
[----:B-1----:R1:W2:Y:S02]  /*113a0*/  LDG.E.U16 R129, [R134.64] ;  /* 0x0000000686817981 */ /* 0x0022a4000c1e1500 */
[----:B-1----:R-:W-:-:S02]  /*113b0*/  IMAD.WIDE R134, R13, 0x2, R142 ;  /* 0x000000020d867825 */ /* 0x002fc400078e028e */
[----:B------:R-:W2:Y:S02]  /*113c0*/  LDL.64 R142, [R1+0x148] ;  /* 0x00014800018e7983 */ /* 0x000ea40000100a00 */
[C---:B---3--:R-:W-:Y:S02]  /*113d0*/  IMAD.WIDE R136, R13.reuse, 0x2, R136 ;  /* 0x000000020d887825 */ /* 0x048fe400078e0288 */
[----:B------:R1:W3:Y:S02]  /*113e0*/  LDG.E.U16 R134, [R134.64] ;  /* 0x0000000686867981 */ /* 0x0002e4000c1e1500 */
[C---:B------:R-:W-:Y:S02]  /*113f0*/  IMAD.WIDE R140, R13.reuse, 0x2, R140 ;  /* 0x000000020d8c7825 */ /* 0x040fe400078e028c */
[----:B0-----:R0:W3:Y:S04]  /*11400*/  LDG.E.U16 R133, [R136.64] ;  /* 0x0000000688857981 */ /* 0x0010e8000c1e1500 */
[----:B-1----:R1:W3:Y:S01]  /*11410*/  LDG.E.U16 R135, [R140.64] ;  /* 0x000000068c877981 */ /* 0x0022e2000c1e1500 */
[----:B0-----:R-:W-:-:S03]  /*11420*/  IMAD.WIDE R136, R13, 0x2, R144 ;  /* 0x000000020d887825 */ /* 0x001fc600078e0290 */
[----:B------:R-:W3:Y:S01]  /*11430*/  LDL.64 R144, [R1+0xc8] ;  /* 0x0000c80001907983 */ /* 0x000ee20000100a00 */
[----:B-1----:R-:W-:-:S03]  /*11440*/  IMAD.WIDE R140, R13, 0x2, R150 ;  /* 0x000000020d8c7825 */ /* 0x002fc600078e0296 */
[----:B------:R0:W3:Y:S01]  /*11450*/  LDG.E.U16 R136, [R136.64] ;  /* 0x0000000688887981 */ /* 0x0000e2000c1e1500 */
[----:B------:R-:W-:-:S03]  /*11460*/  IMAD.WIDE R138, R13, 0x2, R138 ;  /* 0x000000020d8a7825 */ /* 0x000fc600078e028a */
[----:B------:R-:W3:Y:S04]  /*11470*/  LDL.64 R150, [R1+0x240] ;  /* 0x0002400001967983 */ /* 0x000ee80000100a00 */
[----:B------:R1:W3:Y:S04]  /*11480*/  LDG.E.U16 R140, [R140.64] ;  /* 0x000000068c8c7981 */ /* 0x0002e8000c1e1500 */
[----:B0-----:R0:W3:Y:S02]  /*11490*/  LDG.E.U16 R137, [R138.64] ;  /* 0x000000068a897981 */ /* 0x0010e4000c1e1500 */
[----:B0-----:R-:W-:-:S02]  /*114a0*/  IMAD.WIDE R138, R13, 0x2, R148 ;  /* 0x000000020d8a7825 */ /* 0x001fc400078e0294 */
[----:B------:R-:W3:Y:S04]  /*114b0*/  LDL.64 R148, [R1+0x88] ;  /* 0x0000880001947983 */ /* 0x000ee80000100a00 */
[----:B------:R0:W3:Y:S01]  /*114c0*/  LDG.E.U16 R138, [R138.64] ;  /* 0x000000068a8a7981 */ /* 0x0000e2000c1e1500 */
[----:B----4-:R-:W-:-:S05]  /*114d0*/  IMAD.WIDE R146, R13, 0x2, R146 ;  /* 0x000000020d927825 */ /* 0x010fca00078e0292 */
[----:B-1----:R1:W4:Y:S04]  /*114e0*/  LDG.E.U16 R141, [R146.64] ;  /* 0x00000006928d7981 */ /* 0x002328000c1e1500 */
[----:B-1----:R-:W4:Y:S01]  /*114f0*/  LDL.64 R146, [R1+0xa8] ;  /* 0x0000a80001927983 */ /* 0x002f220000100a00 */
[----:B--2---:R-:W-:-:S05]  /*11500*/  IMAD.WIDE R142, R13, 0x2, R142 ;  /* 0x000000020d8e7825 */ /* 0x004fca00078e028e */
[----:B0-----:R0:W2:Y:S02]  /*11510*/  LDG.E.U16 R139, [R142.64] ;  /* 0x000000068e8b7981 */ /* 0x0010a4000c1e1500 */
[C---:B0-----:R-:W-:Y:S02]  /*11520*/  IMAD.WIDE R142, R13.reuse, 0x2, R160 ;  /* 0x000000020d8e7825 */ /* 0x041fe400078e02a0 */
[----:B------:R-:W2:Y:S02]  /*11530*/  LDL.64 R160, [R1+0x200] ;  /* 0x0002000001a07983 */ /* 0x000ea40000100a00 */
[C---:B---3--:R-:W-:Y:S02]  /*11540*/  IMAD.WIDE R144, R13.reuse, 0x2, R144 ;  /* 0x000000020d907825 */ /* 0x048fe400078e0290 */
[----:B------:R0:W3:Y:S04]  /*11550*/  LDG.E.U16 R142, [R142.64] ;  /* 0x000000068e8e7981 */ /* 0x0000e8000c1e1500 */
[----:B0-----:R4:W2:Y:S01]  /*11560*/  LDG.E.U16 R143, [R144.64] ;  /* 0x00000006908f7981 */ /* 0x0018a2000c1e1500 */
[----:B------:R-:W-:-:S04]  /*11570*/  IMAD.WIDE R148, R13, 0x2, R148 ;  /* 0x000000020d947825 */ /* 0x000fc800078e0294 */
[----:B----4-:R-:W-:-:S06]  /*11580*/  IMAD.WIDE R144, R13, 0x2, R146 ;  /* 0x000000020d907825 */ /* 0x010fcc00078e0292 */
[----:B------:R0:W4:Y:S04]  /*11590*/  LDG.E.U16 R144, [R144.64] ;  /* 0x0000000690907981 */ /* 0x000128000c1e1500 */
[----:B0-----:R0:W2:Y:S04]  /*115a0*/  LDG.E.U16 R145, [R148.64] ;  /* 0x0000000694917981 */ /* 0x0010a8000c1e1500 */
[----:B0-----:R-:W2:Y:S01]  /*115b0*/  LDL.64 R148, [R1+0x268] ;  /* 0x0002680001947983 */ /* 0x001ea20000100a00 */
[----:B------:R-:W-:-:S04]  /*115c0*/  IMAD.WIDE R150, R13, 0x2, R150 ;  /* 0x000000020d967825 */ /* 0x000fc800078e0296 */
[C---:B------:R-:W-:Y:S02]  /*115d0*/  IMAD.WIDE R146, R13.reuse, 0x2, R162 ;  /* 0x000000020d927825 */ /* 0x040fe400078e02a2 */
[----:B------:R-:W3:Y:S02]  /*115e0*/  LDL.64 R162, [R1+0x180] ;  /* 0x0001800001a27983 */ /* 0x000ee40000100a00 */
[C---:B------:R-:W-:Y:S02]  /*115f0*/  IMAD.WIDE R158, R13.reuse, 0x2, R158 ;  /* 0x000000020d9e7825 */ /* 0x040fe400078e029e */
[----:B------:R0:W3:Y:S04]  /*11600*/  LDG.E.U16 R146, [R146.64] ;  /* 0x0000000692927981 */ /* 0x0000e8000c1e1500 */
[----:B0-----:R0:W3:Y:S04]  /*11610*/  LDG.E.U16 R147, [R158.64] ;  /* 0x000000069e937981 */ /* 0x0010e8000c1e1500 */
[----:B0-----:R-:W3:Y:S01]  /*11620*/  LDL.64 R158, [R1+0x1e0] ;  /* 0x0001e000019e7983 */ /* 0x001ee20000100a00 */
[----:B--2---:R-:W-:-:S06]  /*11630*/  IMAD.WIDE R148, R13, 0x2, R148 ;  /* 0x000000020d947825 */ /* 0x004fcc00078e0294 */
[----:B------:R0:W2:Y:S04]  /*11640*/  LDG.E.U16 R148, [R148.64] ;  /* 0x0000000694947981 */ /* 0x0000a8000c1e1500 */
[----:B0-----:R0:W2:Y:S04]  /*11650*/  LDG.E.U16 R149, [R150.64] ;  /* 0x0000000696957981 */ /* 0x0010a8000c1e1500 */
[----:B0-----:R-:W2:Y:S01]  /*11660*/  LDL.64 R150, [R1+0x220] ;  /* 0x0002200001967983 */ /* 0x001ea20000100a00 */
[----:B------:R-:W-:-:S04]  /*11670*/  IMAD.WIDE R160, R13, 0x2, R160 ;  /* 0x000000020da07825 */ /* 0x000fc800078e02a0 */
[----:B---3--:R-:W-:-:S05]  /*11680*/  IMAD.WIDE R158, R13, 0x2, R158 ;  /* 0x000000020d9e7825 */ /* 0x008fca00078e029e */
[----:B------:R0:W3:Y:S04]  /*11690*/  LDG.E.U16 R152, [R158.64] ;  /* 0x000000069e987981 */ /* 0x0000e8000c1e1500 */
[----:B0-----:R-:W3:Y:S01]  /*116a0*/  LDL.64 R158, [R1+0x1c0] ;  /* 0x0001c000019e7983 */ /* 0x001ee20000100a00 */
[----:B--2---:R-:W-:-:S06]  /*116b0*/  IMAD.WIDE R150, R13, 0x2, R150 ;  /* 0x000000020d967825 */ /* 0x004fcc00078e0296 */
[----:B------:R0:W2:Y:S04]  /*116c0*/  LDG.E.U16 R150, [R150.64] ;  /* 0x0000000696967981 */ /* 0x0000a8000c1e1500 */
[----:B0-----:R0:W2:Y:S04]  /*116d0*/  LDG.E.U16 R151, [R160.64] ;  /* 0x00000006a0977981 */ /* 0x0010a8000c1e1500 */
[----:B0-----:R-:W2:Y:S01]  /*116e0*/  LDL.64 R160, [R1+0x1a0] ;  /* 0x0001a00001a07983 */ /* 0x001ea20000100a00 */
[----:B------:R-:W-:-:S05]  /*116f0*/  IMAD.WIDE R162, R13, 0x2, R162 ;  /* 0x000000020da27825 */ /* 0x000fca00078e02a2 */
[----:B------:R0:W4:Y:S04]  /*11700*/  LDG.E.U16 R168, [R162.64] ;  /* 0x00000006a2a87981 */ /* 0x000128000c1e1500 */
[----:B0-----:R-:W4:Y:S01]  /*11710*/  LDL.64 R162, [R1+0x120] ;  /* 0x0001200001a27983 */ /* 0x001f220000100a00 */
[----:B---3--:R-:W-:-:S05]  /*11720*/  IMAD.WIDE R158, R13, 0x2, R158 ;  /* 0x000000020d9e7825 */ /* 0x008fca00078e029e */
[----:B------:R0:W3:Y:S04]  /*11730*/  LDG.E.U16 R164, [R158.64] ;  /* 0x000000069ea47981 */ /* 0x0000e8000c1e1500 */
[----:B0-----:R-:W3:Y:S01]  /*11740*/  LDL.64 R158, [R1+0x160] ;  /* 0x00016000019e7983 */ /* 0x001ee20000100a00 */
[----:B--2---:R-:W-:-:S05]  /*11750*/  IMAD.WIDE R160, R13, 0x2, R160 ;  /* 0x000000020da07825 */ /* 0x004fca00078e02a0 */
[----:B------:R0:W2:Y:S04]  /*11760*/  LDG.E.U16 R166, [R160.64] ;  /* 0x00000006a0a67981 */ /* 0x0000a8000c1e1500 */
[----:B0-----:R-:W2:Y:S01]  /*11770*/  LDL.64 R160, [R1+0x140] ;  /* 0x0001400001a07983 */ /* 0x001ea20000100a00 */
[----:B----4-:R-:W-:-:S05]  /*11780*/  IMAD.WIDE R162, R13, 0x2, R162 ;  /* 0x000000020da27825 */ /* 0x010fca00078e02a2 */
        /* <DEDUP_REMOVED lines=125> */
[----:B----4-:R-:W-:Y:S01]  /*11f60*/  IMAD.WIDE R162, R13, 0x2, R162 ;  /* 0x000000020da27825 */ /* 0x010fe200078e02a2 */
[----:B------:R-:W-:-:S05]  /*11f70*/  F2FP.BF16.PACK_AB R21, R21, R24 ;  /* 0x000000181515723e */ /* 0x000fca00000010ff */
[----:B------:R0:W4:Y:S04]  /*11f80*/  LDG.E.U16 R162, [R162.64] ;  /* 0x00000006a2a27981 */ /* 0x000128000c1e1500 */
[----:B0-----:R-:W4:Y:S01]  /*11f90*/  LDL.LU R163, [R1] ;  /* 0x0000000001a37983 */ /* 0x001f220000300800 */
[----:B---3--:R-:W-:-:S06]  /*11fa0*/  IMAD.WIDE R158, R13, 0x2, R158 ;  /* 0x000000020d9e7825 */ /* 0x008fcc00078e029e */
[----:B------:R0:W3:Y:S04]  /*11fb0*/  LDG.E.U16 R158, [R158.64] ;  /* 0x000000069e9e7981 */ /* 0x0000e8000c1e1500 */
[----:B0-----:R-:W0:Y:S01]  /*11fc0*/  S2R R159, SR_TID.X ;  /* 0x00000000009f7919 */ /* 0x001e220000002100 */
[----:B--2---:R-:W-:-:S06]  /*11fd0*/  IMAD.WIDE R160, R13, 0x2, R160 ;  /* 0x000000020da07825 */ /* 0x004fcc00078e02a0 */
[----:B------:R1:W2:Y:S02]  /*11fe0*/  LDG.E.U16 R160, [R160.64] ;  /* 0x00000006a0a07981 */ /* 0x0002a4000c1e1500 */
[----:B-1----:R-:W-:Y:S02]  /*11ff0*/  FADD R161, -R2, R8 ;  /* 0x0000000802a17221 */ /* 0x002fe40000000100 */
[----:B------:R-:W2:Y:S04]  /*12000*/  LDL.LU R8, [R1+0x1218] ;  /* 0x0012180001087983 */ /* 0x000ea80000300800 */
[----:B------:R-:W2:Y:S01]  /*12010*/  LDL.LU R24, [R1+0x40] ;  /* 0x0000400001187983 */ /* 0x000ea20000300800 */
[----:B0-----:R-:W-:-:S06]  /*12020*/  LOP3.LUT R159, R159, 0x1c, RZ, 0xc0, !PT ;  /* 0x0000001c9f9f7812 */ /* 0x001fcc00078ec0ff */
[----:B------:R-:W2:Y:S01]  /*12030*/  LDS R159, [R159.X8] ;  /* 0x000000009f9f7984 */ /* 0x000ea20000008800 */
[----:B------:R-:W-:Y:S01]  /*12040*/  FMUL R161, R161, 1.4426950216293334961 ;  /* 0x3fb8aa3ba1a17820 */ /* 0x000fe20000400000 */
[----:B------:R-:W-:Y:S02]  /*12050*/  F2FP.BF16.PACK_AB R6, R6, R22 ;  /* 0x000000160606723e */ /* 0x000fe400000010ff */
[----:B------:R-:W0:Y:S03]  /*12060*/  S2R R22, SR_TID.X ;  /* 0x0000000000167919 */ /* 0x000e260000002100 */
[----:B------:R-:W2:Y:S01]  /*12070*/  MUFU.EX2 R161, R161 ;  /* 0x000000a100a17308 */ /* 0x000ea20000000800 */
[----:B------:R-:W-:Y:S02]  /*12080*/  F2FP.BF16.PACK_AB R20, R20, R25 ;  /* 0x000000191414723e */ /* 0x000fe400000010ff */
[----:B------:R-:W3:Y:S01]  /*12090*/  LDL.LU R25, [R1+0xc] ;  /* 0x00000c0001197983 */ /* 0x000ee20000300800 */
[----:B------:R-:W-:-:S02]  /*120a0*/  F2FP.BF16.PACK_AB R18, R18, R27 ;  /* 0x0000001b1212723e */ /* 0x000fc400000010ff */
[----:B------:R-:W-:Y:S01]  /*120b0*/  F2FP.BF16.PACK_AB R17, R17, R26 ;  /* 0x0000001a1111723e */ /* 0x000fe200000010ff */
[----:B------:R-:W3:Y:S01]  /*120c0*/  LDL.LU R27, [R1+0x10] ;  /* 0x00001000011b7983 */ /* 0x000ee20000300800 */
[----:B------:R-:W-:Y:S02]  /*120d0*/  F2FP.BF16.PACK_AB R15, R15, R28 ;  /* 0x0000001c0f0f723e */ /* 0x000fe400000010ff */
[----:B------:R-:W-:Y:S01]  /*120e0*/  F2FP.BF16.PACK_AB R16, R16, R29 ;  /* 0x0000001d1010723e */ /* 0x000fe200000010ff */
[----:B------:R-:W3:Y:S01]  /*120f0*/  LDL.LU R26, [R1+0x14] ;  /* 0x00001400011a7983 */ /* 0x000ee20000300800 */
[----:B------:R-:W-:-:S03]  /*12100*/  F2FP.BF16.PACK_AB R19, R19, R23 ;  /* 0x000000171313723e */ /* 0x000fc600000010ff */
[----:B------:R-:W3:Y:S04]  /*12110*/  LDL.LU R28, [R1+0x18] ;  /* 0x00001800011c7983 */ /* 0x000ee80000300800 */
[----:B------:R-:W3:Y:S01]  /*12120*/  LDL.LU R29, [R1+0x1c] ;  /* 0x00001c00011d7983 */ /* 0x000ee20000300800 */
[----:B0-----:R-:W-:-:S04]  /*12130*/  SHF.R.U32.HI R23, RZ, 0x2, R22 ;  /* 0x00000002ff177819 */ /* 0x001fc80000011616 */
[----:B------:R-:W-:-:S04]  /*12140*/  SGXT.U32 R23, R23, 0x3 ;  /* 0x000000031717781a */ /* 0x000fc80000000000 */
[----:B------:R-:W-:-:S05]  /*12150*/  LOP3.LUT R23, R23, 0x10, RZ, 0xfc, !PT ;  /* 0x0000001017177812 */ /* 0x000fca00078efcff */
[----:B------:R-:W-:-:S06]  /*12160*/  IMAD.SHL.U32 R23, R23, 0x20, RZ ;  /* 0x0000002017177824 */ /* 0x000fcc00078e00ff */
[----:B------:R-:W-:Y:S01]  /*12170*/  LDS R23, [R23] ;  /* 0x0000000017177984 */ /* 0x000fe20000000800 */
[----:B--2---:R-:W-:-:S05]  /*12180*/  FFMA R24, R161, R24, R159 ;  /* 0x00000018a1187223 */ /* 0x004fca000000009f */
[----:B------:R0:W-:Y:S04]  /*12190*/  STL [R1+0x40], R24 ;  /* 0x0000401801007387 */ /* 0x0001e80000100800 */
[----:B------:R-:W2:Y:S01]  /*121a0*/  LDL.LU R159, [R1+0x20] ;  /* 0x00002000019f7983 */ /* 0x000ea20000300800 */
[--C-:B0-----:R-:W-:Y:S02]  /*121b0*/  SHF.R.U32.HI R24, RZ, 0x2, R22.reuse ;  /* 0x00000002ff187819 */ /* 0x101fe40000011616 */
[----:B------:R-:W-:Y:S02]  /*121c0*/  SHF.R.U32.HI R22, RZ, 0x2, R22 ;  /* 0x00000002ff167819 */ /* 0x000fe40000011616 */
[----:B------:R-:W-:Y:S02]  /*121d0*/  SGXT.U32 R24, R24, 0x3 ;  /* 0x000000031818781a */ /* 0x000fe40000000000 */
[----:B------:R-:W-:-:S02]  /*121e0*/  SGXT.U32 R22, R22, 0x3 ;  /* 0x000000031616781a */ /* 0x000fc40000000000 */
[----:B------:R-:W-:Y:S02]  /*121f0*/  LOP3.LUT R24, R24, 0x18, RZ, 0xfc, !PT ;  /* 0x0000001818187812 */ /* 0x000fe400078efcff */
[----:B------:R-:W-:Y:S02]  /*12200*/  LOP3.LUT R22, R22, 0x8, RZ, 0xfc, !PT ;  /* 0x0000000816167812 */ /* 0x000fe400078efcff */
[----:B------:R-:W-:Y:S02]  /*12210*/  SHF.L.U32 R24, R24, 0x5, RZ ;  /* 0x0000000518187819 */ /* 0x000fe400000006ff */
[----:B------:R-:W-:-:S04]  /*12220*/  SHF.L.U32 R22, R22, 0x5, RZ ;  /* 0x0000000516167819 */ /* 0x000fc800000006ff */
[----:B------:R-:W-:Y:S04]  /*12230*/  LDS R24, [R24] ;  /* 0x0000000018187984 */ /* 0x000fe80000000800 */
[----:B------:R-:W-:Y:S04]  /*12240*/  LDS R22, [R22] ;  /* 0x0000000016167984 */ /* 0x000fe80000000800 */
[----:B------:R-:W-:Y:S06]  /*12250*/  BAR.SYNC.DEFER_BLOCKING 0x0 ;  /* 0x0000000000007b1d */ /* 0x000fec0000010000 */
[----:B------:R0:W-:Y:S04]  /*12260*/  STS.U16 [R8+0x3800], R12 ;  /* 0x0038000c08007388 */ /* 0x0001e80000000400 */
[----:B------:R1:W-:Y:S04]  /*12270*/  STS.U16 [R8+0x4000], R73 ;  /* 0x0040004908007388 */ /* 0x0003e80000000400 */
[----:B------:R3:W-:Y:S04]  /*12280*/  STS.U16 [R8+0x4800], R83 ;  /* 0x0048005308007388 */ /* 0x0007e80000000400 */
[----:B0-----:R-:W2:Y:S04]  /*12290*/  LDL.LU R12, [R1+0x1214] ;  /* 0x00121400010c7983 */ /* 0x001ea80000300800 */
[----:B-1----:R-:W2:Y:S04]  /*122a0*/  LDL.LU R73, [R1+0x1210] ;  /* 0x0012100001497983 */ /* 0x002ea80000300800 */
[----:B---3--:R-:W3:Y:S04]  /*122b0*/  LDL.LU R83, [R1+0x120c] ;  /* 0x00120c0001537983 */ /* 0x008ee80000300800 */
        /* <DEDUP_REMOVED lines=8> */
[----:B------:R1:W-:Y:S04]  /*12340*/  STS.U16 [R8+0x7800], R81 ;  /* 0x0078005108007388 */ /* 0x0003e80000000400 */
[----:B0-----:R-:W3:Y:S04]  /*12350*/  LDL.LU R67, [R1+0x11fc] ;  /* 0x0011fc0001437983 */ /* 0x001ee80000300800 */
[----:B-1----:R-:W3:Y:S04]  /*12360*/  LDL.LU R111, [R1+0x11f8] ;  /* 0x0011f800016f7983 */ /* 0x002ee80000300800 */
[----:B------:R-:W3:Y:S04]  /*12370*/  LDL.LU R81, [R1+0x11f4] ;  /* 0x0011f40001517983 */ /* 0x000ee80000300800 */
        /* <DEDUP_REMOVED lines=19> */
[----:B0-----:R-:W3:Y:S04]  /*124b0*/  LDL.LU R5, [R1+0x11cc] ;  /* 0x0011cc0001057983 */ /* 0x001ee80000300800 */
[----:B------:R0:W-:Y:S04]  /*124c0*/  STS.U16 [R8+0x2800], R25 ;  /* 0x0028001908007388 */ /* 0x0001e80000000400 */
[----:B------:R-:W-:Y:S01]  /*124d0*/  STS.U16 [R8+0x800], R29 ;  /* 0x0008001d08007388 */ /* 0x000fe20000000400 */
[----:B0-----:R-:W-:-:S03]  /*124e0*/  LOP3.LUT R25, R8, 0x20, RZ, 0x3c, !PT ;  /* 0x0000002008197812 */ /* 0x001fc600078e3cff */
        /* <DEDUP_REMOVED lines=19> */
[----:B--2---:R-:W-:Y:S04]  /*12620*/  STS.U16 [R8], R159 ;  /* 0x0000009f08007388 */ /* 0x004fe80000000400 */
        /* <DEDUP_REMOVED lines=23> */
[----:B---3--:R0:W-:Y:S04]  /*127a0*/  STS.U16 [R25+0x200], R5 ;  /* 0x0002000519007388 */ /* 0x0081e80000000400 */
[----:B------:R1:W-:Y:S04]  /*127b0*/  STS.U16 [R25+0xa00], R4 ;  /* 0x000a000419007388 */ /* 0x0003e80000000400 */
[----:B------:R2:W-:Y:S04]  /*127c0*/  STS.U16 [R25+0x1200], R0 ;  /* 0x0012000019007388 */ /* 0x0005e80000000400 */
[----:B0-----:R-:W3:Y:S04]  /*127d0*/  LDL.LU R5, [R1+0x11c8] ;  /* 0x0011c80001057983 */ /* 0x001ee80000300800 */
[----:B-1----:R-:W3:Y:S04]  /*127e0*/  LDL.LU R4, [R1+0x11c4] ;  /* 0x0011c40001047983 */ /* 0x002ee80000300800 */
[----:B--2---:R-:W2:Y:S04]  /*127f0*/  LDL.LU R0, [R1+0x11c0] ;  /* 0x0011c00001007983 */ /* 0x004ea80000300800 */
[----:B------:R0:W-:Y:S04]  /*12800*/  STS.U16 [R25+0x1a00], R3 ;  /* 0x001a000319007388 */ /* 0x0001e80000000400 */
[----:B------:R1:W-:Y:S04]  /*12810*/  STS.U16 [R25+0x2200], R67 ;  /* 0x0022004319007388 */ /* 0x0003e80000000400 */
[----:B------:R4:W-:Y:S04]  /*12820*/  STS.U16 [R25+0x2a00], R66 ;  /* 0x002a004219007388 */ /* 0x0009e80000000400 */
[----:B0-----:R-:W2:Y:S04]  /*12830*/  LDL.LU R3, [R1+0x11bc] ;  /* 0x0011bc0001037983 */ /* 0x001ea80000300800 */
[----:B-1----:R-:W3:Y:S04]  /*12840*/  LDL.LU R67, [R1+0x11b8] ;  /* 0x0011b80001437983 */ /* 0x002ee80000300800 */
[----:B----4-:R-:W2:Y:S04]  /*12850*/  LDL.LU R66, [R1+0x11b4] ;  /* 0x0011b40001427983 */ /* 0x010ea80000300800 */
[----:B------:R0:W-:Y:S04]  /*12860*/  STS.U16 [R25+0x3200], R12 ;  /* 0x0032000c19007388 */ /* 0x0001e80000000400 */
[----:B------:R1:W-:Y:S04]  /*12870*/  STS.U16 [R25+0x3a00], R9 ;  /* 0x003a000919007388 */ /* 0x0003e80000000400 */
[----:B------:R4:W-:Y:S04]  /*12880*/  STS.U16 [R25+0x4200], R7 ;  /* 0x0042000719007388 */ /* 0x0009e80000000400 */
[----:B0-----:R0:W5:Y:S04]  /*12890*/  LDL.LU R12, [R1+0x11b0] ;  /* 0x0011b000010c7983 */ /* 0x0011680000300800 */
[----:B-1----:R0:W5:Y:S04]  /*128a0*/  LDL.LU R9, [R1+0x11ac] ;  /* 0x0011ac0001097983 */ /* 0x0021680000300800 */
[----:B----4-:R-:W4:Y:S04]  /*128b0*/  LDL.LU R7, [R1+0x11a8] ;  /* 0x0011a80001077983 */ /* 0x010f280000300800 */
[----:B------:R1:W-:Y:S04]  /*128c0*/  STS.U16 [R25+0x4a00], R156 ;  /* 0x004a009c19007388 */ /* 0x0003e80000000400 */
[----:B------:R0:W-:Y:S04]  /*128d0*/  STS.U16 [R25+0x5200], R157 ;  /* 0x0052009d19007388 */ /* 0x0001e80000000400 */
[----:B------:R0:W-:Y:S04]  /*128e0*/  STS.U16 [R25+0x5a00], R154 ;  /* 0x005a009a19007388 */ /* 0x0001e80000000400 */
[----:B-1----:R1:W5:Y:S04]  /*128f0*/  LDL.LU R156, [R1+0x11a4] ;  /* 0x0011a400019c7983 */ /* 0x0023680000300800 */
[----:B0-----:R1:W5:Y:S04]  /*12900*/  LDL.LU R157, [R1+0x11a0] ;  /* 0x0011a000019d7983 */ /* 0x0013680000300800 */
[----:B------:R1:W5:Y:S04]  /*12910*/  LDL.LU R154, [R1+0x119c] ;  /* 0x00119c00019a7983 */ /* 0x0003680000300800 */
[----:B------:R0:W-:Y:S04]  /*12920*/  STS.U16 [R25+0x6200], R155 ;  /* 0x0062009b19007388 */ /* 0x0001e80000000400 */
[----:B------:R1:W-:Y:S04]  /*12930*/  STS.U16 [R25+0x6a00], R11 ;  /* 0x006a000b19007388 */ /* 0x0003e80000000400 */
[----:B0-----:R0:W5:Y:S04]  /*12940*/  LDL.LU R155, [R1+0x1198] ;  /* 0x00119800019b7983 */ /* 0x0011680000300800 */
[----:B-1----:R-:W2:Y:S04]  /*12950*/  LDL.LU R11, [R1+0x1194] ;  /* 0x00119400010b7983 */ /* 0x002ea80000300800 */
        /* <DEDUP_REMOVED lines=107> */
[----:B-1----:R-:W-:-:S03]  /*13010*/  LOP3.LUT R25, R8, 0x60, RZ, 0x3c, !PT ;  /* 0x0000006008197812 */ /* 0x002fc600078e3cff */
        /* <DEDUP_REMOVED lines=10> */
[----:B------:R-:W2:Y:S04]  /*130c0*/  LDL.LU R14, [R1+0x1190] ;  /* 0x00119000010e7983 */ /* 0x000ea80000300800 */
        /* <DEDUP_REMOVED lines=23> */
[----:B0-----:R-:W2:Y:S04]  /*13240*/  LDL.LU R90, [R1+0x1160] ;  /* 0x00116000015a7983 */ /* 0x001ea80000300800 */
        /* <DEDUP_REMOVED lines=24> */
[----:B------:R-:W-:Y:S04]  /*133d0*/  STS.U16 [R25+0xd600], R245 ;  /* 0x00d600f519007388 */ /* 0x000fe80000000400 */
[----:B------:R-:W2:Y:S04]  /*133e0*/  LDL.LU R51, [R1+0x112c] ;  /* 0x00112c0001337983 */ /* 0x000ea80000300800 */
[----:B------:R-:W-:Y:S04]  /*133f0*/  STS.U16 [R25+0xde00], R237 ;  /* 0x00de00ed19007388 */ /* 0x000fe80000000400 */
[----:B------:R-:W3:Y:S04]  /*13400*/  LDL.LU R92, [R1+0x1128] ;  /* 0x00112800015c7983 */ /* 0x000ee80000300800 */
[----:B------:R-:W-:Y:S04]  /*13410*/  STS.U16 [R25+0xe600], R229 ;  /* 0x00e600e519007388 */ /* 0x000fe80000000400 */
[----:B------:R-:W3:Y:S04]  /*13420*/  LDL.LU R93, [R1+0x1124] ;  /* 0x00112400015d7983 */ /* 0x000ee80000300800 */
[----:B------:R-:W-:Y:S04]  /*13430*/  STS.U16 [R25+0xee00], R221 ;  /* 0x00ee00dd19007388 */ /* 0x000fe80000000400 */
[----:B------:R-:W4:Y:S04]  /*13440*/  LDL.LU R94, [R1+0x1120] ;  /* 0x00112000015e7983 */ /* 0x000f280000300800 */
        /* <DEDUP_REMOVED lines=19> */
[----:B-1----:R-:W4:Y:S04]  /*13580*/  LDL.LU R108, [R1+0x10f8] ;  /* 0x0010f800016c7983 */ /* 0x002f280000300800 */
        /* <DEDUP_REMOVED lines=27> */
[----:B0-----:R-:W4:Y:S04]  /*13740*/  LDL.LU R106, [R1+0x10c0] ;  /* 0x0010c000016a7983 */ /* 0x001f280000300800 */
        /* <DEDUP_REMOVED lines=20> */
[----:B--2---:R0:W-:Y:S04]  /*13890*/  STS [R11+0x28000], R6 ;  /* 0x028000060b007388 */ /* 0x0041e80000000800 */
[----:B------:R-:W2:Y:S04]  /*138a0*/  LDL.LU R65, [R1+0x1094] ;  /* 0x0010940001417983 */ /* 0x000ea80000300800 */
[----:B------:R3:W-:Y:S01]  /*138b0*/  STS [R11+0x29800], R15 ;  /* 0x0298000f0b007388 */ /* 0x0007e20000000800 */
[----:B0-----:R-:W-:-:S03]  /*138c0*/  FADD R6, -R3, R66 ;  /* 0x0000004203067221 */ /* 0x001fc60000000100 */
[----:B------:R-:W2:Y:S01]  /*138d0*/  LDL.LU R66, [R1+0x1090] ;  /* 0x0010900001427983 */ /* 0x000ea20000300800 */
[----:B---3--:R-:W-:-:S03]  /*138e0*/  FADD R15, -R4, R67 ;  /* 0x00000043040f7221 */ /* 0x008fc60000000100 */
[----:B------:R-:W3:Y:S01]  /*138f0*/  LDL.LU R67, [R1+0x108c] ;  /* 0x00108c0001437983 */ /* 0x000ee20000300800 */
[----:B------:R-:W-:-:S03]  /*13900*/  FMUL R6, R6, 1.4426950216293334961 ;  /* 0x3fb8aa3b06067820 */ /* 0x000fc60000400000 */
[----:B------:R-:W-:Y:S04]  /*13910*/  STS [R11+0x28800], R19 ;  /* 0x028800130b007388 */ /* 0x000fe80000000800 */
[----:B------:R-:W-:Y:S04]  /*13920*/  STS [R11+0x28080], R21 ;  /* 0x028080150b007388 */ /* 0x000fe80000000800 */
[----:B------:R-:W-:Y:S04]  /*13930*/  STS [R11+0x28880], R20 ;  /* 0x028880140b007388 */ /* 0x000fe80000000800 */
[----:B------:R-:W-:Y:S04]  /*13940*/  STS [R11+0x29000], R18 ;  /* 0x029000120b007388 */ /* 0x000fe80000000800 */
[----:B------:R0:W-:Y:S04]  /*13950*/  STS [R11+0x29080], R17 ;  /* 0x029080110b007388 */ /* 0x0001e80000000800 */
[----:B------:R1:W-:Y:S04]  /*13960*/  STS [R11+0x29880], R16 ;  /* 0x029880100b007388 */ /* 0x0003e80000000800 */
[----:B------:R-:W-:Y:S06]  /*13970*/  BAR.SYNC.DEFER_BLOCKING 0x0 ;  /* 0x0000000000007b1d */ /* 0x000fec0000010000 */
[----:B------:R-:W0:Y:S01]  /*13980*/  MUFU.EX2 R6, R6 ;  /* 0x0000000600067308 */ /* 0x000e220000000800 */
[----:B------:R-:W-:-:S02]  /*13990*/  FMUL R112, R161, R84 ;  /* 0x00000054a1707220 */ /* 0x000fc40000400000 */
[C---:B------:R-:W-:Y:S02]  /*139a0*/  FMUL R113, R161.reuse, R85 ;  /* 0x00000055a1717220 */ /* 0x040fe40000400000 */
[C---:B------:R-:W-:Y:S02]  /*139b0*/  FMUL R116, R161.reuse, R100 ;  /* 0x00000064a1747220 */ /* 0x040fe40000400000 */
[C---:B------:R-:W-:Y:S02]  /*139c0*/  FMUL R117, R161.reuse, R101 ;  /* 0x00000065a1757220 */ /* 0x040fe40000400000 */
[C---:B------:R-:W-:Y:S02]  /*139d0*/  FMUL R120, R161.reuse, R88 ;  /* 0x00000058a1787220 */ /* 0x040fe40000400000 */
[----:B------:R-:W-:Y:S02]  /*139e0*/  FMUL R121, R161, R89 ;  /* 0x00000059a1797220 */ /* 0x000fe40000400000 */
[----:B0-----:R-:W-:-:S02]  /*139f0*/  FMUL R114, R6, R86 ;  /* 0x0000005606727220 */ /* 0x001fc40000400000 */
[C---:B------:R-:W-:Y:S01]  /*13a00*/  FMUL R115, R6.reuse, R87 ;  /* 0x0000005706737220 */ /* 0x040fe20000400000 */
[----:B------:R-:W-:Y:S01]  /*13a10*/  LDSM.16.M88.4 R124, [R14+0x28000] ;  /* 0x028000000e7c783b */ /* 0x000fe20000000200 */
[C---:B------:R-:W-:Y:S02]  /*13a20*/  FMUL R118, R6.reuse, R102 ;  /* 0x0000006606767220 */ /* 0x040fe40000400000 */
[C---:B------:R-:W-:Y:S01]  /*13a30*/  FMUL R119, R6.reuse, R103 ;  /* 0x0000006706777220 */ /* 0x040fe20000400000 */
[----:B------:R-:W0:Y:S01]  /*13a40*/  LDSM.16.M88.4 R28, [R10] ;  /* 0x000000000a1c783b */ /* 0x000e220000000200 */
[C---:B------:R-:W-:Y:S02]  /*13a50*/  FMUL R122, R6.reuse, R90 ;  /* 0x0000005a067a7220 */ /* 0x040fe40000400000 */
[----:B------:R-:W-:Y:S01]  /*13a60*/  FMUL R123, R6, R91 ;  /* 0x0000005b067b7220 */ /* 0x000fe20000400000 */
[----:B------:R-:W0:Y:S04]  /*13a70*/  LDSM.16.M88.4 R44, [R10+0x4000] ;  /* 0x004000000a2c783b */ /* 0x000e280000000200 */
[----:B------:R-:W0:Y:S04]  /*13a80*/  LDSM.16.M88.4 R40, [R10+0x8000] ;  /* 0x008000000a28783b */ /* 0x000e280000000200 */
[----:B------:R-:W0:Y:S04]  /*13a90*/  LDSM.16.M88.4 R32, [R10+0xc000] ;  /* 0x00c000000a20783b */ /* 0x000e280000000200 */
[----:B------:R-:W0:Y:S04]  /*13aa0*/  LDSM.16.M88.4 R36, [R10+0x10000] ;  /* 0x010000000a24783b */ /* 0x000e280000000200 */
[----:B------:R-:W0:Y:S04]  /*13ab0*/  LDSM.16.M88.4 R84, [R10+0x14000] ;  /* 0x014000000a54783b */ /* 0x000e280000000200 */
[----:B------:R-:W0:Y:S04]  /*13ac0*/  LDSM.16.M88.4 R100, [R10+0x18000] ;  /* 0x018000000a64783b */ /* 0x000e280000000200 */
[----:B------:R-:W0:Y:S04]  /*13ad0*/  LDSM.16.M88.4 R88, [R10+0x1c000] ;  /* 0x01c000000a58783b */ /* 0x000e280000000200 */
[----:B------:R-:W0:Y:S01]  /*13ae0*/  LDSM.16.M88.4 R128, [R14+0x29000] ;  /* 0x029000000e80783b */ /* 0x000e220000000200 */
[----:B------:R-:W-:-:S02]  /*13af0*/  FMUL R15, R15, 1.4426950216293334961 ;  /* 0x3fb8aa3b0f0f7820 */ /* 0x000fc40000400000 */
[----:B------:R-:W-:Y:S02]  /*13b00*/  FADD R17, -R5, R0 ;  /* 0x0000000005117221 */ /* 0x000fe40000000100 */
[----:B-1----:R1:W0:Y:S01]  /*13b10*/  MUFU.EX2 R16, R15 ;  /* 0x0000000f00107308 */ /* 0x0022220000000800 */
[C---:B------:R-:W-:Y:S02]  /*13b20*/  FMUL R80, R161.reuse, R80 ;  /* 0x00000050a1507220 */ /* 0x040fe40000400000 */
[----:B------:R-:W-:Y:S02]  /*13b30*/  FMUL R81, R161, R81 ;  /* 0x00000051a1517220 */ /* 0x000fe40000400000 */
[----:B-1----:R-:W-:Y:S02]  /*13b40*/  FMUL R15, R17, 1.4426950216293334961 ;  /* 0x3fb8aa3b110f7820 */ /* 0x002fe40000400000 */
[C---:B------:R-:W-:Y:S02]  /*13b50*/  FMUL R82, R6.reuse, R82 ;  /* 0x0000005206527220 */ /* 0x040fe40000400000 */
[----:B------:R-:W-:-:S02]  /*13b60*/  FMUL R83, R6, R83 ;  /* 0x0000005306537220 */ /* 0x000fc40000400000 */
[C---:B------:R-:W-:Y:S01]  /*13b70*/  FMUL R68, R161.reuse, R68 ;  /* 0x00000044a1447220 */ /* 0x040fe20000400000 */
[----:B------:R-:W1:Y:S01]  /*13b80*/  MUFU.EX2 R15, R15 ;  /* 0x0000000f000f7308 */ /* 0x000e620000000800 */
[C---:B------:R-:W-:Y:S02]  /*13b90*/  FMUL R69, R161.reuse, R69 ;  /* 0x00000045a1457220 */ /* 0x040fe40000400000 */
[C---:B------:R-:W-:Y:S02]  /*13ba0*/  FMUL R70, R6.reuse, R70 ;  /* 0x0000004606467220 */ /* 0x040fe40000400000 */
[----:B------:R-:W-:Y:S02]  /*13bb0*/  FMUL R71, R6, R71 ;  /* 0x0000004706477220 */ /* 0x000fe40000400000 */
[C---:B------:R-:W-:Y:S02]  /*13bc0*/  FMUL R48, R161.reuse, R48 ;  /* 0x00000030a1307220 */ /* 0x040fe40000400000 */
[----:B------:R-:W-:-:S02]  /*13bd0*/  FMUL R49, R161, R49 ;  /* 0x00000031a1317220 */ /* 0x000fc40000400000 */
[C---:B------:R-:W-:Y:S02]  /*13be0*/  FMUL R50, R6.reuse, R50 ;  /* 0x0000003206327220 */ /* 0x040fe40000400000 */
[C---:B------:R-:W-:Y:S02]  /*13bf0*/  FMUL R51, R6.reuse, R51 ;  /* 0x0000003306337220 */ /* 0x040fe40000400000 */
[C---:B------:R-:W-:Y:S02]  /*13c00*/  FMUL R92, R161.reuse, R92 ;  /* 0x0000005ca15c7220 */ /* 0x040fe40000400000 */
[----:B------:R-:W-:Y:S02]  /*13c10*/  FMUL R93, R161, R93 ;  /* 0x0000005da15d7220 */ /* 0x000fe40000400000 */
[C---:B----4-:R-:W-:Y:S02]  /*13c20*/  FMUL R94, R6.reuse, R94 ;  /* 0x0000005e065e7220 */ /* 0x050fe40000400000 */
[----:B------:R-:W-:-:S02]  /*13c30*/  FMUL R95, R6, R95 ;  /* 0x0000005f065f7220 */ /* 0x000fc40000400000 */
[C---:B------:R-:W-:Y:S02]  /*13c40*/  FMUL R96, R161.reuse, R96 ;  /* 0x00000060a1607220 */ /* 0x040fe40000400000 */
[----:B------:R-:W-:Y:S02]  /*13c50*/  FMUL R97, R161, R97 ;  /* 0x00000061a1617220 */ /* 0x000fe40000400000 */
[C---:B------:R-:W-:Y:S02]  /*13c60*/  FMUL R98, R6.reuse, R98 ;  /* 0x0000006206627220 */ /* 0x040fe40000400000 */
[----:B------:R-:W-:Y:S01]  /*13c70*/  FMUL R99, R6, R99 ;  /* 0x0000006306637220 */ /* 0x000fe20000400000 */
[----:B------:R-:W-:Y:S01]  /*13c80*/  LOP3.LUT R21, R14, 0x20, RZ, 0x3c, !PT ;  /* 0x000000200e157812 */ /* 0x000fe200078e3cff */
[C---:B0-----:R-:W-:Y:S08]  /*13c90*/  HMMA.16816.F32.BF16 R112, R124.reuse, R28, R112 ;  /* 0x0000001c7c70723c */ /* 0x041ff00000041870 */
[C---:B------:R-:W-:Y:S08]  /*13ca0*/  HMMA.16816.F32.BF16 R116, R124.reuse, R44, R116 ;  /* 0x0000002c7c74723c */ /* 0x040ff00000041874 */
[C---:B------:R-:W-:Y:S08]  /*13cb0*/  HMMA.16816.F32.BF16 R120, R124.reuse, R40, R120 ;  /* 0x000000287c78723c */ /* 0x040ff00000041878 */
[C---:B------:R-:W-:Y:S08]  /*13cc0*/  HMMA.16816.F32.BF16 R80, R124.reuse, R32, R80 ;  /* 0x000000207c50723c */ /* 0x040ff00000041850 */
[C---:B------:R-:W-:Y:S08]  /*13cd0*/  HMMA.16816.F32.BF16 R68, R124.reuse, R36, R68 ;  /* 0x000000247c44723c */ /* 0x040ff00000041844 */
[C---:B------:R-:W-:Y:S08]  /*13ce0*/  HMMA.16816.F32.BF16 R48, R124.reuse, R84, R48 ;  /* 0x000000547c30723c */ /* 0x040ff00000041830 */
[C---:B------:R-:W-:Y:S08]  /*13cf0*/  HMMA.16816.F32.BF16 R92, R124.reuse, R100, R92 ;  /* 0x000000647c5c723c */ /* 0x040ff0000004185c */
[----:B------:R-:W-:Y:S01]  /*13d00*/  HMMA.16816.F32.BF16 R96, R124, R88, R96 ;  /* 0x000000587c60723c */ /* 0x000fe20000041860 */
[----:B------:R-:W0:Y:S01]  /*13d10*/  LDSM.16.M88.4 R124, [R21+0x28000] ;  /* 0x02800000157c783b */ /* 0x000e220000000200 */
[----:B------:R-:W-:-:S02]  /*13d20*/  FMUL R76, R16, R76 ;  /* 0x0000004c104c7220 */ /* 0x000fc40000400000 */
[C---:B------:R-:W-:Y:S02]  /*13d30*/  FMUL R77, R16.reuse, R77 ;  /* 0x0000004d104d7220 */ /* 0x040fe40000400000 */
[C---:B-1----:R-:W-:Y:S02]  /*13d40*/  FMUL R78, R15.reuse, R78 ;  /* 0x0000004e0f4e7220 */ /* 0x042fe40000400000 */
[C---:B------:R-:W-:Y:S02]  /*13d50*/  FMUL R79, R15.reuse, R79 ;  /* 0x0000004f0f4f7220 */ /* 0x040fe40000400000 */
[C---:B------:R-:W-:Y:S02]  /*13d60*/  FMUL R108, R16.reuse, R108 ;  /* 0x0000006c106c7220 */ /* 0x040fe40000400000 */
[----:B------:R-:W-:Y:S02]  /*13d70*/  FMUL R109, R16, R109 ;  /* 0x0000006d106d7220 */ /* 0x000fe40000400000 */
[----:B------:R-:W-:-:S02]  /*13d80*/  FMUL R110, R15, R110 ;  /* 0x0000006e0f6e7220 */ /* 0x000fc40000400000 */
[C---:B------:R-:W-:Y:S02]  /*13d90*/  FMUL R111, R15.reuse, R111 ;  /* 0x0000006f0f6f7220 */ /* 0x040fe40000400000 */
[C---:B------:R-:W-:Y:S02]  /*13da0*/  FMUL R72, R16.reuse, R72 ;  /* 0x0000004810487220 */ /* 0x040fe40000400000 */
        /* <DEDUP_REMOVED lines=16> */
[----:B------:R-:W-:Y:S01]  /*13eb0*/  FMUL R61, R16, R61 ;  /* 0x0000003d103d7220 */ /* 0x000fe20000400000 */
[----:B------:R-:W-:Y:S01]  /*13ec0*/  HMMA.16816.F32.BF16 R76, R128, R28, R76 ;  /* 0x0000001c804c723c */ /* 0x000fe2000004184c */
[----:B------:R-:W-:-:S07]  /*13ed0*/  FMUL R62, R15, R62 ;  /* 0x0000003e0f3e7220 */ /* 0x000fce0000400000 */
[----:B------:R-:W-:Y:S01]  /*13ee0*/  HMMA.16816.F32.BF16 R108, R128, R44, R108 ;  /* 0x0000002c806c723c */ /* 0x000fe2000004186c */
[----:B------:R-:W-:-:S07]  /*13ef0*/  FMUL R63, R15, R63 ;  /* 0x0000003f0f3f7220 */ /* 0x000fce0000400000 */
[----:B------:R-:W-:Y:S01]  /*13f00*/  HMMA.16816.F32.BF16 R72, R128, R40, R72 ;  /* 0x000000288048723c */ /* 0x000fe20000041848 */
[----:B------:R-:W-:-:S07]  /*13f10*/  FMUL R64, R16, R64 ;  /* 0x0000004010407220 */ /* 0x000fce0000400000 */
[----:B------:R-:W-:Y:S01]  /*13f20*/  HMMA.16816.F32.BF16 R52, R128, R32, R52 ;  /* 0x000000208034723c */ /* 0x000fe20000041834 */
[----:B--2---:R-:W-:-:S07]  /*13f30*/  FMUL R65, R16, R65 ;  /* 0x0000004110417220 */ /* 0x004fce0000400000 */
[----:B------:R-:W-:Y:S01]  /*13f40*/  HMMA.16816.F32.BF16 R104, R128, R36, R104 ;  /* 0x000000248068723c */ /* 0x000fe20000041868 */
[----:B------:R-:W-:-:S07]  /*13f50*/  FMUL R66, R15, R66 ;  /* 0x000000420f427220 */ /* 0x000fce0000400000 */
[----:B------:R-:W-:Y:S01]  /*13f60*/  HMMA.16816.F32.BF16 R56, R128, R84, R56 ;  /* 0x000000548038723c */ /* 0x000fe20000041838 */
[----:B---3--:R-:W-:-:S07]  /*13f70*/  FMUL R67, R15, R67 ;  /* 0x000000430f437220 */ /* 0x008fce0000400000 */
[----:B------:R-:W-:Y:S01]  /*13f80*/  HMMA.16816.F32.BF16 R60, R128, R100, R60 ;  /* 0x00000064803c723c */ /* 0x000fe2000004183c */
[----:B------:R-:W-:Y:S02]  /*13f90*/  LOP3.LUT R19, R14, 0x40, RZ, 0x3c, !PT ;  /* 0x000000400e137812 */ /* 0x000fe400078e3cff */
[----:B------:R-:W-:-:S03]  /*13fa0*/  LOP3.LUT R20, R10, 0x40, RZ, 0x3c, !PT ;  /* 0x000000400a147812 */ /* 0x000fc600078e3cff */
[----:B------:R-:W-:Y:S02]  /*13fb0*/  LDSM.16.M88.4 R136, [R19+0x28000] ;  /* 0x028000001388783b */ /* 0x000fe40000000200 */
[----:B------:R-:W-:Y:S02]  /*13fc0*/  HMMA.16816.F32.BF16 R64, R128, R88, R64 ;  /* 0x000000588040723c */ /* 0x000fe40000041840 */
[----:B------:R-:W1:Y:S04]  /*13fd0*/  LDSM.16.M88.4 R128, [R21+0x29000] ;  /* 0x029000001580783b */ /* 0x000e680000000200 */
[----:B------:R-:W2:Y:S04]  /*13fe0*/  LDSM.16.M88.4 R132, [R20] ;  /* 0x000000001484783b */ /* 0x000ea80000000200 */
[----:B------:R-:W3:Y:S04]  /*13ff0*/  LDSM.16.M88.4 R144, [R20+0x4000] ;  /* 0x004000001490783b */ /* 0x000ee80000000200 */
[----:B------:R-:W4:Y:S04]  /*14000*/  LDSM.16.M88.4 R140, [R20+0x8000] ;  /* 0x00800000148c783b */ /* 0x000f280000000200 */
[----:B------:R-:W1:Y:S04]  /*14010*/  LDSM.16.M88.4 R172, [R20+0xc000] ;  /* 0x00c0000014ac783b */ /* 0x000e680000000200 */
[----:B------:R-:W1:Y:S04]  /*14020*/  LDSM.16.M88.4 R168, [R20+0x10000] ;  /* 0x0100000014a8783b */ /* 0x000e680000000200 */
[----:B------:R-:W1:Y:S04]  /*14030*/  LDSM.16.M88.4 R164, [R20+0x14000] ;  /* 0x0140000014a4783b */ /* 0x000e680000000200 */
[----:B------:R-:W1:Y:S04]  /*14040*/  LDSM.16.M88.4 R160, [R20+0x18000] ;  /* 0x0180000014a0783b */ /* 0x000e680000000200 */
[----:B------:R-:W1:Y:S01]  /*14050*/  LDSM.16.M88.4 R148, [R20+0x1c000] ;  /* 0x01c000001494783b */ /* 0x000e620000000200 */
[----:B0-----:R-:W-:Y:S03]  /*14060*/  HMMA.16816.F32.BF16 R112, R124, R30, R112 ;  /* 0x0000001e7c70723c */ /* 0x001fe60000041870 */
[----:B------:R-:W0:Y:S01]  /*14070*/  LDSM.16.M88.4 R176, [R19+0x29000] ;  /* 0x0290000013b0783b */ /* 0x000e220000000200 */
[----:B------:R-:W-:-:S04]  /*14080*/  LOP3.LUT R18, R14, 0x60, RZ, 0x3c, !PT ;  /* 0x000000600e127812 */ /* 0x000fc800078e3cff */
[C---:B------:R-:W-:Y:S08]  /*14090*/  HMMA.16816.F32.BF16 R116, R124.reuse, R46, R116 ;  /* 0x0000002e7c74723c */ /* 0x040ff00000041874 */
[C---:B------:R-:W-:Y:S08]  /*140a0*/  HMMA.16816.F32.BF16 R120, R124.reuse, R42, R120 ;  /* 0x0000002a7c78723c */ /* 0x040ff00000041878 */
[C---:B------:R-:W-:Y:S08]  /*140b0*/  HMMA.16816.F32.BF16 R80, R124.reuse, R34, R80 ;  /* 0x000000227c50723c */ /* 0x040ff00000041850 */
[C---:B------:R-:W-:Y:S08]  /*140c0*/  HMMA.16816.F32.BF16 R68, R124.reuse, R38, R68 ;  /* 0x000000267c44723c */ /* 0x040ff00000041844 */
[C---:B------:R-:W-:Y:S08]  /*140d0*/  HMMA.16816.F32.BF16 R48, R124.reuse, R86, R48 ;  /* 0x000000567c30723c */ /* 0x040ff00000041830 */
[C---:B------:R-:W-:Y:S08]  /*140e0*/  HMMA.16816.F32.BF16 R92, R124.reuse, R102, R92 ;  /* 0x000000667c5c723c */ /* 0x040ff0000004185c */
[----:B------:R-:W-:Y:S01]  /*140f0*/  HMMA.16816.F32.BF16 R124, R124, R90, R96 ;  /* 0x0000005a7c7c723c */ /* 0x000fe20000041860 */
[----:B------:R-:W0:Y:S07]  /*14100*/  LDSM.16.M88.4 R96, [R18+0x28000] ;  /* 0x028000001260783b */ /* 0x000e2e0000000200 */
[C---:B-1----:R-:W-:Y:S01]  /*14110*/  HMMA.16816.F32.BF16 R76, R128.reuse, R30, R76 ;  /* 0x0000001e804c723c */ /* 0x042fe2000004184c */
[----:B------:R-:W-:Y:S07]  /*14120*/  LDSM.16.M88.4 R28, [R14+0x28080] ;  /* 0x028080000e1c783b */ /* 0x000fee0000000200 */
[C---:B------:R-:W-:Y:S01]  /*14130*/  HMMA.16816.F32.BF16 R108, R128.reuse, R46, R108 ;  /* 0x0000002e806c723c */ /* 0x040fe2000004186c */
[----:B------:R-:W-:Y:S07]  /*14140*/  LDSM.16.M88.4 R44, [R10+0x18080] ;  /* 0x018080000a2c783b */ /* 0x000fee0000000200 */
[C---:B------:R-:W-:Y:S01]  /*14150*/  HMMA.16816.F32.BF16 R72, R128.reuse, R42, R72 ;  /* 0x0000002a8048723c */ /* 0x040fe20000041848 */
[----:B------:R-:W-:Y:S07]  /*14160*/  LDSM.16.M88.4 R40, [R10+0x80] ;  /* 0x000080000a28783b */ /* 0x000fee0000000200 */
[C---:B------:R-:W-:Y:S01]  /*14170*/  HMMA.16816.F32.BF16 R52, R128.reuse, R34, R52 ;  /* 0x000000228034723c */ /* 0x040fe20000041834 */
[----:B------:R-:W1:Y:S07]  /*14180*/  LDSM.16.M88.4 R32, [R18+0x29000] ;  /* 0x029000001220783b */ /* 0x000e6e0000000200 */
[C---:B------:R-:W-:Y:S01]  /*14190*/  HMMA.16816.F32.BF16 R104, R128.reuse, R38, R104 ;  /* 0x000000268068723c */ /* 0x040fe20000041868 */
[----:B------:R-:W0:Y:S07]  /*141a0*/  LDSM.16.M88.4 R36, [R10+0x4080] ;  /* 0x004080000a24783b */ /* 0x000e2e0000000200 */
[C---:B------:R-:W-:Y:S01]  /*141b0*/  HMMA.16816.F32.BF16 R56, R128.reuse, R86, R56 ;  /* 0x000000568038723c */ /* 0x040fe20000041838 */
[----:B------:R-:W-:Y:S07]  /*141c0*/  LDSM.16.M88.4 R84, [R10+0x14080] ;  /* 0x014080000a54783b */ /* 0x000fee0000000200 */
[C---:B------:R-:W-:Y:S01]  /*141d0*/  HMMA.16816.F32.BF16 R60, R128.reuse, R102, R60 ;  /* 0x00000066803c723c */ /* 0x040fe2000004183c */
[----:B------:R-:W-:Y:S07]  /*141e0*/  LDSM.16.M88.4 R100, [R10+0xc080] ;  /* 0x00c080000a64783b */ /* 0x000fee0000000200 */
[----:B------:R-:W-:Y:S01]  /*141f0*/  HMMA.16816.F32.BF16 R64, R128, R90, R64 ;  /* 0x0000005a8040723c */ /* 0x000fe20000041840 */
[----:B------:R-:W0:Y:S04]  /*14200*/  LDSM.16.M88.4 R128, [R10+0x8080] ;  /* 0x008080000a80783b */ /* 0x000e280000000200 */
[----:B------:R-:W0:Y:S03]  /*14210*/  LDSM.16.M88.4 R88, [R10+0x10080] ;  /* 0x010080000a58783b */ /* 0x000e260000000200 */
[C---:B--2---:R-:W-:Y:S08]  /*14220*/  HMMA.16816.F32.BF16 R112, R136.reuse, R132, R112 ;  /* 0x000000848870723c */ /* 0x044ff00000041870 */
[C---:B---3--:R-:W-:Y:S08]  /*14230*/  HMMA.16816.F32.BF16 R116, R136.reuse, R144, R116 ;  /* 0x000000908874723c */ /* 0x048ff00000041874 */
[C---:B----4-:R-:W-:Y:S08]  /*14240*/  HMMA.16816.F32.BF16 R120, R136.reuse, R140, R120 ;  /* 0x0000008c8878723c */ /* 0x050ff00000041878 */
[C---:B------:R-:W-:Y:S08]  /*14250*/  HMMA.16816.F32.BF16 R80, R136.reuse, R172, R80 ;  /* 0x000000ac8850723c */ /* 0x040ff00000041850 */
[C---:B------:R-:W-:Y:S08]  /*14260*/  HMMA.16816.F32.BF16 R68, R136.reuse, R168, R68 ;  /* 0x000000a88844723c */ /* 0x040ff00000041844 */
[C---:B------:R-:W-:Y:S08]  /*14270*/  HMMA.16816.F32.BF16 R48, R136.reuse, R164, R48 ;  /* 0x000000a48830723c */ /* 0x040ff00000041830 */
[C---:B------:R-:W-:Y:S08]  /*14280*/  HMMA.16816.F32.BF16 R92, R136.reuse, R160, R92 ;  /* 0x000000a0885c723c */ /* 0x040ff0000004185c */
[----:B------:R-:W-:Y:S01]  /*14290*/  HMMA.16816.F32.BF16 R124, R136, R148, R124 ;  /* 0x00000094887c723c */ /* 0x000fe2000004187c */
[----:B------:R-:W2:Y:S07]  /*142a0*/  LDSM.16.M88.4 R136, [R10+0x1c080] ;  /* 0x01c080000a88783b */ /* 0x000eae0000000200 */
        /* <DEDUP_REMOVED lines=9> */
[C---:B------:R-:W-:Y:S08]  /*14340*/  HMMA.16816.F32.BF16 R112, R96.reuse, R134, R112 ;  /* 0x000000866070723c */ /* 0x040ff00000041870 */
[C---:B------:R-:W-:Y:S08]  /*14350*/  HMMA.16816.F32.BF16 R116, R96.reuse, R146, R116 ;  /* 0x000000926074723c */ /* 0x040ff00000041874 */
[C---:B------:R-:W-:Y:S08]  /*14360*/  HMMA.16816.F32.BF16 R120, R96.reuse, R142, R120 ;  /* 0x0000008e6078723c */ /* 0x040ff00000041878 */
[C---:B------:R-:W-:Y:S08]  /*14370*/  HMMA.16816.F32.BF16 R80, R96.reuse, R174, R80 ;  /* 0x000000ae6050723c */ /* 0x040ff00000041850 */
[C---:B------:R-:W-:Y:S08]  /*14380*/  HMMA.16816.F32.BF16 R68, R96.reuse, R170, R68 ;  /* 0x000000aa6044723c */ /* 0x040ff00000041844 */
[C---:B------:R-:W-:Y:S08]  /*14390*/  HMMA.16816.F32.BF16 R48, R96.reuse, R166, R48 ;  /* 0x000000a66030723c */ /* 0x040ff00000041830 */
[C---:B------:R-:W-:Y:S08]  /*143a0*/  HMMA.16816.F32.BF16 R92, R96.reuse, R162, R92 ;  /* 0x000000a2605c723c */ /* 0x040ff0000004185c */
[----:B------:R-:W-:Y:S01]  /*143b0*/  HMMA.16816.F32.BF16 R124, R96, R150, R124 ;  /* 0x00000096607c723c */ /* 0x000fe2000004187c */
[----:B------:R-:W3:Y:S07]  /*143c0*/  LDSM.16.M88.4 R96, [R21+0x28080] ;  /* 0x028080001560783b */ /* 0x000eee0000000200 */
[C---:B-1----:R-:W-:Y:S08]  /*143d0*/  HMMA.16816.F32.BF16 R76, R32.reuse, R134, R76 ;  /* 0x00000086204c723c */ /* 0x042ff0000004184c */
[C---:B------:R-:W-:Y:S08]  /*143e0*/  HMMA.16816.F32.BF16 R108, R32.reuse, R146, R108 ;  /* 0x00000092206c723c */ /* 0x040ff0000004186c */
[C---:B------:R-:W-:Y:S08]  /*143f0*/  HMMA.16816.F32.BF16 R72, R32.reuse, R142, R72 ;  /* 0x0000008e2048723c */ /* 0x040ff00000041848 */
[C---:B------:R-:W-:Y:S01]  /*14400*/  HMMA.16816.F32.BF16 R52, R32.reuse, R174, R52 ;  /* 0x000000ae2034723c */ /* 0x040fe20000041834 */
[----:B------:R-:W-:Y:S07]  /*14410*/  LDSM.16.M88.4 R172, [R19+0x29080] ;  /* 0x0290800013ac783b */ /* 0x000fee0000000200 */
[C---:B------:R-:W-:Y:S01]  /*14420*/  HMMA.16816.F32.BF16 R104, R32.reuse, R170, R104 ;  /* 0x000000aa2068723c */ /* 0x040fe20000041868 */
[----:B------:R-:W-:Y:S07]  /*14430*/  LDSM.16.M88.4 R168, [R19+0x28080] ;  /* 0x0280800013a8783b */ /* 0x000fee0000000200 */
[C---:B------:R-:W-:Y:S08]  /*14440*/  HMMA.16816.F32.BF16 R56, R32.reuse, R166, R56 ;  /* 0x000000a62038723c */ /* 0x040ff00000041838 */
[C---:B------:R-:W-:Y:S08]  /*14450*/  HMMA.16816.F32.BF16 R60, R32.reuse, R162, R60 ;  /* 0x000000a2203c723c */ /* 0x040ff0000004183c */
[----:B------:R-:W-:Y:S08]  /*14460*/  HMMA.16816.F32.BF16 R64, R32, R150, R64 ;  /* 0x000000962040723c */ /* 0x000ff00000041840 */
[C---:B------:R-:W-:Y:S08]  /*14470*/  HMMA.16816.F32.BF16 R112, R28.reuse, R40, R112 ;  /* 0x000000281c70723c */ /* 0x040ff00000041870 */
[C---:B------:R-:W-:Y:S08]  /*14480*/  HMMA.16816.F32.BF16 R116, R28.reuse, R36, R116 ;  /* 0x000000241c74723c */ /* 0x040ff00000041874 */
[C---:B------:R-:W-:Y:S08]  /*14490*/  HMMA.16816.F32.BF16 R120, R28.reuse, R128, R120 ;  /* 0x000000801c78723c */ /* 0x040ff00000041878 */
[C---:B------:R-:W-:Y:S08]  /*144a0*/  HMMA.16816.F32.BF16 R80, R28.reuse, R100, R80 ;  /* 0x000000641c50723c */ /* 0x040ff00000041850 */
[C---:B------:R-:W-:Y:S08]  /*144b0*/  HMMA.16816.F32.BF16 R68, R28.reuse, R88, R68 ;  /* 0x000000581c44723c */ /* 0x040ff00000041844 */
[C---:B------:R-:W-:Y:S08]  /*144c0*/  HMMA.16816.F32.BF16 R48, R28.reuse, R84, R48 ;  /* 0x000000541c30723c */ /* 0x040ff00000041830 */
[C---:B------:R-:W-:Y:S08]  /*144d0*/  HMMA.16816.F32.BF16 R92, R28.reuse, R44, R92 ;  /* 0x0000002c1c5c723c */ /* 0x040ff0000004185c */
[----:B--2---:R-:W-:Y:S01]  /*144e0*/  HMMA.16816.F32.BF16 R124, R28, R136, R124 ;  /* 0x000000881c7c723c */ /* 0x004fe2000004187c */
[----:B------:R1:W2:Y:S07]  /*144f0*/  LDSM.16.M88.4 R28, [R21+0x29080] ;  /* 0x02908000151c783b */ /* 0x0002ae0000000200 */
[C---:B0-----:R-:W-:Y:S01]  /*14500*/  HMMA.16816.F32.BF16 R76, R176.reuse, R40, R76 ;  /* 0x00000028b04c723c */ /* 0x041fe2000004184c */
[----:B-1----:R-:W4:Y:S04]  /*14510*/  LDL.LU R21, [R1+0x3c] ;  /* 0x00003c0001157983 */ /* 0x002f280000300800 */
[----:B------:R-:W4:Y:S03]  /*14520*/  LDL.LU R19, [R1+0x38] ;  /* 0x0000380001137983 */ /* 0x000f260000300800 */
[C---:B------:R-:W-:Y:S08]  /*14530*/  HMMA.16816.F32.BF16 R108, R176.reuse, R36, R108 ;  /* 0x00000024b06c723c */ /* 0x040ff0000004186c */
[C---:B------:R-:W-:Y:S08]  /*14540*/  HMMA.16816.F32.BF16 R72, R176.reuse, R128, R72 ;  /* 0x00000080b048723c */ /* 0x040ff00000041848 */
[C---:B------:R-:W-:Y:S01]  /*14550*/  HMMA.16816.F32.BF16 R32, R176.reuse, R100, R52 ;  /* 0x00000064b020723c */ /* 0x040fe20000041834 */
[----:B------:R-:W-:Y:S07]  /*14560*/  LDSM.16.M88.4 R52, [R20+0xc080] ;  /* 0x00c080001434783b */ /* 0x000fee0000000200 */
[C---:B------:R-:W-:Y:S01]  /*14570*/  HMMA.16816.F32.BF16 R132, R176.reuse, R88, R104 ;  /* 0x00000058b084723c */ /* 0x040fe20000041868 */
[----:B------:R-:W-:Y:S07]  /*14580*/  LDSM.16.M88.4 R104, [R20+0x10080] ;  /* 0x010080001468783b */ /* 0x000fee0000000200 */
[C---:B------:R-:W-:Y:S01]  /*14590*/  HMMA.16816.F32.BF16 R140, R176.reuse, R84, R56 ;  /* 0x00000054b08c723c */ /* 0x040fe20000041838 */
[----:B------:R-:W-:Y:S07]  /*145a0*/  LDSM.16.M88.4 R56, [R20+0x14080] ;  /* 0x014080001438783b */ /* 0x000fee0000000200 */
[C---:B------:R-:W-:Y:S01]  /*145b0*/  HMMA.16816.F32.BF16 R144, R176.reuse, R44, R60 ;  /* 0x0000002cb090723c */ /* 0x040fe2000004183c */
[----:B------:R-:W-:Y:S07]  /*145c0*/  LDSM.16.M88.4 R60, [R20+0x18080] ;  /* 0x01808000143c783b */ /* 0x000fee0000000200 */
[----:B------:R-:W-:Y:S01]  /*145d0*/  HMMA.16816.F32.BF16 R176, R176, R136, R64 ;  /* 0x00000088b0b0723c */ /* 0x000fe20000041840 */
[----:B------:R-:W-:Y:S07]  /*145e0*/  LDSM.16.M88.4 R64, [R20+0x1c080] ;  /* 0x01c080001440783b */ /* 0x000fee0000000200 */
[C---:B---3--:R-:W-:Y:S01]  /*145f0*/  HMMA.16816.F32.BF16 R148, R96.reuse, R42, R112 ;  /* 0x0000002a6094723c */ /* 0x048fe20000041870 */
[----:B------:R-:W-:Y:S07]  /*14600*/  LDSM.16.M88.4 R112, [R20+0x8080] ;  /* 0x008080001470783b */ /* 0x000fee0000000200 */
[C---:B------:R-:W-:Y:S01]  /*14610*/  HMMA.16816.F32.BF16 R160, R96.reuse, R38, R116 ;  /* 0x0000002660a0723c */ /* 0x040fe20000041874 */
[----:B------:R-:W0:Y:S07]  /*14620*/  LDSM.16.M88.4 R116, [R20+0x80] ;  /* 0x000080001474783b */ /* 0x000e2e0000000200 */
[C---:B------:R-:W-:Y:S01]  /*14630*/  HMMA.16816.F32.BF16 R164, R96.reuse, R130, R120 ;  /* 0x0000008260a4723c */ /* 0x040fe20000041878 */
[----:B------:R-:W1:Y:S07]  /*14640*/  LDSM.16.M88.4 R120, [R20+0x4080] ;  /* 0x004080001478783b */ /* 0x000e6e0000000200 */
[C---:B------:R-:W-:Y:S08]  /*14650*/  HMMA.16816.F32.BF16 R80, R96.reuse, R102, R80 ;  /* 0x000000666050723c */ /* 0x040ff00000041850 */
[C---:B------:R-:W-:Y:S08]  /*14660*/  HMMA.16816.F32.BF16 R68, R96.reuse, R90, R68 ;  /* 0x0000005a6044723c */ /* 0x040ff00000041844 */
[C---:B------:R-:W-:Y:S08]  /*14670*/  HMMA.16816.F32.BF16 R48, R96.reuse, R86, R48 ;  /* 0x000000566030723c */ /* 0x040ff00000041830 */
[C---:B------:R-:W-:Y:S08]  /*14680*/  HMMA.16816.F32.BF16 R92, R96.reuse, R46, R92 ;  /* 0x0000002e605c723c */ /* 0x040ff0000004185c */
[----:B------:R-:W-:Y:S01]  /*14690*/  HMMA.16816.F32.BF16 R124, R96, R138, R124 ;  /* 0x0000008a607c723c */ /* 0x000fe2000004187c */
[----:B------:R-:W3:Y:S07]  /*146a0*/  LDSM.16.M88.4 R96, [R18+0x28080] ;  /* 0x028080001260783b */ /* 0x000eee0000000200 */
[C---:B--2---:R-:W-:Y:S08]  /*146b0*/  HMMA.16816.F32.BF16 R76, R28.reuse, R42, R76 ;  /* 0x0000002a1c4c723c */ /* 0x044ff0000004184c */
[C---:B------:R-:W-:Y:S08]  /*146c0*/  HMMA.16816.F32.BF16 R108, R28.reuse, R38, R108 ;  /* 0x000000261c6c723c */ /* 0x040ff0000004186c */
[C---:B------:R-:W-:Y:S08]  /*146d0*/  HMMA.16816.F32.BF16 R72, R28.reuse, R130, R72 ;  /* 0x000000821c48723c */ /* 0x040ff00000041848 */
[C---:B------:R-:W-:Y:S08]  /*146e0*/  HMMA.16816.F32.BF16 R32, R28.reuse, R102, R32 ;  /* 0x000000661c20723c */ /* 0x040ff00000041820 */
[C---:B------:R-:W-:Y:S08]  /*146f0*/  HMMA.16816.F32.BF16 R132, R28.reuse, R90, R132 ;  /* 0x0000005a1c84723c */ /* 0x040ff00000041884 */
[C---:B------:R-:W-:Y:S08]  /*14700*/  HMMA.16816.F32.BF16 R140, R28.reuse, R86, R140 ;  /* 0x000000561c8c723c */ /* 0x040ff0000004188c */
[C---:B------:R-:W-:Y:S08]  /*14710*/  HMMA.16816.F32.BF16 R144, R28.reuse, R46, R144 ;  /* 0x0000002e1c90723c */ /* 0x040ff00000041890 */
[----:B------:R-:W-:Y:S01]  /*14720*/  HMMA.16816.F32.BF16 R176, R28, R138, R176 ;  /* 0x0000008a1cb0723c */ /* 0x000fe200000418b0 */
[----:B------:R2:W3:Y:S04]  /*14730*/  LDSM.16.M88.4 R28, [R18+0x29080] ;  /* 0x02908000121c783b */ /* 0x0004e80000000200 */
[----:B--2---:R-:W2:Y:S04]  /*14740*/  LDL.LU R18, [R1+0x34] ;  /* 0x0000340001127983 */ /* 0x004ea80000300800 */
[----:B------:R-:W3:Y:S01]  /*14750*/  S2R R20, SR_CTAID.X ;  /* 0x0000000000147919 */ /* 0x000ee20000002500 */
[C---:B0-----:R-:W-:Y:S03]  /*14760*/  HMMA.16816.F32.BF16 R148, R168.reuse, R116, R148 ;  /* 0x00000074a894723c */ /* 0x041fe60000041894 */
[----:B------:R-:W0:Y:S05]  /*14770*/  S2R R0, SR_TID.X ;  /* 0x0000000000007919 */ /* 0x000e2a0000002100 */
[C---:B-1----:R-:W-:Y:S08]  /*14780*/  HMMA.16816.F32.BF16 R160, R168.reuse, R120, R160 ;  /* 0x00000078a8a0723c */ /* 0x042ff000000418a0 */
[C---:B------:R-:W-:Y:S08]  /*14790*/  HMMA.16816.F32.BF16 R164, R168.reuse, R112, R164 ;  /* 0x00000070a8a4723c */ /* 0x040ff000000418a4 */
[----:B------:R-:W-:Y:S01]  /*147a0*/  HMMA.16816.F32.BF16 R80, R168, R52, R80 ;  /* 0x00000034a850723c */ /* 0x000fe20000041850 */
[----:B---3--:R-:W-:-:S07]  /*147b0*/  IMAD.SHL.U32 R20, R20, 0x20, RZ ;  /* 0x0000002014147824 */ /* 0x008fce00078e00ff */
[C---:B------:R-:W-:Y:S08]  /*147c0*/  HMMA.16816.F32.BF16 R68, R168.reuse, R104, R68 ;  /* 0x00000068a844723c */ /* 0x040ff00000041844 */
[C---:B------:R-:W-:Y:S08]  /*147d0*/  HMMA.16816.F32.BF16 R48, R168.reuse, R56, R48 ;  /* 0x00000038a830723c */ /* 0x040ff00000041830 */
[----:B------:R-:W-:Y:S01]  /*147e0*/  HMMA.16816.F32.BF16 R92, R168, R60, R92 ;  /* 0x0000003ca85c723c */ /* 0x000fe2000004185c */
[----:B------:R-:W-:-:S07]  /*147f0*/  UIADD3 UR4, UR4, 0x80, URZ ;  /* 0x0000008004047890 */ /* 0x000fce000fffe03f */
[----:B------:R-:W-:Y:S08]  /*14800*/  HMMA.16816.F32.BF16 R124, R168, R64, R124 ;  /* 0x00000040a87c723c */ /* 0x000ff0000004187c */
[C---:B------:R-:W-:Y:S08]  /*14810*/  HMMA.16816.F32.BF16 R76, R172.reuse, R116, R76 ;  /* 0x00000074ac4c723c */ /* 0x040ff0000004184c */
[C---:B------:R-:W-:Y:S08]  /*14820*/  HMMA.16816.F32.BF16 R108, R172.reuse, R120, R108 ;  /* 0x00000078ac6c723c */ /* 0x040ff0000004186c */
[C---:B------:R-:W-:Y:S08]  /*14830*/  HMMA.16816.F32.BF16 R72, R172.reuse, R112, R72 ;  /* 0x00000070ac48723c */ /* 0x040ff00000041848 */
[C---:B------:R-:W-:Y:S08]  /*14840*/  HMMA.16816.F32.BF16 R32, R172.reuse, R52, R32 ;  /* 0x00000034ac20723c */ /* 0x040ff00000041820 */
[----:B------:R-:W-:Y:S01]  /*14850*/  HMMA.16816.F32.BF16 R132, R172, R104, R132 ;  /* 0x00000068ac84723c */ /* 0x000fe20000041884 */
[----:B----4-:R-:W-:-:S07]  /*14860*/  FFMA R21, R6, R21, R22 ;  /* 0x0000001506157223 */ /* 0x010fce0000000016 */
[C---:B------:R-:W-:Y:S01]  /*14870*/  HMMA.16816.F32.BF16 R140, R172.reuse, R56, R140 ;  /* 0x00000038ac8c723c */ /* 0x040fe2000004188c */
[----:B------:R-:W-:Y:S01]  /*14880*/  FFMA R19, R16, R19, R23 ;  /* 0x0000001310137223 */ /* 0x000fe20000000017 */
[----:B------:R1:W-:Y:S06]  /*14890*/  STL [R1+0x3c], R21 ;  /* 0x00003c1501007387 */ /* 0x0003ec0000100800 */
[C---:B------:R-:W-:Y:S01]  /*148a0*/  HMMA.16816.F32.BF16 R144, R172.reuse, R60, R144 ;  /* 0x0000003cac90723c */ /* 0x040fe20000041890 */
[----:B------:R1:W-:Y:S04]  /*148b0*/  STL [R1+0x24], R2 ;  /* 0x0000240201007387 */ /* 0x0003e80000100800 */
[----:B------:R1:W-:Y:S03]  /*148c0*/  STL [R1+0x38], R19 ;  /* 0x0000381301007387 */ /* 0x0003e60000100800 */
[----:B------:R-:W-:Y:S01]  /*148d0*/  HMMA.16816.F32.BF16 R176, R172, R64, R176 ;  /* 0x00000040acb0723c */ /* 0x000fe200000418b0 */
[----:B------:R-:W-:-:S04]  /*148e0*/  IADD3 R20, R20, 0x20, RZ ;  /* 0x0000002014147810 */ /* 0x000fc80007ffe0ff */
[----:B------:R-:W-:Y:S02]  /*148f0*/  ISETP.LE.AND P2, PT, R20, UR4, PT ;  /* 0x0000000414007c0c */ /* 0x000fe4000bf43270 */
[----:B------:R-:W-:Y:S01]  /*14900*/  MOV R17, 0x80 ;  /* 0x0000008000117802 */ /* 0x000fe20000000f00 */
[----:B------:R-:W-:Y:S01]  /*14910*/  HMMA.16816.F32.BF16 R84, R96, R118, R148 ;  /* 0x000000766054723c */ /* 0x000fe20000041894 */
[----:B0-----:R-:W-:-:S07]  /*14920*/  LOP3.LUT R0, R0, 0xff, RZ, 0xc0, !PT ;  /* 0x000000ff00007812 */ /* 0x001fce00078ec0ff */
[----:B------:R-:W-:Y:S01]  /*14930*/  HMMA.16816.F32.BF16 R100, R96, R122, R160 ;  /* 0x0000007a6064723c */ /* 0x000fe200000418a0 */
[----:B------:R-:W-:Y:S01]  /*14940*/  SHF.L.U32 R0, R0, 0x1, RZ ;  /* 0x0000000100007819 */ /* 0x000fe200000006ff */
[----:B------:R-:W-:-:S06]  /*14950*/  IMAD R7, R17, c[0x0][0x1a4], R7 ;  /* 0x0000690011077a24 */ /* 0x000fcc00078e0207 */
[----:B------:R-:W-:Y:S01]  /*14960*/  HMMA.16816.F32.BF16 R88, R96, R114, R164 ;  /* 0x000000726058723c */ /* 0x000fe200000418a4 */
[----:B------:R-:W-:-:S07]  /*14970*/  IMAD R13, R17, c[0x0][0x1b4], R13 ;  /* 0x00006d00110d7a24 */ /* 0x000fce00078e020d */
[C---:B------:R-:W-:Y:S08]  /*14980*/  HMMA.16816.F32.BF16 R80, R96.reuse, R54, R80 ;  /* 0x000000366050723c */ /* 0x040ff00000041850 */
[C---:B------:R-:W-:Y:S08]  /*14990*/  HMMA.16816.F32.BF16 R68, R96.reuse, R106, R68 ;  /* 0x0000006a6044723c */ /* 0x040ff00000041844 */
        /* <DEDUP_REMOVED lines=11> */
[----:B--2---:R-:W-:-:S05]  /*14a50*/  FFMA R18, R15, R18, R24 ;  /* 0x000000120f127223 */ /* 0x004fca0000000018 */
[----:B------:R1:W-:Y:S04]  /*14a60*/  STL [R1+0x34], R18 ;  /* 0x0000341201007387 */ /* 0x0003e80000100800 */
[----:B------:R1:W-:Y:S04]  /*14a70*/  STL [R1+0x30], R3 ;  /* 0x0000300301007387 */ /* 0x0003e80000100800 */
[----:B------:R1:W-:Y:S04]  /*14a80*/  STL [R1+0x2c], R4 ;  /* 0x00002c0401007387 */ /* 0x0003e80000100800 */
[----:B------:R1:W-:Y:S01]  /*14a90*/  STL [R1+0x28], R5 ;  /* 0x0000280501007387 */ /* 0x0003e20000100800 */
[----:B------:R-:W-:Y:S01]  /*14aa0*/  @P2 CALL.REL.NOINC `(.L_x_0) ;  /* 0x0000001000002944 */ /* 0x000fe20003c00000 */
[----:B------:R-:W-:Y:S05]  /*14ab0*/  BRA `(.L_x_1) ;  /* 0xffff3e4000007947 */ /* 0x000fea000383ffff */
.L_x_0:
[----:B------:R-:W2:Y:S04]  /*14ac0*/  LDL.LU R16, [R1+0x3c] ;  /* 0x00003c0001107983 */ /* 0x000ea80000300800 */
[----:B-1----:R-:W3:Y:S04]  /*14ad0*/  LDL.LU R18, [R1+0x38] ;  /* 0x0000380001127983 */ /* 0x002ee80000300800 */
[----:B------:R-:W4:Y:S01]  /*14ae0*/  LDL.LU R6, [R1+0x34] ;  /* 0x0000340001067983 */ /* 0x000f220000300800 */
[----:B------:R-:W-:Y:S01]  /*14af0*/  MOV R176, c[0x0][0x1c8] ;  /* 0x0000720000b07a02 */ /* 0x000fe20000000f00 */
[----:B------:R-:W-:Y:S01]  /*14b00*/  IMAD.MOV.U32 R207, RZ, RZ, R83 ;  /* 0x000000ffffcf7224 */ /* 0x000fe200078e0053 */
[----:B------:R-:W-:Y:S01]  /*14b10*/  MOV R202, R90 ;  /* 0x0000005a00ca7202 */ /* 0x000fe20000000f00 */
[----:B------:R-:W0:Y:S01]  /*14b20*/  S2R R26, SR_TID.X ;  /* 0x00000000001a7919 */ /* 0x000e220000002100 */
[----:B------:R-:W-:-:S02]  /*14b30*/  MOV R205, R81 ;  /* 0x0000005100cd7202 */ /* 0x000fc40000000f00 */
[----:B------:R-:W-:Y:S01]  /*14b40*/  MOV R219, R78 ;  /* 0x0000004e00db7202 */ /* 0x000fe20000000f00 */
[----:B------:R-:W4:Y:S01]  /*14b50*/  LDL.LU R208, [R1+0x40] ;  /* 0x0000400001d07983 */ /* 0x000f220000300800 */
[----:B------:R-:W-:Y:S02]  /*14b60*/  MOV R210, R79 ;  /* 0x0000004f00d27202 */ /* 0x000fe40000000f00 */
[----:B------:R-:W-:Y:S01]  /*14b70*/  MOV R204, R80 ;  /* 0x0000005000cc7202 */ /* 0x000fe20000000f00 */
[----:B------:R-:W1:Y:S01]  /*14b80*/  S2R R225, SR_CTAID.X ;  /* 0x0000000000e17919 */ /* 0x000e620000002500 */
[----:B------:R-:W-:-:S03]  /*14b90*/  MOV R206, R82 ;  /* 0x0000005200ce7202 */ /* 0x000fc60000000f00 */
[----:B------:R-:W1:Y:S04]  /*14ba0*/  S2R R20, SR_TID.X ;  /* 0x0000000000147919 */ /* 0x000e680000002100 */
[----:B------:R-:W1:Y:S01]  /*14bb0*/  S2R R227, SR_CTAID.Y ;  /* 0x0000000000e37919 */ /* 0x000e620000002600 */
[----:B0-----:R-:W-:Y:S01]  /*14bc0*/  SHF.R.U32.HI R22, RZ, 0x5, R26 ;  /* 0x00000005ff167819 */ /* 0x001fe2000001161a */
[C---:B------:R-:W-:Y:S01]  /*14bd0*/  IMAD.SHL.U32 R8, R26.reuse, 0x20, RZ ;  /* 0x000000201a087824 */ /* 0x040fe200078e00ff */
[----:B------:R-:W-:Y:S02]  /*14be0*/  LOP3.LUT R228, R26, 0x1c, RZ, 0xc0, !PT ;  /* 0x0000001c1ae47812 */ /* 0x000fe400078ec0ff */
[----:B------:R-:W-:Y:S02]  /*14bf0*/  SGXT.U32 R22, R22, 0x3 ;  /* 0x000000031616781a */ /* 0x000fe40000000000 */
[----:B------:R-:W-:-:S02]  /*14c00*/  SHF.L.U32 R45, R228, 0x2, RZ ;  /* 0x00000002e42d7819 */ /* 0x000fc400000006ff */
[----:B-1----:R-:W-:Y:S01]  /*14c10*/  SHF.L.U32 R225, R225, 0x5, RZ ;  /* 0x00000005e1e17819 */ /* 0x002fe200000006ff */
[----:B------:R-:W-:Y:S01]  /*14c20*/  IMAD R22, R22, c[0x0][0x1c8], RZ ;  /* 0x0000720016167a24 */ /* 0x000fe200078e02ff */
[----:B------:R-:W-:Y:S02]  /*14c30*/  LOP3.LUT R8, R45, 0x1c60, R8, 0x78, !PT ;  /* 0x00001c602d087812 */ /* 0x000fe400078e7808 */
[----:B------:R-:W-:Y:S02]  /*14c40*/  LOP3.LUT R20, R20, 0xff, RZ, 0xc0, !PT ;  /* 0x000000ff14147812 */ /* 0x000fe400078ec0ff */
[C---:B-----5:R-:W-:Y:S02]  /*14c50*/  LEA R9, R176.reuse, R22, 0x3 ;  /* 0x00000016b0097211 */ /* 0x060fe400078e18ff */
[----:B------:R-:W-:Y:S01]  /*14c60*/  LOP3.LUT R225, R225, 0x1f, R26, 0xf8, !PT ;  /* 0x0000001fe1e17812 */ /* 0x000fe200078ef81a */
[----:B------:R-:W-:Y:S01]  /*14c70*/  IMAD R0, R227, c[0x0][0x1c0], RZ ;  /* 0x00007000e3007a24 */ /* 0x000fe200078e02ff */
[----:B------:R-:W-:-:S02]  /*14c80*/  LEA R11, R176, R9, 0x3 ;  /* 0x00000009b00b7211 */ /* 0x000fc400078e18ff */
[----:B------:R-:W-:Y:S01]  /*14c90*/  ISETP.GE.U32.AND P0, PT, R20, 0x20, PT ;  /* 0x000000201400780c */ /* 0x000fe20003f06070 */
[C---:B------:R-:W-:Y:S01]  /*14ca0*/  IMAD.HI R183, R0.reuse, 0x2, RZ ;  /* 0x0000000200b77827 */ /* 0x040fe200078e02ff */
[----:B------:R-:W-:Y:S02]  /*14cb0*/  SHF.L.U32 R182, R0, 0x1, RZ ;  /* 0x0000000100b67819 */ /* 0x000fe400000006ff */
[----:B------:R-:W-:Y:S01]  /*14cc0*/  SHF.L.U32 R10, R26, 0xc, RZ ;  /* 0x0000000c1a0a7819 */ /* 0x000fe200000006ff */
[----:B------:R-:W-:Y:S01]  /*14cd0*/  IMAD R13, R176, 0x8, R11 ;  /* 0x00000008b00d7824 */ /* 0x000fe200078e020b */
[----:B------:R-:W-:Y:S02]  /*14ce0*/  LOP3.LUT R24, R26, 0xc0, RZ, 0xc0, !PT ;  /* 0x000000c01a187812 */ /* 0x000fe400078ec0ff */
[----:B------:R-:W-:Y:S02]  /*14cf0*/  LOP3.LUT R10, R10, 0x6000, RZ, 0xc0, !PT ;  /* 0x000060000a0a7812 */ /* 0x000fe400078ec0ff */
[----:B------:R-:W-:-:S02]  /*14d00*/  LEA R15, R176, R13, 0x3 ;  /* 0x0000000db00f7211 */ /* 0x000fc400078e18ff */
[----:B------:R-:W-:Y:S02]  /*14d10*/  SHF.R.U32.HI R12, RZ, 0x1, R24 ;  /* 0x00000001ff0c7819 */ /* 0x000fe40000011618 */
[----:B------:R-:W-:Y:S02]  /*14d20*/  LEA R17, R176, R15, 0x3 ;  /* 0x0000000fb0117211 */ /* 0x000fe400078e18ff */
[----:B------:R-:W-:Y:S02]  /*14d30*/  LOP3.LUT R199, R26, 0x18, RZ, 0xc0, !PT ;  /* 0x000000181ac77812 */ /* 0x000fe400078ec0ff */
[----:B------:R-:W-:-:S05]  /*14d40*/  LEA R19, R176, R17, 0x3 ;  /* 0x00000011b0137211 */ /* 0x000fca00078e18ff */
[----:B------:R-:W-:-:S05]  /*14d50*/  IMAD R21, R176, 0x8, R19 ;  /* 0x00000008b0157824 */ /* 0x000fca00078e0213 */
[----:B------:R-:W-:-:S04]  /*14d60*/  LEA R23, R176, R21, 0x3 ;  /* 0x00000015b0177211 */ /* 0x000fc800078e18ff */
[----:B------:R-:W-:-:S04]  /*14d70*/  LEA R25, R176, R23, 0x3 ;  /* 0x00000017b0197211 */ /* 0x000fc800078e18ff */
        /* <DEDUP_REMOVED lines=8> */
[----:B------:R-:W-:-:S04]  /*14e00*/  LEA R43, R176, R41, 0x3 ;  /* 0x00000029b02b7211 */ /* 0x000fc800078e18ff */
[----:B------:R-:W-:-:S04]  /*14e10*/  LEA R45, R176, R43, 0x3 ;  /* 0x0000002bb02d7211 */ /* 0x000fc800078e18ff */
[----:B------:R-:W-:-:S04]  /*14e20*/  LEA R47, R176, R45, 0x3 ;  /* 0x0000002db02f7211 */ /* 0x000fc800078e18ff */
[----:B------:R-:W-:-:S04]  /*14e30*/  LEA R113, R176, R47, 0x3 ;  /* 0x0000002fb0717211 */ /* 0x000fc800078e18ff */
[----:B------:R-:W-:Y:S02]  /*14e40*/  LEA R115, R176, R113, 0x3 ;  /* 0x00000071b0737211 */ /* 0x000fe400078e18ff */
[----:B------:R-:W-:Y:S02]  /*14e50*/  MOV R211, R110 ;  /* 0x0000006e00d37202 */ /* 0x000fe40000000f00 */
[----:B------:R-:W-:Y:S02]  /*14e60*/  MOV R214, R74 ;  /* 0x0000004a00d67202 */ /* 0x000fe40000000f00 */
[----:B------:R-:W-:Y:S01]  /*14e70*/  MOV R220, R73 ;  /* 0x0000004900dc7202 */ /* 0x000fe20000000f00 */
[----:B------:R-:W-:Y:S01]  /*14e80*/  IMAD.MOV.U32 R217, RZ, RZ, R104 ;  /* 0x000000ffffd97224 */ /* 0x000fe200078e0068 */
[----:B------:R-:W-:Y:S01]  /*14e90*/  MOV R226, R106 ;  /* 0x0000006a00e27202 */ /* 0x000fe20000000f00 */
[----:B------:R-:W-:Y:S01]  /*14ea0*/  IMAD.MOV.U32 R212, RZ, RZ, R111 ;  /* 0x000000ffffd47224 */ /* 0x000fe200078e006f */
[----:B------:R-:W-:Y:S01]  /*14eb0*/  MOV R224, R58 ;  /* 0x0000003a00e07202 */ /* 0x000fe20000000f00 */
[----:B------:R-:W-:Y:S01]  /*14ec0*/  IMAD.MOV.U32 R215, RZ, RZ, R75 ;  /* 0x000000ffffd77224 */ /* 0x000fe200078e004b */
[----:B------:R-:W-:-:S02]  /*14ed0*/  MOV R221, R53 ;  /* 0x0000003500dd7202 */ /* 0x000fc40000000f00 */
[----:B------:R-:W-:Y:S02]  /*14ee0*/  MOV R218, R105 ;  /* 0x0000006900da7202 */ /* 0x000fe40000000f00 */
[----:B------:R-:W-:Y:S02]  /*14ef0*/  MOV R222, R61 ;  /* 0x0000003d00de7202 */ /* 0x000fe40000000f00 */
[----:B--2---:R-:W-:Y:S01]  /*14f00*/  MOV R209, R16 ;  /* 0x0000001000d17202 */ /* 0x004fe20000000f00 */
[----:B---3--:R-:W-:Y:S01]  /*14f10*/  IMAD.MOV.U32 R213, RZ, RZ, R18 ;  /* 0x000000ffffd57224 */ /* 0x008fe200078e0012 */
[----:B----4-:R-:W-:Y:S01]  /*14f20*/  MOV R20, R6 ;  /* 0x0000000600147202 */ /* 0x010fe20000000f00 */
[----:B------:R-:W-:-:S03]  /*14f30*/  IMAD R6, R225, c[0x0][0x1c4], RZ ;  /* 0x00007100e1067a24 */ /* 0x000fc600078e02ff */
[----:B------:R-:W-:Y:S01]  /*14f40*/  MOV R216, R20 ;  /* 0x0000001400d87202 */ /* 0x000fe20000000f00 */
[C---:B------:R-:W-:Y:S02]  /*14f50*/  IMAD.SHL.U32 R7, R6.reuse, 0x2, RZ ;  /* 0x0000000206077824 */ /* 0x040fe400078e00ff */
[----:B------:R-:W-:-:S03]  /*14f60*/  IMAD.HI R6, R6, 0x2, RZ ;  /* 0x0000000206067827 */ /* 0x000fc600078e02ff */
[----:B------:R-:W-:Y:S01]  /*14f70*/  IADD3 R182, P1, P2, R7, c[0x0][0x178], R182 ;  /* 0x00005e0007b67a10 */ /* 0x000fe20007a3e0b6 */
[----:B------:R-:W-:-:S03]  /*14f80*/  IMAD.SHL.U32 R7, R26, 0x10, RZ ;  /* 0x000000101a077824 */ /* 0x000fc600078e00ff */
[----:B------:R-:W-:Y:S02]  /*14f90*/  IADD3.X R183, R6, c[0x0][0x17c], R183, P1, P2 ;  /* 0x00005f0006b77a10 */ /* 0x000fe40000fe44b7 */
[----:B------:R-:W-:Y:S02]  /*14fa0*/  LOP3.LUT R117, R10, 0x3f0, R7, 0xf8, !PT ;  /* 0x000003f00a757812 */ /* 0x000fe400078ef807 */
[----:B------:R-:W-:Y:S02]  /*14fb0*/  LEA R192, P3, R11, R182, 0x1 ;  /* 0x000000b60bc07211 */ /* 0x000fe400078608ff */
[----:B------:R-:W-:Y:S02]  /*14fc0*/  LOP3.LUT R0, R117, R12, RZ, 0x3c, !PT ;  /* 0x0000000c75007212 */ /* 0x000fe400078e3cff */
[----:B------:R-:W-:Y:S02]  /*14fd0*/  LEA R117, R176, R115, 0x3 ;  /* 0x00000073b0757211 */ /* 0x000fe400078e18ff */
[----:B------:R-:W-:-:S02]  /*14fe0*/  LOP3.LUT R198, R7, 0x70, RZ, 0xc0, !PT ;  /* 0x0000007007c67812 */ /* 0x000fc400078ec0ff */
[C---:B------:R-:W-:Y:S02]  /*14ff0*/  LEA R119, R176.reuse, R117, 0x3 ;  /* 0x00000075b0777211 */ /* 0x040fe400078e18ff */
[-C--:B------:R-:W-:Y:S02]  /*15000*/  LEA R194, P2, R9, R182.reuse, 0x1 ;  /* 0x000000b609c27211 */ /* 0x080fe400078408ff */
[C---:B------:R-:W-:Y:S02]  /*15010*/  LEA R121, R176.reuse, R119, 0x3 ;  /* 0x00000077b0797211 */ /* 0x040fe400078e18ff */
[----:B------:R-:W-:Y:S02]  /*15020*/  LEA.HI.X.SX32 R193, R11, R183, 0x1, P3 ;  /* 0x000000b70bc17211 */ /* 0x000fe400018f0eff */
[----:B------:R-:W-:Y:S02]  /*15030*/  LEA R123, R176, R121, 0x3 ;  /* 0x00000079b07b7211 */ /* 0x000fe400078e18ff */
[----:B------:R-:W-:-:S02]  /*15040*/  LEA R186, P3, R17, R182, 0x1 ;  /* 0x000000b611ba7211 */ /* 0x000fc400078608ff */
[C---:B------:R-:W-:Y:S01]  /*15050*/  LEA.HI R198, R199.reuse, R198, RZ, 0x1f ;  /* 0x000000c6c7c67211 */ /* 0x040fe200078ff8ff */
[----:B------:R-:W-:Y:S01]  /*15060*/  IMAD R125, R176, 0x8, R123 ;  /* 0x00000008b07d7824 */ /* 0x000fe200078e027b */
[-C--:B------:R-:W-:Y:S01]  /*15070*/  LEA R196, P1, R22, R182.reuse, 0x1 ;  /* 0x000000b616c47211 */ /* 0x080fe200078208ff */
[----:B------:R-:W-:Y:S01]  /*15080*/  IMAD R199, R199, 0x400, R8 ;  /* 0x00000400c7c77824 */ /* 0x000fe200078e0208 */
[----:B------:R-:W-:Y:S02]  /*15090*/  LEA.HI.X.SX32 R195, R9, R183, 0x1, P2 ;  /* 0x000000b709c37211 */ /* 0x000fe400010f0eff */
[C---:B------:R-:W-:Y:S02]  /*150a0*/  LEA R127, R176.reuse, R125, 0x3 ;  /* 0x0000007db07f7211 */ /* 0x040fe400078e18ff */
[----:B------:R-:W-:Y:S02]  /*150b0*/  LEA R188, P2, R15, R182, 0x1 ;  /* 0x000000b60fbc7211 */ /* 0x000fe400078408ff */
[----:B------:R-:W-:-:S02]  /*150c0*/  LEA R129, R176, R127, 0x3 ;  /* 0x0000007fb0817211 */ /* 0x000fc400078e18ff */
[----:B------:R-:W-:Y:S02]  /*150d0*/  LEA.HI.X.SX32 R187, R17, R183, 0x1, P3 ;  /* 0x000000b711bb7211 */ /* 0x000fe400018f0eff */
[----:B------:R-:W-:Y:S02]  /*150e0*/  LEA R131, R176, R129, 0x3 ;  /* 0x00000081b0837211 */ /* 0x000fe400078e18ff */
[-C--:B------:R-:W-:Y:S02]  /*150f0*/  LEA R8, P3, R23, R182.reuse, 0x1 ;  /* 0x000000b617087211 */ /* 0x080fe400078608ff */
[-C--:B------:R-:W-:Y:S01]  /*15100*/  LEA.HI.X.SX32 R197, R22, R183.reuse, 0x1, P1 ;  /* 0x000000b716c57211 */ /* 0x080fe200008f0eff */
[----:B------:R-:W-:Y:S01]  /*15110*/  IMAD R133, R176, 0x8, R131 ;  /* 0x00000008b0857824 */ /* 0x000fe200078e0283 */
[----:B------:R-:W-:Y:S02]  /*15120*/  LEA R190, P1, R13, R182, 0x1 ;  /* 0x000000b60dbe7211 */ /* 0x000fe400078208ff */
[----:B------:R-:W-:-:S02]  /*15130*/  LEA.HI.X.SX32 R189, R15, R183, 0x1, P2 ;  /* 0x000000b70fbd7211 */ /* 0x000fc400010f0eff */
[C---:B------:R-:W-:Y:S02]  /*15140*/  LEA R135, R176.reuse, R133, 0x3 ;  /* 0x00000085b0877211 */ /* 0x040fe400078e18ff */
[-C--:B------:R-:W-:Y:S02]  /*15150*/  LEA R6, P2, R21, R182.reuse, 0x1 ;  /* 0x000000b615067211 */ /* 0x080fe400078408ff */
[C---:B------:R-:W-:Y:S02]  /*15160*/  LEA R137, R176.reuse, R135, 0x3 ;  /* 0x00000087b0897211 */ /* 0x040fe400078e18ff */
[----:B------:R-:W-:Y:S02]  /*15170*/  LEA.HI.X.SX32 R9, R23, R183, 0x1, P3 ;  /* 0x000000b717097211 */ /* 0x000fe400018f0eff */
[----:B------:R-:W-:Y:S02]  /*15180*/  LEA R139, R176, R137, 0x3 ;  /* 0x00000089b08b7211 */ /* 0x000fe400078e18ff */
[----:B------:R-:W-:-:S02]  /*15190*/  LEA R14, P3, R29, R182, 0x1 ;  /* 0x000000b61d0e7211 */ /* 0x000fc400078608ff */
[-C--:B------:R-:W-:Y:S01]  /*151a0*/  LEA.HI.X.SX32 R191, R13, R183.reuse, 0x1, P1 ;  /* 0x000000b70dbf7211 */ /* 0x080fe200008f0eff */
[C---:B------:R-:W-:Y:S01]  /*151b0*/  IMAD R141, R176.reuse, 0x8, R139 ;  /* 0x00000008b08d7824 */ /* 0x040fe200078e028b */
[-C--:B------:R-:W-:Y:S02]  /*151c0*/  LEA R184, P1, R19, R182.reuse, 0x1 ;  /* 0x000000b613b87211 */ /* 0x080fe400078208ff */
[----:B------:R-:W-:Y:S02]  /*151d0*/  LEA.HI.X.SX32 R7, R21, R183, 0x1, P2 ;  /* 0x000000b715077211 */ /* 0x000fe400010f0eff */
[C---:B------:R-:W-:Y:S02]  /*151e0*/  LEA R143, R176.reuse, R141, 0x3 ;  /* 0x0000008db08f7211 */ /* 0x040fe400078e18ff */
[----:B------:R-:W-:Y:S02]  /*151f0*/  LEA R12, P2, R27, R182, 0x1 ;  /* 0x000000b61b0c7211 */ /* 0x000fe400078408ff */
[----:B------:R-:W-:-:S02]  /*15200*/  LEA R145, R176, R143, 0x3 ;  /* 0x0000008fb0917211 */ /* 0x000fc400078e18ff */
[----:B------:R-:W-:Y:S02]  /*15210*/  LEA.HI.X.SX32 R15, R29, R183, 0x1, P3 ;  /* 0x000000b71d0f7211 */ /* 0x000fe400018f0eff */
[C---:B------:R-:W-:Y:S02]  /*15220*/  LEA R147, R176.reuse, R145, 0x3 ;  /* 0x00000091b0937211 */ /* 0x040fe400078e18ff */
        /* <DEDUP_REMOVED lines=15> */
[----:B------:R-:W-:Y:S02]  /*15320*/  LEA R159, R176, R157, 0x3 ;  /* 0x0000009db09f7211 */ /* 0x000fe400078e18ff */
[----:B------:R-:W-:Y:S02]  /*15330*/  LEA R24, P2, R39, R182, 0x1 ;  /* 0x000000b627187211 */ /* 0x000fe400078408ff */
[----:B------:R-:W-:-:S02]  /*15340*/  LEA.HI.X.SX32 R27, R41, R183, 0x1, P3 ;  /* 0x000000b7291b7211 */ /* 0x000fc400018f0eff */
[-C--:B------:R-:W-:Y:S02]  /*15350*/  LEA R32, P3, R47, R182.reuse, 0x1 ;  /* 0x000000b62f207211 */ /* 0x080fe400078608ff */
[----:B------:R-:W-:Y:S02]  /*15360*/  LEA R161, R176, R159, 0x3 ;  /* 0x0000009fb0a17211 */ /* 0x000fe400078e18ff */
[-C--:B------:R-:W-:Y:S02]  /*15370*/  LEA.HI.X.SX32 R17, R31, R183.reuse, 0x1, P1 ;  /* 0x000000b71f117211 */ /* 0x080fe400008f0eff */
[-C--:B------:R-:W-:Y:S02]  /*15380*/  LEA R22, P1, R37, R182.reuse, 0x1 ;  /* 0x000000b625167211 */ /* 0x080fe400078208ff */
[----:B------:R-:W-:Y:S02]  /*15390*/  LEA.HI.X.SX32 R25, R39, R183, 0x1, P2 ;  /* 0x000000b727197211 */ /* 0x000fe400010f0eff */
[----:B------:R-:W-:-:S02]  /*153a0*/  LEA R30, P2, R45, R182, 0x1 ;  /* 0x000000b62d1e7211 */ /* 0x000fc400078408ff */
[----:B------:R-:W-:Y:S02]  /*153b0*/  LEA.HI.X.SX32 R33, R47, R183, 0x1, P3 ;  /* 0x000000b72f217211 */ /* 0x000fe400018f0eff */
[-C--:B------:R-:W-:Y:S02]  /*153c0*/  LEA R38, P3, R117, R182.reuse, 0x1 ;  /* 0x000000b675267211 */ /* 0x080fe400078608ff */
[C---:B------:R-:W-:Y:S02]  /*153d0*/  LEA R163, R176.reuse, R161, 0x3 ;  /* 0x000000a1b0a37211 */ /* 0x040fe400078e18ff */
[-C--:B------:R-:W-:Y:S02]  /*153e0*/  LEA.HI.X.SX32 R23, R37, R183.reuse, 0x1, P1 ;  /* 0x000000b725177211 */ /* 0x080fe400008f0eff */
[----:B------:R-:W-:Y:S01]  /*153f0*/  LEA R28, P1, R43, R182, 0x1 ;  /* 0x000000b62b1c7211 */ /* 0x000fe200078208ff */
[----:B------:R-:W-:Y:S01]  /*15400*/  IMAD R165, R176, 0x8, R163 ;  /* 0x00000008b0a57824 */ /* 0x000fe200078e02a3 */
[----:B------:R-:W-:-:S02]  /*15410*/  LEA.HI.X.SX32 R31, R45, R183, 0x1, P2 ;  /* 0x000000b72d1f7211 */ /* 0x000fc400010f0eff */
[-C--:B------:R-:W-:Y:S02]  /*15420*/  LEA R36, P2, R115, R182.reuse, 0x1 ;  /* 0x000000b673247211 */ /* 0x080fe400078408ff */
[-C--:B------:R-:W-:Y:S02]  /*15430*/  LEA.HI.X.SX32 R39, R117, R183.reuse, 0x1, P3 ;  /* 0x000000b775277211 */ /* 0x080fe400018f0eff */
[-C--:B------:R-:W-:Y:S02]  /*15440*/  LEA R44, P3, R123, R182.reuse, 0x1 ;  /* 0x000000b67b2c7211 */ /* 0x080fe400078608ff */
[-C--:B------:R-:W-:Y:S02]  /*15450*/  LEA.HI.X.SX32 R29, R43, R183.reuse, 0x1, P1 ;  /* 0x000000b72b1d7211 */ /* 0x080fe400008f0eff */
[----:B------:R-:W-:Y:S02]  /*15460*/  LEA R34, P1, R113, R182, 0x1 ;  /* 0x000000b671227211 */ /* 0x000fe400078208ff */
[----:B------:R-:W-:-:S02]  /*15470*/  LEA.HI.X.SX32 R37, R115, R183, 0x1, P2 ;  /* 0x000000b773257211 */ /* 0x000fc400010f0eff */
[-C--:B------:R-:W-:Y:S02]  /*15480*/  LEA R42, P2, R121, R182.reuse, 0x1 ;  /* 0x000000b6792a7211 */ /* 0x080fe400078408ff */
[----:B------:R-:W-:Y:S02]  /*15490*/  LEA.HI.X.SX32 R45, R123, R183, 0x1, P3 ;  /* 0x000000b77b2d7211 */ /* 0x000fe400018f0eff */
[-C--:B------:R-:W-:Y:S02]  /*154a0*/  LEA R114, P3, R129, R182.reuse, 0x1 ;  /* 0x000000b681727211 */ /* 0x080fe400078608ff */
[----:B------:R-:W-:Y:S02]  /*154b0*/  LEA R167, R176, R165, 0x3 ;  /* 0x000000a5b0a77211 */ /* 0x000fe400078e18ff */
[----:B------:R-:W-:Y:S02]  /*154c0*/  LEA.HI.X.SX32 R35, R113, R183, 0x1, P1 ;  /* 0x000000b771237211 */ /* 0x000fe400008f0eff */
[----:B------:R-:W-:-:S02]  /*154d0*/  LEA R40, P1, R119, R182, 0x1 ;  /* 0x000000b677287211 */ /* 0x000fc400078208ff */
[-C--:B------:R-:W-:Y:S02]  /*154e0*/  LEA.HI.X.SX32 R43, R121, R183.reuse, 0x1, P2 ;  /* 0x000000b7792b7211 */ /* 0x080fe400010f0eff */
[-C--:B------:R-:W-:Y:S02]  /*154f0*/  LEA R112, P2, R127, R182.reuse, 0x1 ;  /* 0x000000b67f707211 */ /* 0x080fe400078408ff */
[----:B------:R-:W-:Y:S02]  /*15500*/  LEA.HI.X.SX32 R115, R129, R183, 0x1, P3 ;  /* 0x000000b781737211 */ /* 0x000fe400018f0eff */
[----:B------:R-:W-:Y:S02]  /*15510*/  LEA R169, R176, R167, 0x3 ;  /* 0x000000a7b0a97211 */ /* 0x000fe400078e18ff */
[----:B------:R-:W-:Y:S02]  /*15520*/  LEA R120, P3, R135, R182, 0x1 ;  /* 0x000000b687787211 */ /* 0x000fe400078608ff */
[----:B------:R-:W-:-:S02]  /*15530*/  LEA.HI.X.SX32 R41, R119, R183, 0x1, P1 ;  /* 0x000000b777297211 */ /* 0x000fc400008f0eff */
[-C--:B------:R-:W-:Y:S02]  /*15540*/  LEA R46, P1, R125, R182.reuse, 0x1 ;  /* 0x000000b67d2e7211 */ /* 0x080fe400078208ff */
[----:B------:R-:W-:Y:S02]  /*15550*/  LEA.HI.X.SX32 R113, R127, R183, 0x1, P2 ;  /* 0x000000b77f717211 */ /* 0x000fe400010f0eff */
[C---:B------:R-:W-:Y:S02]  /*15560*/  LEA R171, R176.reuse, R169, 0x3 ;  /* 0x000000a9b0ab7211 */ /* 0x040fe400078e18ff */
[-C--:B------:R-:W-:Y:S02]  /*15570*/  LEA R118, P2, R133, R182.reuse, 0x1 ;  /* 0x000000b685767211 */ /* 0x080fe400078408ff */
[----:B------:R-:W-:Y:S01]  /*15580*/  LEA.HI.X.SX32 R121, R135, R183, 0x1, P3 ;  /* 0x000000b787797211 */ /* 0x000fe200018f0eff */
[----:B------:R-:W-:Y:S01]  /*15590*/  IMAD R173, R176, 0x8, R171 ;  /* 0x00000008b0ad7824 */ /* 0x000fe200078e02ab */
[----:B------:R-:W-:-:S02]  /*155a0*/  LEA R126, P3, R141, R182, 0x1 ;  /* 0x000000b68d7e7211 */ /* 0x000fc400078608ff */
[-C--:B------:R-:W-:Y:S02]  /*155b0*/  LEA.HI.X.SX32 R47, R125, R183.reuse, 0x1, P1 ;  /* 0x000000b77d2f7211 */ /* 0x080fe400008f0eff */
[-C--:B------:R-:W-:Y:S02]  /*155c0*/  LEA R116, P1, R131, R182.reuse, 0x1 ;  /* 0x000000b683747211 */ /* 0x080fe400078208ff */
[-C--:B------:R-:W-:Y:S02]  /*155d0*/  LEA.HI.X.SX32 R119, R133, R183.reuse, 0x1, P2 ;  /* 0x000000b785777211 */ /* 0x080fe400010f0eff */
[-C--:B------:R-:W-:Y:S02]  /*155e0*/  LEA R124, P2, R139, R182.reuse, 0x1 ;  /* 0x000000b68b7c7211 */ /* 0x080fe400078408ff */
        /* <DEDUP_REMOVED lines=10> */
[----:B------:R-:W-:Y:S02]  /*15690*/  LEA R177, R176, R175, 0x3 ;  /* 0x000000afb0b17211 */ /* 0x000fe400078e18ff */
        /* <DEDUP_REMOVED lines=26> */
[----:B------:R-:W-:Y:S02]  /*15840*/  LEA.HI.X.SX32 R147, R161, R183, 0x1, P1 ;  /* 0x000000b7a1937211 */ /* 0x000fe400008f0eff */
[----:B------:R-:W-:-:S02]  /*15850*/  LEA R152, P1, R167, R182, 0x1 ;  /* 0x000000b6a7987211 */ /* 0x000fc400078208ff */
[----:B------:R-:W-:Y:S02]  /*15860*/  LEA.HI.X.SX32 R155, R169, R183, 0x1, P2 ;  /* 0x000000b7a99b7211 */ /* 0x000fe400010f0eff */
[-C--:B------:R-:W-:Y:S02]  /*15870*/  LEA R160, P2, R175, R182.reuse, 0x1 ;  /* 0x000000b6afa07211 */ /* 0x080fe400078408ff */
[C---:B------:R-:W-:Y:S02]  /*15880*/  LEA R203, R176.reuse, R171, 0x3 ;  /* 0x000000abb0cb7211 */ /* 0x040fe400078e18ff */
[-C--:B------:R-:W-:Y:S02]  /*15890*/  LEA.HI.X.SX32 R153, R167, R183.reuse, 0x1, P1 ;  /* 0x000000b7a7997211 */ /* 0x080fe400008f0eff */
[-C--:B------:R-:W-:Y:S02]  /*158a0*/  LEA R158, P1, R173, R182.reuse, 0x1 ;  /* 0x000000b6ad9e7211 */ /* 0x080fe400078208ff */
[----:B------:R-:W-:Y:S01]  /*158b0*/  LEA.HI.X.SX32 R161, R175, R183, 0x1, P2 ;  /* 0x000000b7afa17211 */ /* 0x000fe200010f0eff */
[----:B------:R-:W-:Y:S01]  /*158c0*/  IMAD R175, R176, 0x8, R203 ;  /* 0x00000008b0af7824 */ /* 0x000fe200078e02cb */
[----:B------:R-:W-:-:S02]  /*158d0*/  LEA R162, P3, R177, R182, 0x1 ;  /* 0x000000b6b1a27211 */ /* 0x000fc400078608ff */
[-C--:B------:R-:W-:Y:S02]  /*158e0*/  LEA.HI.X.SX32 R159, R173, R183.reuse, 0x1, P1 ;  /* 0x000000b7ad9f7211 */ /* 0x080fe400008f0eff */
[----:B------:R-:W-:Y:S02]  /*158f0*/  LEA.HI.X.SX32 R163, R177, R183, 0x1, P3 ;  /* 0x000000b7b1a37211 */ /* 0x000fe400018f0eff */
[-C--:B------:R-:W-:Y:S02]  /*15900*/  LEA R164, P1, R179, R182.reuse, 0x1 ;  /* 0x000000b6b3a47211 */ /* 0x080fe400078208ff */
[----:B------:R-:W-:Y:S02]  /*15910*/  LEA R177, R176, R175, 0x3 ;  /* 0x000000afb0b17211 */ /* 0x000fe400078e18ff */
[-C--:B------:R-:W-:Y:S02]  /*15920*/  LEA R166, P2, R181, R182.reuse, 0x1 ;  /* 0x000000b6b5a67211 */ /* 0x080fe400078408ff */
[----:B------:R-:W-:-:S02]  /*15930*/  LEA R168, P3, R201, R182, 0x1 ;  /* 0x000000b6c9a87211 */ /* 0x000fc400078608ff */
[----:B------:R-:W-:Y:S02]  /*15940*/  LEA.HI.X.SX32 R165, R179, R183, 0x1, P1 ;  /* 0x000000b7b3a57211 */ /* 0x000fe400008f0eff */
[C---:B------:R-:W-:Y:S02]  /*15950*/  LEA R179, R176.reuse, R177, 0x3 ;  /* 0x000000b1b0b37211 */ /* 0x040fe400078e18ff */
[-C--:B------:R-:W-:Y:S02]  /*15960*/  LEA.HI.X.SX32 R167, R181, R183.reuse, 0x1, P2 ;  /* 0x000000b7b5a77211 */ /* 0x080fe400010f0eff */
[----:B------:R-:W-:Y:S02]  /*15970*/  LEA.HI.X.SX32 R169, R201, R183, 0x1, P3 ;  /* 0x000000b7c9a97211 */ /* 0x000fe400018f0eff */
[----:B------:R-:W-:Y:S02]  /*15980*/  LEA R174, P3, R175, R182, 0x1 ;  /* 0x000000b6afae7211 */ /* 0x000fe400078608ff */
[----:B------:R-:W-:-:S02]  /*15990*/  LEA R181, R176, R179, 0x3 ;  /* 0x000000b3b0b57211 */ /* 0x000fc400078e18ff */
[-C--:B------:R-:W-:Y:S02]  /*159a0*/  LEA R170, P1, R171, R182.reuse, 0x1 ;  /* 0x000000b6abaa7211 */ /* 0x080fe400078208ff */
[-C--:B------:R-:W-:Y:S01]  /*159b0*/  LEA.HI.X.SX32 R175, R175, R183.reuse, 0x1, P3 ;  /* 0x000000b7afaf7211 */ /* 0x080fe200018f0eff */
[----:B------:R-:W-:Y:S01]  /*159c0*/  IMAD R200, R176, 0x8, R181 ;  /* 0x00000008b0c87824 */ /* 0x000fe200078e02b5 */
[----:B------:R-:W-:Y:S02]  /*159d0*/  LEA.HI.X.SX32 R171, R171, R183, 0x1, P1 ;  /* 0x000000b7abab7211 */ /* 0x000fe400008f0eff */
[-C--:B------:R-:W-:Y:S02]  /*159e0*/  LEA R180, P3, R181, R182.reuse, 0x1 ;  /* 0x000000b6b5b47211 */ /* 0x080fe400078608ff */
[----:B------:R-:W-:Y:S02]  /*159f0*/  LEA R176, P1, R177, R182, 0x1 ;  /* 0x000000b6b1b07211 */ /* 0x000fe400078208ff */
[----:B------:R-:W-:Y:S01]  /*15a00*/  MOV R110, R216 ;  /* 0x000000d8006e7202 */ /* 0x000fe20000000f00 */
[----:B------:R-:W-:Y:S01]  /*15a10*/  FMUL R74, R209, 8388608 ;  /* 0x4b000000d14a7820 */ /* 0x000fe20000400000 */
[----:B------:R-:W-:-:S02]  /*15a20*/  LEA R172, P2, R203, R182, 0x1 ;  /* 0x000000b6cbac7211 */ /* 0x000fc400078408ff */
[-C--:B------:R-:W-:Y:S02]  /*15a30*/  LEA.HI.X.SX32 R181, R181, R183.reuse, 0x1, P3 ;  /* 0x000000b7b5b57211 */ /* 0x080fe400018f0eff */
[-C--:B------:R-:W-:Y:S02]  /*15a40*/  LEA.HI.X.SX32 R177, R177, R183.reuse, 0x1, P1 ;  /* 0x000000b7b1b17211 */ /* 0x080fe400008f0eff */
[----:B------:R-:W-:Y:S02]  /*15a50*/  FSETP.GEU.AND P3, PT, R209, 1.175494350822287508e-38, PT ;  /* 0x00800000d100780b */ /* 0x000fe40003f6e000 */
[----:B------:R-:W-:Y:S02]  /*15a60*/  FSETP.GT.AND P1, PT, |R110|, 8.50705917302346158658e+37, PT ;  /* 0x7e8000006e00780b */ /* 0x000fe40003f24200 */
[----:B------:R-:W-:Y:S01]  /*15a70*/  LEA.HI.X.SX32 R173, R203, R183, 0x1, P2 ;  /* 0x000000b7cbad7211 */ /* 0x000fe200010f0eff */
[----:B------:R-:W-:Y:S01]  /*15a80*/  FMUL R73, R208, 8388608 ;  /* 0x4b000000d0497820 */ /* 0x000fe20000400000 */
[----:B------:R-:W-:Y:S01]  /*15a90*/  LEA R178, P2, R179, R182, 0x1 ;  /* 0x000000b6b3b27211 */ /* 0x000fe200078408ff */
[----:B------:R-:W-:Y:S01]  /*15aa0*/  FMUL R83, R110, 8388608 ;  /* 0x4b0000006e537820 */ /* 0x000fe20000400000 */
[----:B------:R-:W-:Y:S01]  /*15ab0*/  FSEL R81, R74, R209, !P3 ;  /* 0x000000d14a517208 */ /* 0x000fe20005800000 */
[----:B------:R-:W-:Y:S01]  /*15ac0*/  IMAD.MOV.U32 R106, RZ, RZ, R59 ;  /* 0x000000ffff6a7224 */ /* 0x000fe200078e003b */
[----:B------:R-:W-:-:S02]  /*15ad0*/  FSEL R90, RZ, -23, P3 ;  /* 0xc1b80000ff5a7808 */ /* 0x000fc40001800000 */
[----:B------:R-:W-:Y:S01]  /*15ae0*/  MOV R104, R62 ;  /* 0x0000003e00687202 */ /* 0x000fe20000000f00 */
[----:B------:R-:W-:Y:S01]  /*15af0*/  FMUL R82, R213, 8388608 ;  /* 0x4b000000d5527820 */ /* 0x000fe20000400000 */
[----:B------:R-:W-:Y:S01]  /*15b00*/  FSETP.GEU.AND P3, PT, |R110|, 1.175494350822287508e-38, PT ;  /* 0x008000006e00780b */ /* 0x000fe20003f6e200 */
[----:B------:R-:W-:Y:S01]  /*15b10*/  IMAD.MOV.U32 R203, RZ, RZ, R91 ;  /* 0x000000ffffcb7224 */ /* 0x000fe200078e005b */
[----:B------:R-:W-:Y:S02]  /*15b20*/  LEA.HI.X.SX32 R179, R179, R183, 0x1, P2 ;  /* 0x000000b7b3b37211 */ /* 0x000fe400010f0eff */
[----:B------:R-:W-:Y:S02]  /*15b30*/  LEA R182, P4, R200, R182, 0x1 ;  /* 0x000000b6c8b67211 */ /* 0x000fe400078808ff */
[----:B------:R-:W-:Y:S01]  /*15b40*/  FSETP.GEU.AND P2, PT, R208, 1.175494350822287508e-38, PT ;  /* 0x00800000d000780b */ /* 0x000fe20003f4e000 */
[----:B------:R-:W-:Y:S01]  /*15b50*/  IMAD.MOV.U32 R62, RZ, RZ, R63 ;  /* 0x000000ffff3e7224 */ /* 0x000fe200078e003f */
[----:B------:R-:W-:-:S02]  /*15b60*/  FSETP.GEU.AND P5, PT, R110, 1.175494350822287508e-38, PT ;  /* 0x008000006e00780b */ /* 0x000fc40003fae000 */
[----:B------:R-:W-:Y:S02]  /*15b70*/  MOV R216, R55 ;  /* 0x0000003700d87202 */ /* 0x000fe40000000f00 */
[----:B------:R-:W-:Y:S02]  /*15b80*/  LEA.HI.X.SX32 R183, R200, R183, 0x1, P4 ;  /* 0x000000b7c8b77211 */ /* 0x000fe400020f0eff */
[----:B------:R-:W-:Y:S01]  /*15b90*/  FSEL R80, R73, R208, !P2 ;  /* 0x000000d049507208 */ /* 0x000fe20005000000 */
[----:B------:R-:W-:Y:S01]  /*15ba0*/  @P1 FMUL R67, R67, 0.25 ;  /* 0x3e80000043431820 */ /* 0x000fe20000400000 */
[----:B------:R-:W-:Y:S01]  /*15bb0*/  FSETP.GEU.AND P4, PT, R213, 1.175494350822287508e-38, PT ;  /* 0x00800000d500780b */ /* 0x000fe20003f8e000 */
[----:B------:R-:W-:Y:S01]  /*15bc0*/  @P1 FMUL R66, R66, 0.25 ;  /* 0x3e80000042421820 */ /* 0x000fe20000400000 */
[----:B------:R-:W-:Y:S01]  /*15bd0*/  FSEL R83, R83, R110, !P5 ;  /* 0x0000006e53537208 */ /* 0x000fe20006800000 */
[----:B------:R-:W-:Y:S01]  /*15be0*/  @P1 FMUL R62, R62, 0.25 ;  /* 0x3e8000003e3e1820 */ /* 0x000fe20000400000 */
[----:B------:R-:W-:Y:S01]  /*15bf0*/  FSEL R91, RZ, -23, P2 ;  /* 0xc1b80000ff5b7808 */ /* 0x000fe20001000000 */
[----:B------:R-:W-:Y:S01]  /*15c00*/  @P1 FMUL R104, R104, 0.25 ;  /* 0x3e80000068681820 */ /* 0x000fe20000400000 */
[----:B------:R-:W-:Y:S01]  /*15c10*/  MOV R111, R72 ;  /* 0x00000048006f7202 */ /* 0x000fe20000000f00 */
[----:B------:R-:W-:Y:S01]  /*15c20*/  @P1 FMUL R106, R106, 0.25 ;  /* 0x3e8000006a6a1820 */ /* 0x000fe20000400000 */
[----:B------:R-:W-:Y:S01]  /*15c30*/  FSETP.GT.AND P2, PT, |R213|, 8.50705917302346158658e+37, PT ;  /* 0x7e800000d500780b */ /* 0x000fe20003f44200 */
[----:B------:R-:W-:Y:S01]  /*15c40*/  @P1 FMUL R224, R224, 0.25 ;  /* 0x3e800000e0e01820 */ /* 0x000fe20000400000 */
[----:B------:R-:W-:Y:S01]  /*15c50*/  MOV R58, R60 ;  /* 0x0000003c003a7202 */ /* 0x000fe20000000f00 */
[----:B------:R-:W-:Y:S01]  /*15c60*/  @P1 FMUL R107, R107, 0.25 ;  /* 0x3e8000006b6b1820 */ /* 0x000fe20000400000 */
[----:B------:R-:W-:Y:S01]  /*15c70*/  MOV R200, R88 ;  /* 0x0000005800c87202 */ /* 0x000fe20000000f00 */
[----:B------:R-:W-:Y:S01]  /*15c80*/  @P1 FMUL R226, R226, 0.25 ;  /* 0x3e800000e2e21820 */ /* 0x000fe20000400000 */
[----:B------:R-:W-:Y:S01]  /*15c90*/  MOV R201, R89 ;  /* 0x0000005900c97202 */ /* 0x000fe20000000f00 */
[----:B------:R-:W-:-:S02]  /*15ca0*/  @P1 FMUL R216, R216, 0.25 ;  /* 0x3e800000d8d81820 */ /* 0x000fc40000400000 */
[----:B------:R-:W-:Y:S02]  /*15cb0*/  @P1 FMUL R54, R54, 0.25 ;  /* 0x3e80000036361820 */ /* 0x000fe40000400000 */
[----:B------:R-:W-:Y:S02]  /*15cc0*/  @P1 FMUL R215, R215, 0.25 ;  /* 0x3e800000d7d71820 */ /* 0x000fe40000400000 */
[----:B------:R-:W-:Y:S02]  /*15cd0*/  @P1 FMUL R110, R110, 0.25 ;  /* 0x3e8000006e6e1820 */ /* 0x000fe40000400000 */
[----:B------:R-:W-:Y:S02]  /*15ce0*/  @P1 FMUL R214, R214, 0.25 ;  /* 0x3e800000d6d61820 */ /* 0x000fe40000400000 */
[----:B------:R-:W-:Y:S02]  /*15cf0*/  @P1 FMUL R212, R212, 0.25 ;  /* 0x3e800000d4d41820 */ /* 0x000fe40000400000 */
[----:B------:R-:W-:-:S02]  /*15d00*/  @P1 FMUL R211, R211, 0.25 ;  /* 0x3e800000d3d31820 */ /* 0x000fc40000400000 */
[----:B------:R-:W-:Y:S02]  /*15d10*/  @P1 FMUL R210, R210, 0.25 ;  /* 0x3e800000d2d21820 */ /* 0x000fe40000400000 */
[----:B------:R-:W-:Y:S01]  /*15d20*/  @P1 FMUL R219, R219, 0.25 ;  /* 0x3e800000dbdb1820 */ /* 0x000fe20000400000 */
[----:B------:R-:W-:Y:S01]  /*15d30*/  IADD3 R72, R80, -0x3f3504f3, RZ ;  /* 0xc0cafb0d50487810 */ /* 0x000fe20007ffe0ff */
[----:B------:R-:W-:Y:S01]  /*15d40*/  @!P3 FMUL R110, R110, 16777216 ;  /* 0x4b8000006e6eb820 */ /* 0x000fe20000400000 */
[----:B------:R-:W-:Y:S01]  /*15d50*/  FSEL R82, R82, R213, !P4 ;  /* 0x000000d552527208 */ /* 0x000fe20006000000 */
[----:B------:R-:W-:Y:S02]  /*15d60*/  @!P3 FMUL R67, R67, 16777216 ;  /* 0x4b8000004343b820 */ /* 0x000fe40000400000 */
[----:B------:R-:W-:Y:S02]  /*15d70*/  @!P3 FMUL R66, R66, 16777216 ;  /* 0x4b8000004242b820 */ /* 0x000fe40000400000 */
[----:B------:R-:W-:-:S02]  /*15d80*/  @!P3 FMUL R62, R62, 16777216 ;  /* 0x4b8000003e3eb820 */ /* 0x000fc40000400000 */
[----:B------:R-:W-:Y:S02]  /*15d90*/  @!P3 FMUL R104, R104, 16777216 ;  /* 0x4b8000006868b820 */ /* 0x000fe40000400000 */
[----:B------:R-:W-:Y:S02]  /*15da0*/  @!P3 FMUL R106, R106, 16777216 ;  /* 0x4b8000006a6ab820 */ /* 0x000fe40000400000 */
[----:B------:R-:W-:Y:S02]  /*15db0*/  @!P3 FMUL R224, R224, 16777216 ;  /* 0x4b800000e0e0b820 */ /* 0x000fe40000400000 */
        /* <DEDUP_REMOVED lines=9> */
[----:B------:R-:W-:Y:S01]  /*15e50*/  @!P3 FMUL R219, R219, 16777216 ;  /* 0x4b800000dbdbb820 */ /* 0x000fe20000400000 */
[----:B------:R-:W-:Y:S02]  /*15e60*/  FSETP.GEU.AND P3, PT, |R213|, 1.175494350822287508e-38, PT ;  /* 0x00800000d500780b */ /* 0x000fe40003f6e200 */
[----:B------:R-:W-:Y:S02]  /*15e70*/  LOP3.LUT R53, R72, 0xff800000, RZ, 0xc0, !PT ;  /* 0xff80000048357812 */ /* 0x000fe400078ec0ff */
[----:B------:R-:W-:Y:S02]  /*15e80*/  IADD3 R72, R81, -0x3f3504f3, RZ ;  /* 0xc0cafb0d51487810 */ /* 0x000fe40007ffe0ff */
[----:B------:R-:W-:Y:S02]  /*15e90*/  IADD3 R73, R82, -0x3f3504f3, RZ ;  /* 0xc0cafb0d52497810 */ /* 0x000fe40007ffe0ff */
[----:B------:R-:W-:Y:S02]  /*15ea0*/  IADD3 R74, R83, -0x3f3504f3, RZ ;  /* 0xc0cafb0d534a7810 */ /* 0x000fe40007ffe0ff */
[----:B------:R-:W-:-:S02]  /*15eb0*/  LOP3.LUT R72, R72, 0xff800000, RZ, 0xc0, !PT ;  /* 0xff80000048487812 */ /* 0x000fc400078ec0ff */
[----:B------:R-:W-:Y:S02]  /*15ec0*/  LOP3.LUT R73, R73, 0xff800000, RZ, 0xc0, !PT ;  /* 0xff80000049497812 */ /* 0x000fe400078ec0ff */
[----:B------:R-:W-:Y:S02]  /*15ed0*/  LOP3.LUT R74, R74, 0xff800000, RZ, 0xc0, !PT ;  /* 0xff8000004a4a7812 */ /* 0x000fe400078ec0ff */
[----:B------:R-:W-:Y:S01]  /*15ee0*/  FSETP.GT.AND P1, PT, |R209|, 8.50705917302346158658e+37, PT ;  /* 0x7e800000d100780b */ /* 0x000fe20003f24200 */
[----:B------:R-:W0:Y:S01]  /*15ef0*/  I2F R78, R53 ;  /* 0x00000035004e7306 */ /* 0x000e220000201400 */
[----:B------:R-:W-:Y:S02]  /*15f00*/  @P2 FMUL R65, R65, 0.25 ;  /* 0x3e80000041412820 */ /* 0x000fe40000400000 */
[----:B------:R-:W-:Y:S02]  /*15f10*/  @P2 FMUL R64, R64, 0.25 ;  /* 0x3e80000040402820 */ /* 0x000fe40000400000 */
[----:B------:R-:W-:-:S02]  /*15f20*/  @P2 FMUL R222, R222, 0.25 ;  /* 0x3e800000dede2820 */ /* 0x000fc40000400000 */
[----:B------:R-:W-:Y:S01]  /*15f30*/  @P2 FMUL R58, R58, 0.25 ;  /* 0x3e8000003a3a2820 */ /* 0x000fe20000400000 */
[----:B------:R-:W1:Y:S01]  /*15f40*/  MUFU.RCP R59, R110 ;  /* 0x0000006e003b7308 */ /* 0x000e620000001000 */
[----:B------:R-:W-:Y:S02]  /*15f50*/  @P2 FMUL R57, R57, 0.25 ;  /* 0x3e80000039392820 */ /* 0x000fe40000400000 */
[----:B------:R-:W-:Y:S02]  /*15f60*/  @P2 FMUL R56, R56, 0.25 ;  /* 0x3e80000038382820 */ /* 0x000fe40000400000 */
[----:B------:R-:W-:Y:S02]  /*15f70*/  @P2 FMUL R218, R218, 0.25 ;  /* 0x3e800000dada2820 */ /* 0x000fe40000400000 */
[----:B------:R-:W-:Y:S01]  /*15f80*/  @P2 FMUL R217, R217, 0.25 ;  /* 0x3e800000d9d92820 */ /* 0x000fe20000400000 */
[----:B------:R-:W2:Y:S01]  /*15f90*/  I2F R75, R72 ;  /* 0x00000048004b7306 */ /* 0x000ea20000201400 */
[----:B------:R-:W-:-:S02]  /*15fa0*/  @P2 FMUL R221, R221, 0.25 ;  /* 0x3e800000dddd2820 */ /* 0x000fc40000400000 */
[----:B------:R-:W-:Y:S02]  /*15fb0*/  @P2 FMUL R52, R52, 0.25 ;  /* 0x3e80000034342820 */ /* 0x000fe40000400000 */
[----:B------:R-:W-:Y:S02]  /*15fc0*/  @P2 FMUL R220, R220, 0.25 ;  /* 0x3e800000dcdc2820 */ /* 0x000fe40000400000 */
[----:B------:R-:W-:Y:S01]  /*15fd0*/  @P2 FMUL R213, R213, 0.25 ;  /* 0x3e800000d5d52820 */ /* 0x000fe20000400000 */
[----:B------:R-:W3:Y:S01]  /*15fe0*/  I2F R55, R73 ;  /* 0x0000004900377306 */ /* 0x000ee20000201400 */
[----:B------:R-:W-:Y:S02]  /*15ff0*/  @P2 FMUL R111, R111, 0.25 ;  /* 0x3e8000006f6f2820 */ /* 0x000fe40000400000 */
[----:B------:R-:W-:Y:S02]  /*16000*/  @P2 FMUL R109, R109, 0.25 ;  /* 0x3e8000006d6d2820 */ /* 0x000fe40000400000 */
[----:B------:R-:W-:-:S02]  /*16010*/  @P2 FMUL R108, R108, 0.25 ;  /* 0x3e8000006c6c2820 */ /* 0x000fc40000400000 */
[----:B------:R-:W-:Y:S01]  /*16020*/  @P2 FMUL R77, R77, 0.25 ;  /* 0x3e8000004d4d2820 */ /* 0x000fe20000400000 */
[----:B------:R-:W4:Y:S01]  /*16030*/  I2F R60, R74 ;  /* 0x0000004a003c7306 */ /* 0x000f220000201400 */
[----:B------:R-:W-:Y:S02]  /*16040*/  @P2 FMUL R76, R76, 0.25 ;  /* 0x3e8000004c4c2820 */ /* 0x000fe40000400000 */
        /* <DEDUP_REMOVED lines=18> */
[----:B------:R-:W-:Y:S01]  /*16170*/  FSETP.GT.AND P2, PT, |R208|, 8.50705917302346158658e+37, PT ;  /* 0x7e800000d000780b */ /* 0x000fe20003f44200 */
[----:B------:R-:W-:Y:S02]  /*16180*/  @P1 FMUL R99, R99, 0.25 ;  /* 0x3e80000063631820 */ /* 0x000fe40000400000 */
[----:B------:R-:W-:Y:S02]  /*16190*/  @P1 FMUL R98, R98, 0.25 ;  /* 0x3e80000062621820 */ /* 0x000fe40000400000 */
[----:B------:R-:W-:Y:S02]  /*161a0*/  @P1 FMUL R95, R95, 0.25 ;  /* 0x3e8000005f5f1820 */ /* 0x000fe40000400000 */
        /* <DEDUP_REMOVED lines=13> */
[----:B------:R-:W-:Y:S01]  /*16280*/  @P1 FMUL R86, R86, 0.25 ;  /* 0x3e80000056561820 */ /* 0x000fe20000400000 */
[----:B------:R-:W-:Y:S02]  /*16290*/  FSETP.GEU.AND P1, PT, |R208|, 1.175494350822287508e-38, PT ;  /* 0x00800000d000780b */ /* 0x000fe40003f2e200 */
[----:B------:R-:W-:Y:S02]  /*162a0*/  FSEL R88, RZ, -23, P4 ;  /* 0xc1b80000ff587808 */ /* 0x000fe40002000000 */
[----:B------:R-:W-:Y:S01]  /*162b0*/  FSEL R89, RZ, -23, P5 ;  /* 0xc1b80000ff597808 */ /* 0x000fe20002800000 */
[----:B0-----:R-:W-:Y:S02]  /*162c0*/  FFMA.FTZ R91, R78, 1.1920928955078125e-07, R91 ;  /* 0x340000004e5b7823 */ /* 0x001fe4000001005b */
[----:B-1----:R-:W-:Y:S02]  /*162d0*/  FMUL R110, R59, R104 ;  /* 0x000000683b6e7220 */ /* 0x002fe40000400000 */
[----:B--2---:R-:W-:-:S02]  /*162e0*/  FFMA.FTZ R90, R75, 1.1920928955078125e-07, R90 ;  /* 0x340000004b5a7823 */ /* 0x004fc4000001005a */
[----:B---3--:R-:W-:Y:S02]  /*162f0*/  FFMA.FTZ R88, R55, 1.1920928955078125e-07, R88 ;  /* 0x3400000037587823 */ /* 0x008fe40000010058 */
[----:B----4-:R-:W-:Y:S02]  /*16300*/  FFMA.FTZ R89, R60, 1.1920928955078125e-07, R89 ;  /* 0x340000003c597823 */ /* 0x010fe40000010059 */
[C---:B------:R-:W-:Y:S02]  /*16310*/  FMUL R78, R59.reuse, R62 ;  /* 0x0000003e3b4e7220 */ /* 0x040fe40000400000 */
[C---:B------:R-:W-:Y:S02]  /*16320*/  FMUL R79, R59.reuse, R106 ;  /* 0x0000006a3b4f7220 */ /* 0x040fe40000400000 */
[C---:B------:R-:W-:Y:S02]  /*16330*/  FMUL R104, R59.reuse, R107 ;  /* 0x0000006b3b687220 */ /* 0x040fe40000400000 */
[----:B------:R-:W-:-:S02]  /*16340*/  FMUL R61, R59, R54 ;  /* 0x000000363b3d7220 */ /* 0x000fc40000400000 */
[C---:B------:R-:W-:Y:S02]  /*16350*/  FMUL R75, R59.reuse, R67 ;  /* 0x000000433b4b7220 */ /* 0x040fe40000400000 */
[C---:B------:R-:W-:Y:S02]  /*16360*/  FMUL R63, R59.reuse, R66 ;  /* 0x000000423b3f7220 */ /* 0x040fe40000400000 */
        /* <DEDUP_REMOVED lines=8> */
[----:B------:R-:W-:Y:S02]  /*163f0*/  FMUL R219, R59, R219 ;  /* 0x000000db3bdb7220 */ /* 0x000fe40000400000 */
[----:B------:R-:W-:Y:S01]  /*16400*/  @!P3 FMUL R209, R209, 16777216 ;  /* 0x4b800000d1d1b820 */ /* 0x000fe20000400000 */
[----:B------:R-:W0:Y:S01]  /*16410*/  MUFU.RCP R59, R213 ;  /* 0x000000d5003b7308 */ /* 0x000e220000001000 */
[----:B------:R-:W-:-:S04]  /*16420*/  @P2 FMUL R208, R208, 0.25 ;  /* 0x3e800000d0d02820 */ /* 0x000fc80000400000 */
[----:B------:R-:W-:-:S03]  /*16430*/  @!P1 FMUL R208, R208, 16777216 ;  /* 0x4b800000d0d09820 */ /* 0x000fc60000400000 */
[----:B------:R-:W1:Y:S01]  /*16440*/  MUFU.RCP R209, R209 ;  /* 0x000000d100d17308 */ /* 0x000e620000001000 */
[----:B------:R-:W-:-:S07]  /*16450*/  @!P3 FMUL R95, R95, 16777216 ;  /* 0x4b8000005f5fb820 */ /* 0x000fce0000400000 */
[----:B------:R-:W2:Y:S01]  /*16460*/  MUFU.RCP R208, R208 ;  /* 0x000000d000d07308 */ /* 0x000ea20000001000 */
[C---:B0-----:R-:W-:Y:S02]  /*16470*/  FMUL R212, R59.reuse, R222 ;  /* 0x000000de3bd47220 */ /* 0x041fe40000400000 */
[C---:B------:R-:W-:Y:S02]  /*16480*/  FMUL R222, R59.reuse, R52 ;  /* 0x000000343bde7220 */ /* 0x040fe40000400000 */
[C---:B------:R-:W-:Y:S02]  /*16490*/  FMUL R52, R59.reuse, R108 ;  /* 0x0000006c3b347220 */ /* 0x040fe40000400000 */
[----:B------:R-:W-:Y:S02]  /*164a0*/  @!P3 FMUL R94, R94, 16777216 ;  /* 0x4b8000005e5eb820 */ /* 0x000fe40000400000 */
[----:B------:R-:W-:Y:S02]  /*164b0*/  FMUL R108, R59, R77 ;  /* 0x0000004d3b6c7220 */ /* 0x000fe40000400000 */
[----:B------:R-:W-:-:S02]  /*164c0*/  @!P3 FMUL R203, R203, 16777216 ;  /* 0x4b800000cbcbb820 */ /* 0x000fc40000400000 */
[----:B------:R-:W-:Y:S02]  /*164d0*/  @P2 FMUL R97, R97, 0.25 ;  /* 0x3e80000061612820 */ /* 0x000fe40000400000 */
[----:B------:R-:W-:Y:S02]  /*164e0*/  @P2 FMUL R93, R93, 0.25 ;  /* 0x3e8000005d5d2820 */ /* 0x000fe40000400000 */
[----:B------:R-:W-:Y:S02]  /*164f0*/  FMUL R77, R59, R76 ;  /* 0x0000004c3b4d7220 */ /* 0x000fe40000400000 */
        /* <DEDUP_REMOVED lines=12> */
[C---:B-1----:R-:W-:Y:S02]  /*165c0*/  FMUL R76, R209.reuse, R95 ;  /* 0x0000005fd14c7220 */ /* 0x042fe40000400000 */
[----:B------:R-:W-:Y:S02]  /*165d0*/  @!P3 FMUL R86, R86, 16777216 ;  /* 0x4b8000005656b820 */ /* 0x000fe40000400000 */
[----:B------:R-:W-:-:S02]  /*165e0*/  FMUL R95, R209, R94 ;  /* 0x0000005ed15f7220 */ /* 0x000fc40000400000 */
[----:B------:R-:W-:Y:S02]  /*165f0*/  FMUL R94, R209, R203 ;  /* 0x000000cbd15e7220 */ /* 0x000fe40000400000 */
[----:B------:R-:W-:Y:S02]  /*16600*/  @P2 FMUL R49, R49, 0.25 ;  /* 0x3e80000031312820 */ /* 0x000fe40000400000 */
[----:B------:R-:W-:Y:S02]  /*16610*/  @!P1 FMUL R97, R97, 16777216 ;  /* 0x4b80000061619820 */ /* 0x000fe40000400000 */
[----:B------:R-:W-:Y:S02]  /*16620*/  @!P1 FMUL R93, R93, 16777216 ;  /* 0x4b8000005d5d9820 */ /* 0x000fe40000400000 */
[C---:B------:R-:W-:Y:S02]  /*16630*/  FMUL R223, R209.reuse, R50 ;  /* 0x00000032d1df7220 */ /* 0x040fe40000400000 */
[----:B------:R-:W-:-:S02]  /*16640*/  FMUL R203, R209, R202 ;  /* 0x000000cad1cb7220 */ /* 0x000fc40000400000 */
[----:B------:R-:W-:Y:S02]  /*16650*/  @P2 FMUL R69, R69, 0.25 ;  /* 0x3e80000045452820 */ /* 0x000fe40000400000 */
        /* <DEDUP_REMOVED lines=10> */
[----:B------:R-:W-:-:S02]  /*16700*/  @P2 FMUL R84, R84, 0.25 ;  /* 0x3e80000054542820 */ /* 0x000fc40000400000 */
[----:B------:R-:W-:Y:S02]  /*16710*/  FMUL R209, R209, R86 ;  /* 0x00000056d1d17220 */ /* 0x000fe40000400000 */
[----:B------:R-:W-:Y:S02]  /*16720*/  @!P1 FMUL R49, R49, 16777216 ;  /* 0x4b80000031319820 */ /* 0x000fe40000400000 */
[C---:B--2---:R-:W-:Y:S02]  /*16730*/  FMUL R67, R208.reuse, R97 ;  /* 0x00000061d0437220 */ /* 0x044fe40000400000 */
[----:B------:R-:W-:Y:S01]  /*16740*/  FMUL R86, R208, R93 ;  /* 0x0000005dd0567220 */ /* 0x000fe20000400000 */
[----:B------:R-:W-:Y:S01]  /*16750*/  IADD3 R53, R80, -R53, RZ ;  /* 0x8000003550357210 */ /* 0x000fe20007ffe0ff */
[----:B------:R-:W-:Y:S02]  /*16760*/  @!P1 FMUL R69, R69, 16777216 ;  /* 0x4b80000045459820 */ /* 0x000fe40000400000 */
[----:B------:R-:W-:Y:S01]  /*16770*/  @!P1 FMUL R84, R84, 16777216 ;  /* 0x4b80000054549820 */ /* 0x000fe20000400000 */
[----:B------:R-:W-:Y:S01]  /*16780*/  F2FP.BF16.PACK_AB R67, R67, R86 ;  /* 0x000000564343723e */ /* 0x000fe200000010ff */
[----:B------:R-:W-:-:S02]  /*16790*/  @P2 FMUL R96, R96, 0.25 ;  /* 0x3e80000060602820 */ /* 0x000fc40000400000 */
[----:B------:R-:W-:Y:S02]  /*167a0*/  @P2 FMUL R92, R92, 0.25 ;  /* 0x3e8000005c5c2820 */ /* 0x000fe40000400000 */
[----:B------:R-:W-:Y:S02]  /*167b0*/  @P2 FMUL R48, R48, 0.25 ;  /* 0x3e80000030302820 */ /* 0x000fe40000400000 */
[----:B------:R-:W-:Y:S02]  /*167c0*/  @P2 FMUL R68, R68, 0.25 ;  /* 0x3e80000044442820 */ /* 0x000fe40000400000 */
[----:B------:R-:W-:Y:S02]  /*167d0*/  @P2 FMUL R204, R204, 0.25 ;  /* 0x3e800000cccc2820 */ /* 0x000fe40000400000 */
[----:B------:R-:W-:Y:S02]  /*167e0*/  @P2 FMUL R200, R200, 0.25 ;  /* 0x3e800000c8c82820 */ /* 0x000fe40000400000 */
[----:B------:R-:W-:-:S02]  /*167f0*/  @P2 FMUL R100, R100, 0.25 ;  /* 0x3e80000064642820 */ /* 0x000fc40000400000 */
[C---:B------:R-:W-:Y:S01]  /*16800*/  FMUL R66, R208.reuse, R49 ;  /* 0x00000031d0427220 */ /* 0x040fe20000400000 */
[----:B------:R-:W-:Y:S01]  /*16810*/  MOV R86, 0x3dc6b27f ;  /* 0x3dc6b27f00567802 */ /* 0x000fe20000000f00 */
[C---:B------:R-:W-:Y:S02]  /*16820*/  FMUL R49, R208.reuse, R69 ;  /* 0x00000045d0317220 */ /* 0x040fe40000400000 */
[----:B------:R-:W-:Y:S02]  /*16830*/  FMUL R69, R208, R84 ;  /* 0x00000054d0457220 */ /* 0x000fe40000400000 */
[----:B------:R-:W-:Y:S02]  /*16840*/  FADD R84, R53, -1 ;  /* 0xbf80000035547421 */ /* 0x000fe40000000000 */
[----:B------:R-:W-:Y:S02]  /*16850*/  @!P1 FMUL R96, R96, 16777216 ;  /* 0x4b80000060609820 */ /* 0x000fe40000400000 */
[----:B------:R-:W-:-:S02]  /*16860*/  @!P1 FMUL R92, R92, 16777216 ;  /* 0x4b8000005c5c9820 */ /* 0x000fc40000400000 */
[----:B------:R-:W-:Y:S02]  /*16870*/  @!P1 FMUL R48, R48, 16777216 ;  /* 0x4b80000030309820 */ /* 0x000fe40000400000 */
[----:B------:R-:W-:Y:S02]  /*16880*/  @!P1 FMUL R68, R68, 16777216 ;  /* 0x4b80000044449820 */ /* 0x000fe40000400000 */
[----:B------:R-:W-:Y:S02]  /*16890*/  @!P1 FMUL R204, R204, 16777216 ;  /* 0x4b800000cccc9820 */ /* 0x000fe40000400000 */
[----:B------:R-:W-:Y:S02]  /*168a0*/  @!P1 FMUL R200, R200, 16777216 ;  /* 0x4b800000c8c89820 */ /* 0x000fe40000400000 */
[----:B------:R-:W-:Y:S01]  /*168b0*/  @!P1 FMUL R100, R100, 16777216 ;  /* 0x4b80000064649820 */ /* 0x000fe20000400000 */
[----:B------:R-:W-:Y:S01]  /*168c0*/  F2FP.BF16.PACK_AB R66, R66, R49 ;  /* 0x000000314242723e */ /* 0x000fe200000010ff */
        /* <DEDUP_REMOVED lines=10> */
[----:B------:R-:W-:Y:S02]  /*16970*/  FMUL R109, R59, R109 ;  /* 0x0000006d3b6d7220 */ /* 0x000fe40000400000 */
[----:B------:R-:W-:Y:S02]  /*16980*/  @P2 FMUL R205, R205, 0.25 ;  /* 0x3e800000cdcd2820 */ /* 0x000fe40000400000 */
[----:B------:R-:W-:-:S02]  /*16990*/  @P2 FMUL R101, R101, 0.25 ;  /* 0x3e80000065652820 */ /* 0x000fc40000400000 */
[----:B------:R-:W-:Y:S02]  /*169a0*/  @P2 FMUL R85, R85, 0.25 ;  /* 0x3e80000055552820 */ /* 0x000fe40000400000 */
[----:B------:R-:W-:Y:S02]  /*169b0*/  FFMA.FTZ R49, R84, R86, -0.16845393180847167969 ;  /* 0xbe2c7f3054317423 */ /* 0x000fe40000010056 */
[----:B------:R-:W-:Y:S02]  /*169c0*/  @P2 FMUL R201, R201, 0.25 ;  /* 0x3e800000c9c92820 */ /* 0x000fe40000400000 */
[C---:B------:R-:W-:Y:S02]  /*169d0*/  FMUL R59, R208.reuse, R96 ;  /* 0x00000060d03b7220 */ /* 0x040fe40000400000 */
[C---:B------:R-:W-:Y:S02]  /*169e0*/  FMUL R92, R208.reuse, R92 ;  /* 0x0000005cd05c7220 */ /* 0x040fe40000400000 */
[----:B------:R-:W-:-:S02]  /*169f0*/  FMUL R58, R208, R48 ;  /* 0x00000030d03a7220 */ /* 0x000fc40000400000 */
[C---:B------:R-:W-:Y:S02]  /*16a00*/  FMUL R71, R208.reuse, R68 ;  /* 0x00000044d0477220 */ /* 0x040fe40000400000 */
[C---:B------:R-:W-:Y:S02]  /*16a10*/  FMUL R56, R208.reuse, R100 ;  /* 0x00000064d0387220 */ /* 0x040fe40000400000 */
[C---:B------:R-:W-:Y:S02]  /*16a20*/  FMUL R57, R208.reuse, R204 ;  /* 0x000000ccd0397220 */ /* 0x040fe40000400000 */
[----:B------:R-:W-:Y:S02]  /*16a30*/  FMUL R200, R208, R200 ;  /* 0x000000c8d0c87220 */ /* 0x000fe40000400000 */
[----:B------:R-:W-:Y:S02]  /*16a40*/  @!P1 FMUL R205, R205, 16777216 ;  /* 0x4b800000cdcd9820 */ /* 0x000fe40000400000 */
[----:B------:R-:W-:-:S02]  /*16a50*/  @!P1 FMUL R101, R101, 16777216 ;  /* 0x4b80000065659820 */ /* 0x000fc40000400000 */
[----:B------:R-:W-:Y:S02]  /*16a60*/  @!P1 FMUL R85, R85, 16777216 ;  /* 0x4b80000055559820 */ /* 0x000fe40000400000 */
[----:B------:R-:W-:Y:S01]  /*16a70*/  FFMA.FTZ R53, R84, R49, 0.1716887056827545166 ;  /* 0x3e2fcf2a54357423 */ /* 0x000fe20000010031 */
[----:B------:R-:W-:Y:S01]  /*16a80*/  F2FP.BF16.PACK_AB R56, R56, R69 ;  /* 0x000000453838723e */ /* 0x000fe200000010ff */
[----:B------:R-:W-:Y:S01]  /*16a90*/  @!P1 FMUL R201, R201, 16777216 ;  /* 0x4b800000c9c99820 */ /* 0x000fe20000400000 */
[----:B------:R-:W-:Y:S02]  /*16aa0*/  F2FP.BF16.PACK_AB R57, R57, R200 ;  /* 0x000000c83939723e */ /* 0x000fe400000010ff */
[----:B------:R-:W-:Y:S02]  /*16ab0*/  F2FP.BF16.PACK_AB R58, R58, R71 ;  /* 0x000000473a3a723e */ /* 0x000fe400000010ff */
[----:B------:R-:W-:Y:S01]  /*16ac0*/  F2FP.BF16.PACK_AB R59, R59, R92 ;  /* 0x0000005c3b3b723e */ /* 0x000fe200000010ff */
[----:B------:R-:W-:Y:S01]  /*16ad0*/  BAR.SYNC.DEFER_BLOCKING 0x0 ;  /* 0x0000000000007b1d */ /* 0x000fe20000010000 */
[----:B------:R-:W-:-:S02]  /*16ae0*/  FMUL R65, R208, R205 ;  /* 0x000000cdd0417220 */ /* 0x000fc40000400000 */
[C---:B------:R-:W-:Y:S02]  /*16af0*/  FMUL R64, R208.reuse, R101 ;  /* 0x00000065d0407220 */ /* 0x040fe40000400000 */
[----:B------:R-:W-:Y:S02]  /*16b00*/  FMUL R85, R208, R85 ;  /* 0x00000055d0557220 */ /* 0x000fe40000400000 */
[----:B------:R-:W-:Y:S02]  /*16b10*/  FFMA.FTZ R53, R84, R53, -0.17900948226451873779 ;  /* 0xbe374e4354357423 */ /* 0x000fe40000010035 */
[----:B------:R-:W-:Y:S01]  /*16b20*/  FMUL R208, R208, R201 ;  /* 0x000000c9d0d07220 */ /* 0x000fe20000400000 */
[----:B------:R-:W-:-:S04]  /*16b30*/  F2FP.BF16.PACK_AB R64, R64, R85 ;  /* 0x000000554040723e */ /* 0x000fc800000010ff */
[----:B------:R-:W-:Y:S01]  /*16b40*/  F2FP.BF16.PACK_AB R65, R65, R208 ;  /* 0x000000d04141723e */ /* 0x000fe200000010ff */
[----:B------:R0:W-:Y:S04]  /*16b50*/  STS.128 [R199], R56 ;  /* 0x00000038c7007388 */ /* 0x0001e80000000c00 */
[----:B------:R1:W-:Y:S01]  /*16b60*/  STS.128 [R199+0x200], R64 ;  /* 0x00020040c7007388 */ /* 0x0003e20000000c00 */
[----:B------:R-:W-:Y:S01]  /*16b70*/  IADD3 R72, R81, -R72, RZ ;  /* 0x8000004851487210 */ /* 0x000fe20007ffe0ff */
[----:B0-----:R-:W-:-:S04]  /*16b80*/  FFMA.FTZ R59, R84, R53, 0.20512372255325317383 ;  /* 0x3e520bf4543b7423 */ /* 0x001fc80000010035 */
[----:B------:R-:W-:-:S04]  /*16b90*/  FFMA.FTZ R59, R84, R59, -0.24046532809734344482 ;  /* 0xbe763c8b543b7423 */ /* 0x000fc8000001003b */
[----:B-1----:R-:W-:Y:S01]  /*16ba0*/  FFMA.FTZ R65, R84, R59, 0.28857114911079406738 ;  /* 0x3e93bf9954417423 */ /* 0x002fe2000001003b */
[----:B------:R-:W-:-:S03]  /*16bb0*/  F2FP.BF16.PACK_AB R50, R51, R50 ;  /* 0x000000323332723e */ /* 0x000fc600000010ff */
[----:B------:R-:W-:Y:S01]  /*16bc0*/  FFMA.FTZ R65, R84, R65, -0.36067417263984680176 ;  /* 0xbeb8aa4954417423 */ /* 0x000fe20000010041 */
[----:B------:R-:W-:Y:S02]  /*16bd0*/  F2FP.BF16.PACK_AB R68, R102, R209 ;  /* 0x000000d16644723e */ /* 0x000fe400000010ff */
[----:B------:R-:W-:Y:S02]  /*16be0*/  F2FP.BF16.PACK_AB R69, R206, R203 ;  /* 0x000000cbce45723e */ /* 0x000fe400000010ff */
[----:B------:R-:W-:Y:S02]  /*16bf0*/  F2FP.BF16.PACK_AB R70, R223, R70 ;  /* 0x00000046df46723e */ /* 0x000fe400000010ff */
[----:B------:R-:W-:Y:S02]  /*16c00*/  F2FP.BF16.PACK_AB R71, R98, R95 ;  /* 0x0000005f6247723e */ /* 0x000fe400000010ff */
[----:B------:R-:W-:Y:S02]  /*16c10*/  F2FP.BF16.PACK_AB R48, R103, R202 ;  /* 0x000000ca6730723e */ /* 0x000fe400000010ff */
[----:B------:R-:W-:-:S02]  /*16c20*/  F2FP.BF16.PACK_AB R49, R207, R94 ;  /* 0x0000005ecf31723e */ /* 0x000fc400000010ff */
[----:B------:R-:W-:Y:S02]  /*16c30*/  F2FP.BF16.PACK_AB R51, R99, R76 ;  /* 0x0000004c6333723e */ /* 0x000fe400000010ff */
[----:B------:R-:W-:Y:S01]  /*16c40*/  IADD3 R74, R83, -R74, RZ ;  /* 0x8000004a534a7210 */ /* 0x000fe20007ffe0ff */
[----:B------:R-:W-:Y:S01]  /*16c50*/  FFMA.FTZ R67, R84, R65, 0.48089820146560668945 ;  /* 0x3ef6384a54437423 */ /* 0x000fe20000010041 */
[----:B------:R-:W-:Y:S01]  /*16c60*/  F2FP.BF16.PACK_AB R61, R61, R54 ;  /* 0x000000363d3d723e */ /* 0x000fe200000010ff */
[----:B------:R-:W-:Y:S01]  /*16c70*/  IMAD.IADD R73, R82, 0x1, -R73 ;  /* 0x0000000152497824 */ /* 0x000fe200078e0a49 */
[----:B------:R-:W-:Y:S01]  /*16c80*/  F2FP.BF16.PACK_AB R62, R62, R55 ;  /* 0x000000373e3e723e */ /* 0x000fe200000010ff */
[----:B------:R-:W-:Y:S01]  /*16c90*/  FADD R85, R72, -1 ;  /* 0xbf80000048557421 */ /* 0x000fe20000000000 */
[----:B------:R-:W-:Y:S02]  /*16ca0*/  F2FP.BF16.PACK_AB R52, R52, R77 ;  /* 0x0000004d3434723e */ /* 0x000fe400000010ff */
[----:B------:R-:W-:-:S02]  /*16cb0*/  F2FP.BF16.PACK_AB R53, R222, R111 ;  /* 0x0000006fde35723e */ /* 0x000fc400000010ff */
[----:B------:R-:W-:Y:S02]  /*16cc0*/  F2FP.BF16.PACK_AB R54, R216, R217 ;  /* 0x000000d9d836723e */ /* 0x000fe400000010ff */
[----:B------:R-:W-:Y:S01]  /*16cd0*/  F2FP.BF16.PACK_AB R55, R213, R214 ;  /* 0x000000d6d537723e */ /* 0x000fe200000010ff */
[----:B------:R0:W-:Y:S01]  /*16ce0*/  STS.128 [R199+0x80], R68 ;  /* 0x00008044c7007388 */ /* 0x0001e20000000c00 */
[----:B------:R-:W-:Y:S01]  /*16cf0*/  FADD R93, R74, -1 ;  /* 0xbf8000004a5d7421 */ /* 0x000fe20000000000 */
[----:B------:R-:W-:Y:S01]  /*16d00*/  F2FP.BF16.PACK_AB R56, R109, R108 ;  /* 0x0000006c6d38723e */ /* 0x000fe200000010ff */
[----:B------:R-:W-:Y:S01]  /*16d10*/  FADD R87, R73, -1 ;  /* 0xbf80000049577421 */ /* 0x000fe20000000000 */
[----:B------:R1:W-:Y:S01]  /*16d20*/  STS.128 [R199+0x280], R48 ;  /* 0x00028030c7007388 */ /* 0x0003e20000000c00 */
[----:B------:R-:W-:Y:S02]  /*16d30*/  F2FP.BF16.PACK_AB R60, R60, R219 ;  /* 0x000000db3c3c723e */ /* 0x000fe400000010ff */
[----:B------:R-:W-:Y:S01]  /*16d40*/  F2FP.BF16.PACK_AB R57, R221, R220 ;  /* 0x000000dcdd39723e */ /* 0x000fe200000010ff */
[----:B------:R2:W-:Y:S01]  /*16d50*/  STS.128 [R199+0x100], R52 ;  /* 0x00010034c7007388 */ /* 0x0005e20000000c00 */
[----:B------:R-:W-:-:S02]  /*16d60*/  F2FP.BF16.PACK_AB R58, R215, R218 ;  /* 0x000000dad73a723e */ /* 0x000fc400000010ff */
[----:B------:R-:W-:Y:S02]  /*16d70*/  F2FP.BF16.PACK_AB R59, R211, R212 ;  /* 0x000000d4d33b723e */ /* 0x000fe400000010ff */
[----:B------:R-:W-:Y:S02]  /*16d80*/  F2FP.BF16.PACK_AB R63, R63, R110 ;  /* 0x0000006e3f3f723e */ /* 0x000fe400000010ff */
[----:B------:R-:W-:Y:S01]  /*16d90*/  F2FP.BF16.PACK_AB R64, R107, R210 ;  /* 0x000000d26b40723e */ /* 0x000fe200000010ff */
[----:B0-----:R-:W-:Y:S01]  /*16da0*/  FFMA.FTZ R69, R84, R67, -0.72134751081466674805 ;  /* 0xbf38aa3b54457423 */ /* 0x001fe20000010043 */
[----:B------:R-:W-:Y:S02]  /*16db0*/  F2FP.BF16.PACK_AB R65, R105, R106 ;  /* 0x0000006a6941723e */ /* 0x000fe400000010ff */
[----:B------:R-:W-:Y:S01]  /*16dc0*/  F2FP.BF16.PACK_AB R66, R79, R104 ;  /* 0x000000684f42723e */ /* 0x000fe200000010ff */
[----:B-1----:R-:W-:Y:S01]  /*16dd0*/  FFMA.FTZ R48, R85, R86, -0.16845393180847167969 ;  /* 0xbe2c7f3055307423 */ /* 0x002fe20000010056 */
[----:B------:R-:W-:Y:S01]  /*16de0*/  F2FP.BF16.PACK_AB R67, R75, R78 ;  /* 0x0000004e4b43723e */ /* 0x000fe200000010ff */
[----:B------:R-:W-:-:S02]  /*16df0*/  FFMA.FTZ R50, R87, R86, -0.16845393180847167969 ;  /* 0xbe2c7f3057327423 */ /* 0x000fc40000010056 */
[----:B--2---:R-:W-:Y:S02]  /*16e00*/  FFMA.FTZ R52, R93, R86, -0.16845393180847167969 ;  /* 0xbe2c7f305d347423 */ /* 0x004fe40000010056 */
[----:B------:R-:W-:Y:S01]  /*16e10*/  FFMA.FTZ R48, R85, R48, 0.1716887056827545166 ;  /* 0x3e2fcf2a55307423 */ /* 0x000fe20000010030 */
[----:B------:R0:W-:Y:S01]  /*16e20*/  STS.128 [R199+0x300], R56 ;  /* 0x00030038c7007388 */ /* 0x0001e20000000c00 */
[----:B------:R-:W-:-:S03]  /*16e30*/  FFMA.FTZ R52, R93, R52, 0.1716887056827545166 ;  /* 0x3e2fcf2a5d347423 */ /* 0x000fc60000010034 */
[----:B------:R1:W-:Y:S01]  /*16e40*/  STS.128 [R199+0x180], R60 ;  /* 0x0001803cc7007388 */ /* 0x0003e20000000c00 */
[----:B------:R-:W-:-:S03]  /*16e50*/  FFMA.FTZ R50, R87, R50, 0.1716887056827545166 ;  /* 0x3e2fcf2a57327423 */ /* 0x000fc60000010032 */
[----:B------:R2:W-:Y:S01]  /*16e60*/  STS.128 [R199+0x380], R64 ;  /* 0x00038040c7007388 */ /* 0x0005e20000000c00 */
[----:B------:R-:W-:Y:S02]  /*16e70*/  FFMA.FTZ R48, R85, R48, -0.17900948226451873779 ;  /* 0xbe374e4355307423 */ /* 0x000fe40000010030 */
[----:B------:R-:W-:Y:S02]  /*16e80*/  FFMA.FTZ R52, R93, R52, -0.17900948226451873779 ;  /* 0xbe374e435d347423 */ /* 0x000fe40000010034 */
[----:B------:R-:W-:Y:S02]  /*16e90*/  FFMA.FTZ R50, R87, R50, -0.17900948226451873779 ;  /* 0xbe374e4357327423 */ /* 0x000fe40000010032 */
[----:B0-----:R-:W-:Y:S02]  /*16ea0*/  FFMA.FTZ R56, R85, R48, 0.20512372255325317383 ;  /* 0x3e520bf455387423 */ /* 0x001fe40000010030 */
[----:B-1----:R-:W-:Y:S01]  /*16eb0*/  FFMA.FTZ R62, R87, R50, 0.20512372255325317383 ;  /* 0x3e520bf4573e7423 */ /* 0x002fe20000010032 */
[----:B------:R-:W-:Y:S01]  /*16ec0*/  BAR.SYNC.DEFER_BLOCKING 0x0 ;  /* 0x0000000000007b1d */ /* 0x000fe20000010000 */
[----:B------:R-:W-:-:S02]  /*16ed0*/  FFMA.FTZ R60, R85, R56, -0.24046532809734344482 ;  /* 0xbe763c8b553c7423 */ /* 0x000fc40000010038 */
[----:B--2---:R-:W-:Y:S02]  /*16ee0*/  FFMA.FTZ R64, R93, R52, 0.20512372255325317383 ;  /* 0x3e520bf45d407423 */ /* 0x004fe40000010034 */
[----:B------:R-:W-:Y:S02]  /*16ef0*/  FFMA.FTZ R66, R87, R62, -0.24046532809734344482 ;  /* 0xbe763c8b57427423 */ /* 0x000fe4000001003e */
[----:B------:R-:W-:Y:S02]  /*16f00*/  FFMA.FTZ R68, R93, R64, -0.24046532809734344482 ;  /* 0xbe763c8b5d447423 */ /* 0x000fe40000010040 */
[----:B------:R-:W-:Y:S02]  /*16f10*/  FFMA.FTZ R64, R85, R60, 0.28857114911079406738 ;  /* 0x3e93bf9955407423 */ /* 0x000fe4000001003c */
[----:B------:R-:W-:Y:S02]  /*16f20*/  FFMA.FTZ R72, R93, R68, 0.28857114911079406738 ;  /* 0x3e93bf995d487423 */ /* 0x000fe40000010044 */
[----:B------:R-:W-:-:S02]  /*16f30*/  FFMA.FTZ R70, R87, R66, 0.28857114911079406738 ;  /* 0x3e93bf9957467423 */ /* 0x000fc40000010042 */
[----:B------:R-:W-:Y:S02]  /*16f40*/  FFMA.FTZ R68, R85, R64, -0.36067417263984680176 ;  /* 0xbeb8aa4955447423 */ /* 0x000fe40000010040 */
[C---:B------:R-:W-:Y:S02]  /*16f50*/  FMUL R69, R84.reuse, R69 ;  /* 0x0000004554457220 */ /* 0x040fe40000400000 */
[----:B------:R-:W-:Y:S02]  /*16f60*/  FFMA.FTZ R76, R93, R72, -0.36067417263984680176 ;  /* 0xbeb8aa495d4c7423 */ /* 0x000fe40000010048 */
[----:B------:R-:W-:Y:S02]  /*16f70*/  FFMA.FTZ R74, R87, R70, -0.36067417263984680176 ;  /* 0xbeb8aa49574a7423 */ /* 0x000fe40000010046 */
[----:B------:R-:W-:Y:S01]  /*16f80*/  FFMA.FTZ R72, R85, R68, 0.48089820146560668945 ;  /* 0x3ef6384a55487423 */ /* 0x000fe20000010044 */
[----:B------:R-:W0:Y:S01]  /*16f90*/  LDS.128 R48, [R0] ;  /* 0x0000000000307984 */ /* 0x000e220000000c00 */
[----:B------:R-:W-:-:S02]  /*16fa0*/  FMUL R69, R84, R69 ;  /* 0x0000004554457220 */ /* 0x000fc40000400000 */
[----:B------:R-:W-:Y:S01]  /*16fb0*/  FFMA.FTZ R86, R93, R76, 0.48089820146560668945 ;  /* 0x3ef6384a5d567423 */ /* 0x000fe2000001004c */
[----:B------:R-:W1:Y:S01]  /*16fc0*/  LDS.128 R52, [R0+0x400] ;  /* 0x0004000000347984 */ /* 0x000e620000000c00 */
[----:B------:R-:W-:Y:S02]  /*16fd0*/  FFMA.FTZ R78, R87, R74, 0.48089820146560668945 ;  /* 0x3ef6384a574e7423 */ /* 0x000fe4000001004a */
[----:B------:R-:W-:Y:S01]  /*16fe0*/  FFMA.FTZ R76, R85, R72, -0.72134751081466674805 ;  /* 0xbf38aa3b554c7423 */ /* 0x000fe20000010048 */
[----:B------:R-:W2:Y:S01]  /*16ff0*/  LDS.128 R56, [R0+0x800] ;  /* 0x0008000000387984 */ /* 0x000ea20000000c00 */
[----:B------:R-:W-:-:S03]  /*17000*/  FFMA.FTZ R84, R84, 1.4426950216293334961, R69 ;  /* 0x3fb8aa3b54547823 */ /* 0x000fc60000010045 */
[----:B------:R-:W3:Y:S01]  /*17010*/  LDS.128 R60, [R0+0xc00] ;  /* 0x000c0000003c7984 */ /* 0x000ee20000000c00 */
[----:B------:R-:W-:-:S03]  /*17020*/  FFMA.FTZ R94, R93, R86, -0.72134751081466674805 ;  /* 0xbf38aa3b5d5e7423 */ /* 0x000fc60000010056 */
[----:B------:R-:W4:Y:S01]  /*17030*/  LDS.128 R64, [R0+0x1000] ;  /* 0x0010000000407984 */ /* 0x000f220000000c00 */
[----:B------:R-:W-:Y:S02]  /*17040*/  FFMA.FTZ R92, R87, R78, -0.72134751081466674805 ;  /* 0xbf38aa3b575c7423 */ /* 0x000fe4000001004e */
[----:B------:R-:W-:Y:S01]  /*17050*/  FMUL R86, R85, R76 ;  /* 0x0000004c55567220 */ /* 0x000fe20000400000 */
[----:B------:R-:W4:Y:S04]  /*17060*/  LDS.128 R68, [R0+0x1400] ;  /* 0x0014000000447984 */ /* 0x000f280000000c00 */
[----:B------:R-:W4:Y:S04]  /*17070*/  LDS.128 R72, [R0+0x1800] ;  /* 0x0018000000487984 */ /* 0x000f280000000c00 */
[----:B------:R0:W4:Y:S01]  /*17080*/  LDS.128 R76, [R0+0x1c00] ;  /* 0x001c0000004c7984 */ /* 0x0001220000000c00 */
[----:B------:R-:W-:Y:S01]  /*17090*/  ISETP.GE.U32.AND P5, PT, R81, 0x7f800000, PT ;  /* 0x7f8000005100780c */ /* 0x000fe20003fa6070 */
[----:B------:R-:W-:-:S04]  /*170a0*/  FMUL R86, R85, R86 ;  /* 0x0000005655567220 */ /* 0x000fc80000400000 */
[----:B------:R-:W-:Y:S01]  /*170b0*/  FFMA.FTZ R85, R85, 1.4426950216293334961, R86 ;  /* 0x3fb8aa3b55557823 */ /* 0x000fe20000010056 */
[----:B0-----:R-:W-:Y:S07]  /*170c0*/  STG.E.U16 [R196.64], R48 ;  /* 0x00000030c4007986 */ /* 0x001fee000c101506 */
[----:B------:R-:W-:Y:S01]  /*170d0*/  @P5 MOV R0, 0x7f800000 ;  /* 0x7f80000000005802 */ /* 0x000fe20000000f00 */
[----:B-1----:R-:W-:Y:S01]  /*170e0*/  STG.E.U16 [R194.64], R52 ;  /* 0x00000034c2007986 */ /* 0x002fe2000c101506 */
[----:B------:R-:W-:-:S03]  /*170f0*/  FADD R85, R90, R85 ;  /* 0x000000555a557221 */ /* 0x000fc60000000000 */
[----:B--2---:R-:W-:Y:S01]  /*17100*/  STG.E.U16 [R192.64], R56 ;  /* 0x00000038c0007986 */ /* 0x004fe2000c101506 */
[----:B------:R-:W-:-:S03]  /*17110*/  @P5 FFMA.FTZ R85, R81, R0, +INF ;  /* 0x7f80000051555423 */ /* 0x000fc60000010000 */
[----:B---3--:R-:W-:Y:S01]  /*17120*/  STG.E.U16 [R190.64], R60 ;  /* 0x0000003cbe007986 */ /* 0x008fe2000c101506 */
[----:B------:R-:W-:-:S03]  /*17130*/  PRMT R0, R48, 0x7632, R0 ;  /* 0x0000763230007816 */ /* 0x000fc60000000000 */
[----:B----4-:R0:W-:Y:S04]  /*17140*/  STG.E.U16 [R188.64], R64 ;  /* 0x00000040bc007986 */ /* 0x0101e8000c101506 */
[----:B------:R-:W-:Y:S04]  /*17150*/  STG.E.U16 [R186.64], R68 ;  /* 0x00000044ba007986 */ /* 0x000fe8000c101506 */
[----:B------:R-:W-:Y:S04]  /*17160*/  STG.E.U16 [R184.64], R72 ;  /* 0x00000048b8007986 */ /* 0x000fe8000c101506 */
[----:B------:R1:W-:Y:S01]  /*17170*/  STG.E.U16 [R6.64], R76 ;  /* 0x0000004c06007986 */ /* 0x0003e2000c101506 */
[----:B0-----:R-:W-:-:S03]  /*17180*/  PRMT R64, R64, 0x7632, R64 ;  /* 0x0000763240407816 */ /* 0x001fc60000000040 */
[----:B------:R0:W-:Y:S01]  /*17190*/  STG.E.U16 [R8.64], R0 ;  /* 0x0000000008007986 */ /* 0x0001e2000c101506 */
[----:B-1----:R-:W-:Y:S02]  /*171a0*/  PRMT R7, R52, 0x7632, R7 ;  /* 0x0000763234077816 */ /* 0x002fe40000000007 */
[----:B0-----:R-:W-:-:S03]  /*171b0*/  PRMT R9, R56, 0x7632, R9 ;  /* 0x0000763238097816 */ /* 0x001fc60000000009 */
[----:B------:R0:W-:Y:S01]  /*171c0*/  STG.E.U16 [R10.64], R7 ;  /* 0x000000070a007986 */ /* 0x0001e2000c101506 */
[----:B------:R-:W-:Y:S02]  /*171d0*/  PRMT R68, R68, 0x7632, R68 ;  /* 0x0000763244447816 */ /* 0x000fe40000000044 */
[----:B------:R-:W-:Y:S01]  /*171e0*/  PRMT R72, R72, 0x7632, R72 ;  /* 0x0000763248487816 */ /* 0x000fe20000000048 */
[----:B------:R-:W-:Y:S01]  /*171f0*/  STG.E.U16 [R12.64], R9 ;  /* 0x000000090c007986 */ /* 0x000fe2000c101506 */
[----:B------:R-:W-:Y:S02]  /*17200*/  PRMT R76, R76, 0x7632, R76 ;  /* 0x000076324c4c7816 */ /* 0x000fe4000000004c */
[----:B0-----:R-:W-:-:S05]  /*17210*/  PRMT R11, R60, 0x7632, R11 ;  /* 0x000076323c0b7816 */ /* 0x001fca000000000b */
[----:B------:R-:W-:Y:S04]  /*17220*/  STG.E.U16 [R14.64], R11 ;  /* 0x0000000b0e007986 */ /* 0x000fe8000c101506 */
[----:B------:R-:W-:Y:S04]  /*17230*/  STG.E.U16 [R16.64], R64 ;  /* 0x0000004010007986 */ /* 0x000fe8000c101506 */
[----:B------:R-:W-:Y:S04]  /*17240*/  STG.E.U16 [R18.64], R68 ;  /* 0x0000004412007986 */ /* 0x000fe8000c101506 */
[----:B------:R0:W-:Y:S04]  /*17250*/  STG.E.U16 [R20.64], R72 ;  /* 0x0000004814007986 */ /* 0x0001e8000c101506 */
[----:B------:R1:W-:Y:S01]  /*17260*/  STG.E.U16 [R22.64], R76 ;  /* 0x0000004c16007986 */ /* 0x0003e2000c101506 */
[----:B------:R-:W-:-:S03]  /*17270*/  PRMT R0, R49, 0x7632, R0 ;  /* 0x0000763231007816 */ /* 0x000fc60000000000 */
[----:B------:R-:W-:Y:S04]  /*17280*/  STG.E.U16 [R24.64], R49 ;  /* 0x0000003118007986 */ /* 0x000fe8000c101506 */
[----:B------:R-:W-:Y:S01]  /*17290*/  STG.E.U16 [R26.64], R53 ;  /* 0x000000351a007986 */ /* 0x000fe2000c101506 */
[----:B0-----:R-:W-:-:S03]  /*172a0*/  PRMT R21, R53, 0x7632, R21 ;  /* 0x0000763235157816 */ /* 0x001fc60000000015 */
[----:B------:R0:W-:Y:S01]  /*172b0*/  STG.E.U16 [R28.64], R57 ;  /* 0x000000391c007986 */ /* 0x0001e2000c101506 */
[----:B-1----:R-:W-:-:S03]  /*172c0*/  PRMT R22, R57, 0x7632, R22 ;  /* 0x0000763239167816 */ /* 0x002fc60000000016 */
[----:B------:R-:W-:Y:S01]  /*172d0*/  STG.E.U16 [R30.64], R61 ;  /* 0x0000003d1e007986 */ /* 0x000fe2000c101506 */
[----:B------:R-:W-:-:S03]  /*172e0*/  PRMT R23, R61, 0x7632, R23 ;  /* 0x000076323d177816 */ /* 0x000fc60000000017 */
[----:B------:R-:W-:Y:S01]  /*172f0*/  STG.E.U16 [R32.64], R65 ;  /* 0x0000004120007986 */ /* 0x000fe2000c101506 */
[----:B------:R-:W-:-:S03]  /*17300*/  PRMT R56, R65, 0x7632, R56 ;  /* 0x0000763241387816 */ /* 0x000fc60000000038 */
[----:B------:R-:W-:Y:S01]  /*17310*/  STG.E.U16 [R34.64], R69 ;  /* 0x0000004522007986 */ /* 0x000fe2000c101506 */
[----:B0-----:R-:W-:-:S03]  /*17320*/  PRMT R57, R69, 0x7632, R57 ;  /* 0x0000763245397816 */ /* 0x001fc60000000039 */
[----:B------:R0:W-:Y:S04]  /*17330*/  STG.E.U16 [R36.64], R73 ;  /* 0x0000004924007986 */ /* 0x0001e8000c101506 */
[----:B------:R1:W-:Y:S04]  /*17340*/  STG.E.U16 [R38.64], R77 ;  /* 0x0000004d26007986 */ /* 0x0003e8000c101506 */
[----:B------:R2:W-:Y:S04]  /*17350*/  STG.E.U16 [R40.64], R0 ;  /* 0x0000000028007986 */ /* 0x0005e8000c101506 */
[----:B------:R-:W-:Y:S01]  /*17360*/  STG.E.U16 [R42.64], R21 ;  /* 0x000000152a007986 */ /* 0x000fe2000c101506 */
[----:B0-----:R-:W-:-:S03]  /*17370*/  PRMT R73, R73, 0x7632, R73 ;  /* 0x0000763249497816 */ /* 0x001fc60000000049 */
[----:B------:R-:W-:Y:S01]  /*17380*/  STG.E.U16 [R44.64], R22 ;  /* 0x000000162c007986 */ /* 0x000fe2000c101506 */
[----:B-1----:R-:W-:-:S03]  /*17390*/  PRMT R77, R77, 0x7632, R77 ;  /* 0x000076324d4d7816 */ /* 0x002fc6000000004d */
[----:B------:R-:W-:Y:S04]  /*173a0*/  STG.E.U16 [R46.64], R23 ;  /* 0x000000172e007986 */ /* 0x000fe8000c101506 */
[----:B------:R-:W-:Y:S04]  /*173b0*/  STG.E.U16 [R112.64], R56 ;  /* 0x0000003870007986 */ /* 0x000fe8000c101506 */
[----:B------:R-:W-:Y:S04]  /*173c0*/  STG.E.U16 [R114.64], R57 ;  /* 0x0000003972007986 */ /* 0x000fe8000c101506 */
[----:B------:R0:W-:Y:S01]  /*173d0*/  STG.E.U16 [R116.64], R73 ;  /* 0x0000004974007986 */ /* 0x0001e2000c101506 */
[----:B------:R-:W-:-:S03]  /*173e0*/  ISETP.GE.U32.AND P4, PT, R80, 0x7f800000, PT ;  /* 0x7f8000005000780c */ /* 0x000fc60003f86070 */
[----:B------:R-:W-:Y:S01]  /*173f0*/  STG.E.U16 [R118.64], R77 ;  /* 0x0000004d76007986 */ /* 0x000fe2000c101506 */
[----:B------:R-:W-:-:S03]  /*17400*/  PRMT R68, R50, 0x7632, R68 ;  /* 0x0000763232447816 */ /* 0x000fc60000000044 */
[----:B------:R-:W-:Y:S01]  /*17410*/  STG.E.U16 [R120.64], R50 ;  /* 0x0000003278007986 */ /* 0x000fe2000c101506 */
[----:B------:R-:W-:-:S03]  /*17420*/  PRMT R69, R54, 0x7632, R69 ;  /* 0x0000763236457816 */ /* 0x000fc60000000045 */
[----:B------:R-:W-:Y:S01]  /*17430*/  STG.E.U16 [R122.64], R54 ;  /* 0x000000367a007986 */ /* 0x000fe2000c101506 */
[----:B--2---:R-:W-:-:S03]  /*17440*/  PRMT R0, R58, 0x7632, R0 ;  /* 0x000076323a007816 */ /* 0x004fc60000000000 */
[----:B------:R-:W-:Y:S01]  /*17450*/  STG.E.U16 [R124.64], R58 ;  /* 0x0000003a7c007986 */ /* 0x000fe2000c101506 */
[----:B------:R-:W-:-:S03]  /*17460*/  PRMT R6, R62, 0x7632, R6 ;  /* 0x000076323e067816 */ /* 0x000fc60000000006 */
[----:B------:R-:W-:Y:S01]  /*17470*/  STG.E.U16 [R126.64], R62 ;  /* 0x0000003e7e007986 */ /* 0x000fe2000c101506 */
[----:B------:R-:W-:-:S03]  /*17480*/  PRMT R72, R66, 0x7632, R72 ;  /* 0x0000763242487816 */ /* 0x000fc60000000048 */
[----:B------:R-:W-:Y:S01]  /*17490*/  STG.E.U16 [R128.64], R66 ;  /* 0x0000004280007986 */ /* 0x000fe2000c101506 */
[----:B------:R-:W-:-:S03]  /*174a0*/  ISETP.GE.U32.AND P3, PT, R82, 0x7f800000, PT ;  /* 0x7f8000005200780c */ /* 0x000fc60003f66070 */
[----:B------:R-:W-:Y:S01]  /*174b0*/  STG.E.U16 [R130.64], R70 ;  /* 0x0000004682007986 */ /* 0x000fe2000c101506 */
[----:B0-----:R-:W-:-:S03]  /*174c0*/  PRMT R73, R70, 0x7632, R73 ;  /* 0x0000763246497816 */ /* 0x001fc60000000049 */
[----:B------:R0:W-:Y:S01]  /*174d0*/  STG.E.U16 [R132.64], R74 ;  /* 0x0000004a84007986 */ /* 0x0001e2000c101506 */
[----:B------:R-:W-:-:S03]  /*174e0*/  FMUL R92, R87, R92 ;  /* 0x0000005c575c7220 */ /* 0x000fc60000400000 */
[----:B------:R1:W-:Y:S04]  /*174f0*/  STG.E.U16 [R134.64], R78 ;  /* 0x0000004e86007986 */ /* 0x0003e8000c101506 */
[----:B------:R-:W-:Y:S04]  /*17500*/  STG.E.U16 [R136.64], R68 ;  /* 0x0000004488007986 */ /* 0x000fe8000c101506 */
[----:B------:R-:W-:Y:S01]  /*17510*/  STG.E.U16 [R138.64], R69 ;  /* 0x000000458a007986 */ /* 0x000fe2000c101506 */
[----:B0-----:R-:W-:-:S03]  /*17520*/  PRMT R74, R74, 0x7632, R74 ;  /* 0x000076324a4a7816 */ /* 0x001fc6000000004a */
[----:B------:R0:W-:Y:S01]  /*17530*/  STG.E.U16 [R140.64], R0 ;  /* 0x000000008c007986 */ /* 0x0001e2000c101506 */
[----:B-1----:R-:W-:-:S03]  /*17540*/  PRMT R78, R78, 0x7632, R78 ;  /* 0x000076324e4e7816 */ /* 0x002fc6000000004e */
[----:B------:R1:W-:Y:S01]  /*17550*/  STG.E.U16 [R142.64], R6 ;  /* 0x000000068e007986 */ /* 0x0003e2000c101506 */
[----:B------:R-:W-:-:S03]  /*17560*/  FMUL R92, R87, R92 ;  /* 0x0000005c575c7220 */ /* 0x000fc60000400000 */
[----:B------:R-:W-:Y:S01]  /*17570*/  STG.E.U16 [R144.64], R72 ;  /* 0x0000004890007986 */ /* 0x000fe2000c101506 */
[----:B------:R-:W-:Y:S01]  /*17580*/  FADD R84, R91, R84 ;  /* 0x000000545b547221 */ /* 0x000fe20000000000 */
[----:B------:R-:W-:Y:S02]  /*17590*/  @P4 MOV R91, 0x7f800000 ;  /* 0x7f800000005b4802 */ /* 0x000fe40000000f00 */
[----:B------:R-:W-:Y:S04]  /*175a0*/  STG.E.U16 [R146.64], R73 ;  /* 0x0000004992007986 */ /* 0x000fe8000c101506 */
[----:B------:R-:W-:Y:S01]  /*175b0*/  STG.E.U16 [R148.64], R74 ;  /* 0x0000004a94007986 */ /* 0x000fe2000c101506 */
[----:B------:R-:W-:-:S03]  /*175c0*/  FFMA.FTZ R87, R87, 1.4426950216293334961, R92 ;  /* 0x3fb8aa3b57577823 */ /* 0x000fc6000001005c */
[----:B------:R-:W-:Y:S01]  /*175d0*/  STG.E.U16 [R150.64], R78 ;  /* 0x0000004e96007986 */ /* 0x000fe2000c101506 */
[----:B------:R-:W-:-:S03]  /*175e0*/  PRMT R9, R51, 0x7632, R9 ;  /* 0x0000763233097816 */ /* 0x000fc60000000009 */
[----:B------:R-:W-:Y:S01]  /*175f0*/  STG.E.U16 [R152.64], R51 ;  /* 0x0000003398007986 */ /* 0x000fe2000c101506 */
[----:B------:R-:W-:-:S03]  /*17600*/  @P4 FFMA.FTZ R84, R80, R91, +INF ;  /* 0x7f80000050544423 */ /* 0x000fc6000001005b */
[----:B------:R-:W-:Y:S01]  /*17610*/  STG.E.U16 [R154.64], R55 ;  /* 0x000000379a007986 */ /* 0x000fe2000c101506 */
[----:B------:R-:W-:-:S03]  /*17620*/  PRMT R10, R55, 0x7632, R10 ;  /* 0x00007632370a7816 */ /* 0x000fc6000000000a */
[----:B------:R-:W-:Y:S01]  /*17630*/  STG.E.U16 [R156.64], R59 ;  /* 0x0000003b9c007986 */ /* 0x000fe2000c101506 */
[----:B------:R-:W-:Y:S01]  /*17640*/  @P3 IMAD.MOV.U32 R91, RZ, RZ, 0x7f800000 ;  /* 0x7f800000ff5b3424 */ /* 0x000fe200078e00ff */
[----:B------:R-:W-:Y:S02]  /*17650*/  PRMT R86, R59, 0x7632, R86 ;  /* 0x000076323b567816 */ /* 0x000fe40000000056 */
[----:B------:R-:W-:Y:S01]  /*17660*/  STG.E.U16 [R158.64], R63 ;  /* 0x0000003f9e007986 */ /* 0x000fe2000c101506 */
[----:B------:R-:W-:Y:S01]  /*17670*/  FADD R87, R88, R87 ;  /* 0x0000005758577221 */ /* 0x000fe20000000000 */
[----:B------:R-:W-:Y:S02]  /*17680*/  PRMT R12, R63, 0x7632, R12 ;  /* 0x000076323f0c7816 */ /* 0x000fe4000000000c */
[----:B------:R-:W-:Y:S01]  /*17690*/  STG.E.U16 [R160.64], R67 ;  /* 0x00000043a0007986 */ /* 0x000fe2000c101506 */
[----:B------:R-:W-:-:S03]  /*176a0*/  ISETP.GE.U32.AND P1, PT, R83, 0x7f800000, PT ;  /* 0x7f8000005300780c */ /* 0x000fc60003f26070 */
[----:B------:R-:W-:Y:S01]  /*176b0*/  STG.E.U16 [R162.64], R71 ;  /* 0x00000047a2007986 */ /* 0x000fe2000c101506 */
[----:B------:R-:W-:-:S03]  /*176c0*/  PRMT R88, R67, 0x7632, R88 ;  /* 0x0000763243587816 */ /* 0x000fc60000000058 */
[----:B------:R-:W-:Y:S01]  /*176d0*/  STG.E.U16 [R164.64], R75 ;  /* 0x0000004ba4007986 */ /* 0x000fe2000c101506 */
[----:B------:R-:W-:Y:S01]  /*176e0*/  PRMT R13, R71, 0x7632, R13 ;  /* 0x00007632470d7816 */ /* 0x000fe2000000000d */
[----:B------:R-:W-:Y:S02]  /*176f0*/  @P3 FFMA.FTZ R87, R82, R91, +INF ;  /* 0x7f80000052573423 */ /* 0x000fe4000001005b */
[----:B------:R-:W-:Y:S01]  /*17700*/  STG.E.U16 [R166.64], R79 ;  /* 0x0000004fa6007986 */ /* 0x000fe2000c101506 */
[----:B------:R-:W-:-:S03]  /*17710*/  PRMT R90, R75, 0x7632, R90 ;  /* 0x000076324b5a7816 */ /* 0x000fc6000000005a */
[----:B------:R2:W-:Y:S01]  /*17720*/  STG.E.U16 [R168.64], R9 ;  /* 0x00000009a8007986 */ /* 0x0005e2000c101506 */
[----:B------:R-:W-:-:S03]  /*17730*/  PRMT R91, R79, 0x7632, R91 ;  /* 0x000076324f5b7816 */ /* 0x000fc6000000005b */
[----:B------:R3:W-:Y:S01]  /*17740*/  STG.E.U16 [R170.64], R10 ;  /* 0x0000000aaa007986 */ /* 0x0007e2000c101506 */
[----:B------:R-:W-:-:S03]  /*17750*/  FMUL R94, R93, R94 ;  /* 0x0000005e5d5e7220 */ /* 0x000fc60000400000 */
[----:B------:R4:W-:Y:S04]  /*17760*/  STG.E.U16 [R172.64], R86 ;  /* 0x00000056ac007986 */ /* 0x0009e8000c101506 */
[----:B------:R4:W-:Y:S04]  /*17770*/  STG.E.U16 [R174.64], R12 ;  /* 0x0000000cae007986 */ /* 0x0009e8000c101506 */
[----:B------:R4:W-:Y:S01]  /*17780*/  STG.E.U16 [R176.64], R88 ;  /* 0x00000058b0007986 */ /* 0x0009e2000c101506 */
[----:B------:R-:W-:-:S03]  /*17790*/  FMUL R94, R93, R94 ;  /* 0x0000005e5d5e7220 */ /* 0x000fc60000400000 */
[----:B------:R4:W-:Y:S04]  /*177a0*/  STG.E.U16 [R178.64], R13 ;  /* 0x0000000db2007986 */ /* 0x0009e8000c101506 */
[----:B------:R4:W-:Y:S04]  /*177b0*/  STG.E.U16 [R180.64], R90 ;  /* 0x0000005ab4007986 */ /* 0x0009e8000c101506 */
[----:B------:R4:W-:Y:S04]  /*177c0*/  STG.E.U16 [R182.64], R91 ;  /* 0x0000005bb6007986 */ /* 0x0009e8000c101506 */
[----:B------:R-:W-:Y:S01]  /*177d0*/  BAR.SYNC.DEFER_BLOCKING 0x0 ;  /* 0x0000000000007b1d */ /* 0x000fe20000010000 */
[----:B------:R-:W-:Y:S01]  /*177e0*/  FSETP.NEU.AND P2, PT, R80, RZ, PT ;  /* 0x000000ff5000720b */ /* 0x000fe20003f4d000 */
[----:B------:R-:W-:Y:S01]  /*177f0*/  FFMA.FTZ R94, R93, 1.4426950216293334961, R94 ;  /* 0x3fb8aa3b5d5e7823 */ /* 0x000fe2000001005e */
[----:B------:R-:W-:-:S03]  /*17800*/  @P1 MOV R80, 0x7f800000 ;  /* 0x7f80000000501802 */ /* 0x000fc60000000f00 */
[----:B------:R-:W-:Y:S01]  /*17810*/  FADD R89, R89, R94 ;  /* 0x0000005e59597221 */ /* 0x000fe20000000000 */
[----:B------:R-:W-:Y:S01]  /*17820*/  FSETP.NEU.AND P4, PT, R81, RZ, PT ;  /* 0x000000ff5100720b */ /* 0x000fe20003f8d000 */
[C---:B------:R-:W-:Y:S01]  /*17830*/  @P1 FFMA.FTZ R89, R83.reuse, R80, +INF ;  /* 0x7f80000053591423 */ /* 0x040fe20000010050 */
[----:B------:R-:W-:Y:S02]  /*17840*/  FSETP.NEU.AND P5, PT, R82, RZ, PT ;  /* 0x000000ff5200720b */ /* 0x000fe40003fad000 */
[----:B------:R-:W-:Y:S02]  /*17850*/  FSETP.NEU.AND P3, PT, R83, RZ, PT ;  /* 0x000000ff5300720b */ /* 0x000fe40003f6d000 */
[----:B------:R-:W-:Y:S02]  /*17860*/  FSEL R7, R84, -INF , P2 ;  /* 0xff80000054077808 */ /* 0x000fe40001000000 */
[----:B0-----:R-:W-:Y:S02]  /*17870*/  FSEL R0, R85, -INF , P4 ;  /* 0xff80000055007808 */ /* 0x001fe40002000000 */
[----:B------:R-:W-:-:S02]  /*17880*/  FSEL R87, R87, -INF , P5 ;  /* 0xff80000057577808 */ /* 0x000fc40002800000 */
[----:B-1----:R-:W-:Y:S01]  /*17890*/  FSEL R6, R89, -INF , P3 ;  /* 0xff80000059067808 */ /* 0x002fe20001800000 */
[----:B------:R-:W-:Y:S02]  /*178a0*/  FFMA R8, R7, 0.69314718246459960938, R2 ;  /* 0x3f31721807087823 */ /* 0x000fe40000000002 */
[----:B--2---:R-:W-:Y:S02]  /*178b0*/  FFMA R9, R0, 0.69314718246459960938, R3 ;  /* 0x3f31721800097823 */ /* 0x004fe40000000003 */
[----:B---3--:R-:W-:Y:S02]  /*178c0*/  FFMA R10, R87, 0.69314718246459960938, R4 ;  /* 0x3f317218570a7823 */ /* 0x008fe40000000004 */
[----:B------:R-:W-:-:S05]  /*178d0*/  FFMA R11, R6, 0.69314718246459960938, R5 ;  /* 0x3f317218060b7823 */ /* 0x000fca0000000005 */
[----:B------:R4:W-:Y:S04]  /*178e0*/  STS.128 [R228.X4], R8 ;  /* 0x00000008e4007388 */ /* 0x0009e80000004c00 */
[----:B------:R-:W-:Y:S06]  /*178f0*/  BAR.SYNC.DEFER_BLOCKING 0x0 ;  /* 0x0000000000007b1d */ /* 0x000fec0000010000 */
[----:B------:R-:W-:Y:S05]  /*17900*/  @P0 EXIT ;  /* 0x000000000000094d */ /* 0x000fea0003800000 */
[----:B----4-:R-:W0:Y:S01]  /*17910*/  LDS R7, [R198] ;  /* 0x00000000c6077984 */ /* 0x010e220000000800 */
[----:B------:R-:W-:Y:S01]  /*17920*/  IMAD R0, R227, c[0x0][0x1cc], RZ ;  /* 0x00007300e3007a24 */ /* 0x000fe200078e02ff */
[C---:B------:R-:W-:Y:S01]  /*17930*/  SHF.L.U32 R3, R225.reuse, 0x2, RZ ;  /* 0x00000002e1037819 */ /* 0x040fe200000006ff */
[----:B------:R-:W-:-:S03]  /*17940*/  IMAD.HI R5, R225, 0x4, RZ ;  /* 0x00000004e1057827 */ /* 0x000fc600078e02ff */
[C---:B------:R-:W-:Y:S01]  /*17950*/  SHF.L.U32 R2, R0.reuse, 0x2, RZ ;  /* 0x0000000200027819 */ /* 0x040fe200000006ff */
[----:B------:R-:W-:-:S03]  /*17960*/  IMAD.HI R0, R0, 0x4, RZ ;  /* 0x0000000400007827 */ /* 0x000fc600078e02ff */
[----:B------:R-:W-:-:S04]  /*17970*/  IADD3 R2, P0, P1, R3, c[0x0][0x180], R2 ;  /* 0x0000600003027a10 */ /* 0x000fc8000791e002 */
[----:B------:R-:W-:-:S05]  /*17980*/  IADD3.X R3, R5, c[0x0][0x184], R0, P0, P1 ;  /* 0x0000610005037a10 */ /* 0x000fca00007e2400 */
[----:B0-----:R-:W-:Y:S01]  /*17990*/  STG.E [R2.64], R7 ;  /* 0x0000000702007986 */ /* 0x001fe2000c101906 */
[----:B------:R-:W-:Y:S05]  /*179a0*/  EXIT ;  /* 0x000000000000794d */ /* 0x000fea0003800000 */
.L_x_2:
[----:B------:R-:W-:-:S00]  /*179b0*/  BRA `(.L_x_2) ;  /* 0xfffffff000007947 */ /* 0x000fc0000383ffff */
[----:B------:R-:W-:-:S00]  /*179c0*/  NOP ;  /* 0x0000000000007918 */ /* 0x000fc00000000000 */
        /* <DEDUP_REMOVED lines=11> */
.L_x_3:


//--------------------- .nv.global.init           --------------------------
	.section	.nv.global.init,"aw",@progbits
.nv.global.init:
	.type		_$_str,@object
	.size		_$_str,(.L_0 - _$_str)
_$_str:
        /*0000*/ 	.byte	0x5f, 0x5f, 0x43, 0x55, 0x44, 0x41, 0x5f, 0x46, 0x54, 0x5a, 0x00
.L_0:


//--------------------- .nv.shared.attn_fwd       --------------------------
	.section	.nv.shared.attn_fwd,"aw",@nobits
	.sectionflags	@""
	.align	16
